	.target	sm_90a

	.elftype	@"ET_EXEC"


//--------------------- .note.nv.tkinfo           --------------------------
	.section	.note.nv.tkinfo,"",@"SHT_NOTE"
	.sectionflags	@"SHF_NOTE_NV_TKINFO"
	.tkinfo
        /*0018*/ 	.word	0x00000002
        /*0030*/ 	.string	""
        /*0030*/ 	.string	"ptxas"
        /*0030*/ 	.string	"Cuda compilation tools, release 13.0, V13.0.88"
        /*0030*/ 	.string	"Build cuda_13.0.r13.0/compiler.36424714_0"
        /*0030*/ 	.string	"-v  -suppress-debug-info  -lineinfo  -arch sm_90a "



//--------------------- .note.nv.cuinfo           --------------------------
	.section	.note.nv.cuinfo,"",@"SHT_NOTE"
	.sectionflags	@"SHF_NOTE_NV_CUINFO"
        /*0018*/ 	.short	0x0002
        /*001a*/ 	.short	0x005a
        /*001c*/ 	.short	0x0082
	.zero		2


//--------------------- .nv.info                  --------------------------
	.section	.nv.info,"",@"SHT_CUDA_INFO"
	.align	4


	//----- nvinfo : EIATTR_REGCOUNT
	.align		4
        /*0000*/ 	.byte	0x04, 0x2f
        /*0002*/ 	.short	(.L_1 - .L_0)
	.align		4
.L_0:
        /*0004*/ 	.word	index@(matmul_kernel)
        /*0008*/ 	.word	0x000000ff


	//----- nvinfo : EIATTR_FRAME_SIZE
	.align		4
.L_1:
        /*000c*/ 	.byte	0x04, 0x11
        /*000e*/ 	.short	(.L_3 - .L_2)
	.align		4
.L_2:
        /*0010*/ 	.word	index@(matmul_kernel)
        /*0014*/ 	.word	0x00001408


	//----- nvinfo : EIATTR_MIN_STACK_SIZE
	.align		4
.L_3:
        /*0018*/ 	.byte	0x04, 0x12
        /*001a*/ 	.short	(.L_5 - .L_4)
	.align		4
.L_4:
        /*001c*/ 	.word	index@(matmul_kernel)
        /*0020*/ 	.word	0x00001408
.L_5:


//--------------------- .nv.compat                --------------------------
	.section	.nv.compat,"",@"SHT_CUDA_COMPAT_INFO"
	.align	4
        /*0000*/ 	.byte	0x02, 0x09, 0x01, 0x00, 0x02, 0x02, 0x04, 0x00, 0x02, 0x05, 0x05, 0x00, 0x03, 0x07, 0x01, 0x01
        /*0010*/ 	.byte	0x02, 0x03, 0x00, 0x00, 0x02, 0x06, 0x01, 0x00, 0x04, 0x0b, 0x08, 0x00, 0x00, 0x00, 0x00, 0x00
        /*0020*/ 	.byte	0x00, 0x00, 0x00, 0x00


//--------------------- .nv.info.matmul_kernel    --------------------------
	.section	.nv.info.matmul_kernel,"",@"SHT_CUDA_INFO"
	.sectionflags	@""
	.align	4


	//----- nvinfo : EIATTR_CUDA_API_VERSION
	.align		4
        /*0000*/ 	.byte	0x04, 0x37
        /*0002*/ 	.short	(.L_7 - .L_6)
.L_6:
        /*0004*/ 	.word	0x00000082


	//----- nvinfo : EIATTR_KPARAM_INFO
	.align		4
.L_7:
        /*0008*/ 	.byte	0x04, 0x17
        /*000a*/ 	.short	(.L_9 - .L_8)
.L_8:
        /*000c*/ 	.word	0x00000000
        /*0010*/ 	.short	0x000d
        /*0012*/ 	.short	0x0048
        /*0014*/ 	.byte	0x00, 0xf4, 0x21, 0x00


	//----- nvinfo : EIATTR_KPARAM_INFO
	.align		4
.L_9:
        /*0018*/ 	.byte	0x04, 0x17
        /*001a*/ 	.short	(.L_11 - .L_10)
.L_10:
        /*001c*/ 	.word	0x00000000
        /*0020*/ 	.short	0x000c
        /*0022*/ 	.short	0x0040
        /*0024*/ 	.byte	0x00, 0xf4, 0x21, 0x00


	//----- nvinfo : EIATTR_KPARAM_INFO
	.align		4
.L_11:
        /*0028*/ 	.byte	0x04, 0x17
        /*002a*/ 	.short	(.L_13 - .L_12)
.L_12:
        /*002c*/ 	.word	0x00000000
        /*0030*/ 	.short	0x000b
        /*0032*/ 	.short	0x0038
        /*0034*/ 	.byte	0x00, 0xf0, 0x11, 0x00


	//----- nvinfo : EIATTR_KPARAM_INFO
	.align		4
.L_13:
        /*0038*/ 	.byte	0x04, 0x17
        /*003a*/ 	.short	(.L_15 - .L_14)
.L_14:
        /*003c*/ 	.word	0x00000000
        /*0040*/ 	.short	0x000a
        /*0042*/ 	.short	0x0034
        /*0044*/ 	.byte	0x00, 0xf0, 0x11, 0x00


	//----- nvinfo : EIATTR_KPARAM_INFO
	.align		4
.L_15:
        /*0048*/ 	.byte	0x04, 0x17
        /*004a*/ 	.short	(.L_17 - .L_16)
.L_16:
        /*004c*/ 	.word	0x00000000
        /*0050*/ 	.short	0x0009
        /*0052*/ 	.short	0x0030
        /*0054*/ 	.byte	0x00, 0xf0, 0x11, 0x00


	//----- nvinfo : EIATTR_KPARAM_INFO
	.align		4
.L_17:
        /*0058*/ 	.byte	0x04, 0x17
        /*005a*/ 	.short	(.L_19 - .L_18)
.L_18:
        /*005c*/ 	.word	0x00000000
        /*0060*/ 	.short	0x0008
        /*0062*/ 	.short	0x002c
        /*0064*/ 	.byte	0x00, 0xf0, 0x11, 0x00


	//----- nvinfo : EIATTR_KPARAM_INFO
	.align		4
.L_19:
        /*0068*/ 	.byte	0x04, 0x17
        /*006a*/ 	.short	(.L_21 - .L_20)
.L_20:
        /*006c*/ 	.word	0x00000000
        /*0070*/ 	.short	0x0007
        /*0072*/ 	.short	0x0028
        /*0074*/ 	.byte	0x00, 0xf0, 0x11, 0x00


	//----- nvinfo : EIATTR_KPARAM_INFO
	.align		4
.L_21:
        /*0078*/ 	.byte	0x04, 0x17
        /*007a*/ 	.short	(.L_23 - .L_22)
.L_22:
        /*007c*/ 	.word	0x00000000
        /*0080*/ 	.short	0x0006
        /*0082*/ 	.short	0x0024
        /*0084*/ 	.byte	0x00, 0xf0, 0x11, 0x00


	//----- nvinfo : EIATTR_KPARAM_INFO
	.align		4
.L_23:
        /*0088*/ 	.byte	0x04, 0x17
        /*008a*/ 	.short	(.L_25 - .L_24)
.L_24:
        /*008c*/ 	.word	0x00000000
        /*0090*/ 	.short	0x0005
        /*0092*/ 	.short	0x0020
        /*0094*/ 	.byte	0x00, 0xf0, 0x11, 0x00


	//----- nvinfo : EIATTR_KPARAM_INFO
	.align		4
.L_25:
        /*0098*/ 	.byte	0x04, 0x17
        /*009a*/ 	.short	(.L_27 - .L_26)
.L_26:
        /*009c*/ 	.word	0x00000000
        /*00a0*/ 	.short	0x0004
        /*00a2*/ 	.short	0x001c
        /*00a4*/ 	.byte	0x00, 0xf0, 0x11, 0x00


	//----- nvinfo : EIATTR_KPARAM_INFO
	.align		4
.L_27:
        /*00a8*/ 	.byte	0x04, 0x17
        /*00aa*/ 	.short	(.L_29 - .L_28)
.L_28:
        /*00ac*/ 	.word	0x00000000
        /*00b0*/ 	.short	0x0003
        /*00b2*/ 	.short	0x0018
        /*00b4*/ 	.byte	0x00, 0xf0, 0x11, 0x00


	//----- nvinfo : EIATTR_KPARAM_INFO
	.align		4
.L_29:
        /*00b8*/ 	.byte	0x04, 0x17
        /*00ba*/ 	.short	(.L_31 - .L_30)
.L_30:
        /*00bc*/ 	.word	0x00000000
        /*00c0*/ 	.short	0x0002
        /*00c2*/ 	.short	0x0010
        /*00c4*/ 	.byte	0x00, 0xf4, 0x21, 0x00


	//----- nvinfo : EIATTR_KPARAM_INFO
	.align		4
.L_31:
        /*00c8*/ 	.byte	0x04, 0x17
        /*00ca*/ 	.short	(.L_33 - .L_32)
.L_32:
        /*00cc*/ 	.word	0x00000000
        /*00d0*/ 	.short	0x0001
        /*00d2*/ 	.short	0x0008
        /*00d4*/ 	.byte	0x00, 0xf4, 0x21, 0x00


	//----- nvinfo : EIATTR_KPARAM_INFO
	.align		4
.L_33:
        /*00d8*/ 	.byte	0x04, 0x17
        /*00da*/ 	.short	(.L_35 - .L_34)
.L_34:
        /*00dc*/ 	.word	0x00000000
        /*00e0*/ 	.short	0x0000
        /*00e2*/ 	.short	0x0000
        /*00e4*/ 	.byte	0x00, 0xf4, 0x21, 0x00


	//----- nvinfo : EIATTR_SPARSE_MMA_MASK
	.align		4
.L_35:
        /*00e8*/ 	.byte	0x03, 0x50
        /*00ea*/ 	.short	0x0000


	//----- nvinfo : EIATTR_MAXREG_COUNT
	.align		4
        /*00ec*/ 	.byte	0x03, 0x1b
        /*00ee*/ 	.short	0x00ff


	//----- nvinfo : EIATTR_NUM_BARRIERS
	.align		4
        /*00f0*/ 	.byte	0x02, 0x4c
        /*00f2*/ 	.byte	0x01
	.zero		1


	//----- nvinfo : EIATTR_ANNOTATIONS
	.align		4
        /*00f4*/ 	.byte	0x04, 0x55
        /*00f6*/ 	.short	(.L_37 - .L_36)


	//   ....[0]....
.L_36:
        /*00f8*/ 	.word	0x00000001
        /*00fc*/ 	.byte	0x60, 0x05, 0x00, 0x00, 0x01, 0x00, 0x00, 0x00, 0x90, 0x05, 0x00, 0x00, 0x01, 0x00, 0x00, 0x00
        /* <DEDUP_REMOVED lines=1992> */
        /*7d8c*/ 	.byte	0x80, 0x95, 0x02, 0x00, 0x01, 0x00, 0x00, 0x00, 0xb0, 0x95, 0x02, 0x00


	//----- nvinfo : EIATTR_MERCURY_ISA_VERSION
	.align		4
.L_37:
        /*7d98*/ 	.byte	0x03, 0x5f
        /*7d9a*/ 	.short	0x0101


	//----- nvinfo : EIATTR_EXIT_INSTR_OFFSETS
	.align		4
        /*7d9c*/ 	.byte	0x04, 0x1c
        /*7d9e*/ 	.short	(.L_39 - .L_38)


	//   ....[0]....
.L_38:
        /*7da0*/ 	.word	0x00034d70


	//   ....[1]....
        /*7da4*/ 	.word	0x00034d90


	//----- nvinfo : EIATTR_REQNTID
	.align		4
.L_39:
        /*7da8*/ 	.byte	0x04, 0x10
        /*7daa*/ 	.short	(.L_41 - .L_40)
.L_40:
        /*7dac*/ 	.word	0x00000080
        /*7db0*/ 	.word	0x00000001
        /*7db4*/ 	.word	0x00000001


	//----- nvinfo : EIATTR_CBANK_PARAM_SIZE
	.align		4
.L_41:
        /*7db8*/ 	.byte	0x03, 0x19
        /*7dba*/ 	.short	0x0050


	//----- nvinfo : EIATTR_PARAM_CBANK
	.align		4
        /*7dbc*/ 	.byte	0x04, 0x0a
        /*7dbe*/ 	.short	(.L_43 - .L_42)
	.align		4
.L_42:
        /*7dc0*/ 	.word	index@(.nv.constant0.matmul_kernel)
        /*7dc4*/ 	.short	0x0210
        /*7dc6*/ 	.short	0x0050


	//----- nvinfo : EIATTR_SW_WAR
	.align		4
.L_43:
        /*7dc8*/ 	.byte	0x04, 0x36
        /*7dca*/ 	.short	(.L_45 - .L_44)
.L_44:
        /*7dcc*/ 	.word	0x00000008
.L_45:


//--------------------- .nv.callgraph             --------------------------
	.section	.nv.callgraph,"",@"SHT_CUDA_CALLGRAPH"
	.align	4
	.sectionentsize	8
	.align		4
        /*0000*/ 	.word	0x00000000
	.align		4
        /*0004*/ 	.word	0xffffffff
	.align		4
        /*0008*/ 	.word	0x00000000
	.align		4
        /*000c*/ 	.word	0xfffffffe
	.align		4
        /*0010*/ 	.word	0x00000000
	.align		4
        /*0014*/ 	.word	0xfffffffd
	.align		4
        /*0018*/ 	.word	0x00000000
	.align		4
        /*001c*/ 	.word	0xfffffffc


//--------------------- .text.matmul_kernel       --------------------------
	.section	.text.matmul_kernel,"ax",@progbits
	.align	128
        .global         matmul_kernel
        .type           matmul_kernel,@function
        .size           matmul_kernel,(.L_x_4 - matmul_kernel)
        .other          matmul_kernel,@"STO_CUDA_ENTRY STV_DEFAULT"
matmul_kernel:
.text.matmul_kernel:
[----:B------:R-:W0:Y:S08]  /*0000*/  LDC R1, c[0x0][0x28] ;  /* 0x00000a00ff017b82 */ /* 0x000e300000000800 */
[----:B------:R-:W1:Y:S01]  /*0010*/  LDC.64 R130, c[0x0][0x228] ;  /* 0x00008a00ff827b82 */ /* 0x000e620000000a00 */
[----:B------:R-:W2:Y:S01]  /*0020*/  S2R R5, SR_CTAID.X ;  /* 0x0000000000057919 */ /* 0x000ea20000002500 */
[----:B0-----:R-:W-:Y:S01]  /*0030*/  VIADD R1, R1, 0xffffebf8 ;  /* 0xffffebf801017836 */ /* 0x001fe20000000000 */
[----:B------:R-:W-:Y:S01]  /*0040*/  UMOV UR58, 0x400 ;  /* 0x00000400003a7882 */ /* 0x000fe20000000000 */
[----:B------:R-:W-:Y:S01]  /*0050*/  ULDC.64 UR56, c[0x0][0x208] ;  /* 0x0000820000387ab9 */ /* 0x000fe20000000a00 */
[----:B------:R-:W0:Y:S03]  /*0060*/  S2R R133, SR_TID.X ;  /* 0x0000000000857919 */ /* 0x000e260000002100 */
[----:B------:R-:W3:Y:S08]  /*0070*/  LDC R216, c[0x0][0x230] ;  /* 0x00008c00ffd87b82 */ /* 0x000ef00000000800 */
[----:B------:R-:W4:Y:S01]  /*0080*/  S2UR UR4, SR_CgaCtaId ;  /* 0x00000000000479c3 */ /* 0x000f220000008800 */
[----:B-1----:R-:W-:-:S05]  /*0090*/  VIADD R0, R131, 0x7f ;  /* 0x0000007f83007836 */ /* 0x002fca0000000000 */
[----:B------:R-:W-:Y:S01]  /*00a0*/  SHF.R.S32.HI R3, RZ, 0x1f, R0 ;  /* 0x0000001fff037819 */ /* 0x000fe20000011400 */
[----:B---3--:R-:W-:-:S03]  /*00b0*/  VIADD R216, R216, 0x7f ;  /* 0x0000007fd8d87836 */ /* 0x008fc60000000000 */
[----:B------:R-:W-:Y:S02]  /*00c0*/  LEA.HI R3, R3, R0, RZ, 0x7 ;  /* 0x0000000003037211 */ /* 0x000fe400078f38ff */
[----:B--2---:R-:W-:Y:S02]  /*00d0*/  IABS R8, R5 ;  /* 0x0000000500087213 */ /* 0x004fe40000000000 */
[----:B------:R-:W-:Y:S02]  /*00e0*/  SHF.R.S32.HI R3, RZ, 0x7, R3 ;  /* 0x00000007ff037819 */ /* 0x000fe40000011403 */
[----:B0-----:R-:W-:Y:S01]  /*00f0*/  LOP3.LUT R217, R133, 0x7f, RZ, 0xc0, !PT ;  /* 0x0000007f85d97812 */ /* 0x001fe200078ec0ff */
[----:B----4-:R-:W-:Y:S02]  /*0100*/  ULEA UR58, UR4, UR58, 0x18 ;  /* 0x0000003a043a7291 */ /* 0x010fe4000f8ec03f */
[----:B------:R-:W-:-:S05]  /*0110*/  IMAD.SHL.U32 R4, R3, 0x8, RZ ;  /* 0x0000000803047824 */ /* 0x000fca00078e00ff */
[-C--:B------:R-:W-:Y:S02]  /*0120*/  IABS R7, R4.reuse ;  /* 0x0000000400077213 */ /* 0x080fe40000000000 */
[----:B------:R-:W-:Y:S02]  /*0130*/  IABS R10, R4 ;  /* 0x00000004000a7213 */ /* 0x000fe40000000000 */
[----:B------:R-:W0:Y:S08]  /*0140*/  I2F.RP R0, R7 ;  /* 0x0000000700007306 */ /* 0x000e300000209400 */
[----:B0-----:R-:W0:Y:S02]  /*0150*/  MUFU.RCP R0, R0 ;  /* 0x0000000000007308 */ /* 0x001e240000001000 */
[----:B0-----:R-:W-:-:S02]  /*0160*/  VIADD R2, R0, 0xffffffe ;  /* 0x0ffffffe00027836 */ /* 0x001fc40000000000 */
[----:B------:R-:W-:-:S04]  /*0170*/  IMAD.MOV R0, RZ, RZ, -R10 ;  /* 0x000000ffff007224 */ /* 0x000fc800078e0a0a */
[----:B------:R0:W1:Y:S02]  /*0180*/  F2I.FTZ.U32.TRUNC.NTZ R3, R2 ;  /* 0x0000000200037305 */ /* 0x000064000021f000 */
[----:B0-----:R-:W-:Y:S02]  /*0190*/  IMAD.MOV.U32 R2, RZ, RZ, RZ ;  /* 0x000000ffff027224 */ /* 0x001fe400078e00ff */
[----:B-1----:R-:W-:-:S04]  /*01a0*/  IMAD.MOV R6, RZ, RZ, -R3 ;  /* 0x000000ffff067224 */ /* 0x002fc800078e0a03 */
[----:B------:R-:W-:Y:S02]  /*01b0*/  IMAD R9, R6, R7, RZ ;  /* 0x0000000706097224 */ /* 0x000fe400078e02ff */
[----:B------:R-:W-:Y:S02]  /*01c0*/  IMAD.MOV.U32 R6, RZ, RZ, R8 ;  /* 0x000000ffff067224 */ /* 0x000fe400078e0008 */
[----:B------:R-:W-:-:S06]  /*01d0*/  IMAD.HI.U32 R3, R3, R9, R2 ;  /* 0x0000000903037227 */ /* 0x000fcc00078e0002 */
[----:B------:R-:W-:-:S04]  /*01e0*/  IMAD.HI.U32 R3, R3, R6, RZ ;  /* 0x0000000603037227 */ /* 0x000fc800078e00ff */
[----:B------:R-:W-:-:S05]  /*01f0*/  IMAD R0, R3, R0, R6 ;  /* 0x0000000003007224 */ /* 0x000fca00078e0206 */
[----:B------:R-:W-:-:S13]  /*0200*/  ISETP.GT.U32.AND P1, PT, R7, R0, PT ;  /* 0x000000000700720c */ /* 0x000fda0003f24070 */
[----:B------:R-:W-:Y:S02]  /*0210*/  @!P1 IMAD.IADD R0, R0, 0x1, -R7 ;  /* 0x0000000100009824 */ /* 0x000fe400078e0a07 */
[----:B------:R-:W-:Y:S01]  /*0220*/  @!P1 VIADD R3, R3, 0x1 ;  /* 0x0000000103039836 */ /* 0x000fe20000000000 */
[----:B------:R-:W-:Y:S02]  /*0230*/  ISETP.NE.AND P1, PT, R4, RZ, PT ;  /* 0x000000ff0400720c */ /* 0x000fe40003f25270 */
[----:B------:R-:W-:Y:S02]  /*0240*/  ISETP.GE.U32.AND P0, PT, R0, R7, PT ;  /* 0x000000070000720c */ /* 0x000fe40003f06070 */
[----:B------:R-:W-:-:S04]  /*0250*/  LOP3.LUT R0, R5, R4, RZ, 0x3c, !PT ;  /* 0x0000000405007212 */ /* 0x000fc800078e3cff */
[----:B------:R-:W-:Y:S01]  /*0260*/  ISETP.GE.AND P2, PT, R0, RZ, PT ;  /* 0x000000ff0000720c */ /* 0x000fe20003f46270 */
[----:B------:R-:W-:-:S06]  /*0270*/  VIADD R0, R130, 0xff ;  /* 0x000000ff82007836 */ /* 0x000fcc0000000000 */
[----:B------:R-:W-:-:S04]  /*0280*/  @P0 VIADD R3, R3, 0x1 ;  /* 0x0000000103030836 */ /* 0x000fc80000000000 */
[----:B------:R-:W-:Y:S01]  /*0290*/  IMAD.MOV.U32 R2, RZ, RZ, R3 ;  /* 0x000000ffff027224 */ /* 0x000fe200078e0003 */
[----:B------:R-:W-:-:S03]  /*02a0*/  SHF.R.S32.HI R3, RZ, 0x1f, R0 ;  /* 0x0000001fff037819 */ /* 0x000fc60000011400 */
[----:B------:R-:W-:Y:S01]  /*02b0*/  @!P2 IMAD.MOV R2, RZ, RZ, -R2 ;  /* 0x000000ffff02a224 */ /* 0x000fe200078e0a02 */
[----:B------:R-:W-:Y:S02]  /*02c0*/  @!P1 LOP3.LUT R2, RZ, R4, RZ, 0x33, !PT ;  /* 0x00000004ff029212 */ /* 0x000fe400078e33ff */
[----:B------:R-:W-:-:S03]  /*02d0*/  LEA.HI R3, R3, R0, RZ, 0x8 ;  /* 0x0000000003037211 */ /* 0x000fc600078f40ff */
[----:B------:R-:W-:Y:S02]  /*02e0*/  IMAD.SHL.U32 R6, R2, 0x8, RZ ;  /* 0x0000000802067824 */ /* 0x000fe400078e00ff */
[----:B------:R-:W-:-:S03]  /*02f0*/  IMAD.MOV R2, RZ, RZ, -R2 ;  /* 0x000000ffff027224 */ /* 0x000fc600078e0a02 */
[----:B------:R-:W-:Y:S01]  /*0300*/  LEA.HI.SX32 R3, R3, -R6, 0x18 ;  /* 0x8000000603037211 */ /* 0x000fe200078fc2ff */
[----:B------:R-:W-:-:S03]  /*0310*/  IMAD R4, R4, R2, R5 ;  /* 0x0000000204047224 */ /* 0x000fc600078e0205 */
[----:B------:R-:W-:Y:S02]  /*0320*/  VIMNMX R11, R3, 0x8, PT ;  /* 0x00000008030b7848 */ /* 0x000fe40003fe0100 */
[----:B------:R-:W-:Y:S02]  /*0330*/  IABS R9, R4 ;  /* 0x0000000400097213 */ /* 0x000fe40000000000 */
[----:B------:R-:W-:-:S04]  /*0340*/  IABS R7, R11 ;  /* 0x0000000b00077213 */ /* 0x000fc80000000000 */
[----:B------:R-:W0:Y:S08]  /*0350*/  I2F.RP R0, R7 ;  /* 0x0000000700007306 */ /* 0x000e300000209400 */
[----:B0-----:R-:W0:Y:S02]  /*0360*/  MUFU.RCP R0, R0 ;  /* 0x0000000000007308 */ /* 0x001e240000001000 */
[----:B0-----:R-:W-:-:S06]  /*0370*/  VIADD R3, R0, 0xffffffe ;  /* 0x0ffffffe00037836 */ /* 0x001fcc0000000000 */
[----:B------:R-:W0:Y:S02]  /*0380*/  F2I.FTZ.U32.TRUNC.NTZ R3, R3 ;  /* 0x0000000300037305 */ /* 0x000e24000021f000 */
[----:B0-----:R-:W-:-:S04]  /*0390*/  IMAD.MOV R8, RZ, RZ, -R3 ;  /* 0x000000ffff087224 */ /* 0x001fc800078e0a03 */
[----:B------:R-:W-:Y:S01]  /*03a0*/  IMAD.MOV.U32 R2, RZ, RZ, R8 ;  /* 0x000000ffff027224 */ /* 0x000fe200078e0008 */
[----:B------:R-:W-:-:S03]  /*03b0*/  IABS R8, R11 ;  /* 0x0000000b00087213 */ /* 0x000fc60000000000 */
[----:B------:R-:W-:Y:S02]  /*03c0*/  IMAD R5, R2, R7, RZ ;  /* 0x0000000702057224 */ /* 0x000fe400078e02ff */
[----:B------:R-:W-:Y:S02]  /*03d0*/  IMAD.MOV.U32 R2, RZ, RZ, RZ ;  /* 0x000000ffff027224 */ /* 0x000fe400078e00ff */
[----:B------:R-:W-:Y:S02]  /*03e0*/  IMAD.MOV R0, RZ, RZ, -R8 ;  /* 0x000000ffff007224 */ /* 0x000fe400078e0a08 */
        /* <DEDUP_REMOVED lines=9> */
[----:B------:R-:W-:-:S07]  /*0480*/  ISETP.GE.AND P2, PT, R0, RZ, PT ;  /* 0x000000ff0000720c */ /* 0x000fce0003f46270 */
[----:B------:R-:W-:Y:S01]  /*0490*/  @P0 VIADD R2, R2, 0x1 ;  /* 0x0000000102020836 */ /* 0x000fe20000000000 */
[----:B------:R-:W-:-:S05]  /*04a0*/  ISETP.GT.AND P0, PT, R216, 0x7f, PT ;  /* 0x0000007fd800780c */ /* 0x000fca0003f04270 */
[----:B------:R-:W-:Y:S01]  /*04b0*/  @!P2 IMAD.MOV R2, RZ, RZ, -R2 ;  /* 0x000000ffff02a224 */ /* 0x000fe200078e0a02 */
[----:B------:R-:W-:-:S05]  /*04c0*/  @!P1 LOP3.LUT R2, RZ, R11, RZ, 0x33, !PT ;  /* 0x0000000bff029212 */ /* 0x000fca00078e33ff */
[----:B------:R-:W-:Y:S02]  /*04d0*/  IMAD.MOV R0, RZ, RZ, -R2 ;  /* 0x000000ffff007224 */ /* 0x000fe400078e0a02 */
[----:B------:R-:W-:Y:S02]  /*04e0*/  IMAD.SHL.U32 R2, R2, 0x80, RZ ;  /* 0x0000008002027824 */ /* 0x000fe400078e00ff */
[----:B------:R-:W-:Y:S02]  /*04f0*/  IMAD R0, R11, R0, R4 ;  /* 0x000000000b007224 */ /* 0x000fe400078e0204 */
[----:B------:R-:W-:Y:S02]  /*0500*/  VIADD R27, R2, 0x1 ;  /* 0x00000001021b7836 */ /* 0x000fe40000000000 */
[----:B------:R-:W-:Y:S02]  /*0510*/  IMAD.IADD R0, R6, 0x1, R0 ;  /* 0x0000000106007824 */ /* 0x000fe400078e0200 */
[----:B------:R-:W-:-:S02]  /*0520*/  VIADD R25, R2, 0x2 ;  /* 0x0000000202197836 */ /* 0x000fc40000000000 */
[----:B------:R-:W-:Y:S02]  /*0530*/  IMAD R219, R0, 0x100, R217 ;  /* 0x0000010000db7824 */ /* 0x000fe400078e02d9 */
[C---:B------:R-:W-:Y:S02]  /*0540*/  VIADD R23, R2.reuse, 0x3 ;  /* 0x0000000302177836 */ /* 0x040fe40000000000 */
[----:B------:R-:W-:Y:S01]  /*0550*/  VIADD R218, R219, 0x80 ;  /* 0x00000080dbda7836 */ /* 0x000fe20000000000 */
[----:B------:R0:W-:Y:S01]  /*0560*/  STL [R1+0x100], R219 ;  /* 0x000100db01007387 */ /* 0x0001e20000100800 */
[C---:B------:R-:W-:Y:S02]  /*0570*/  VIADD R21, R2.reuse, 0x4 ;  /* 0x0000000402157836 */ /* 0x040fe40000000000 */
[C---:B------:R-:W-:Y:S01]  /*0580*/  VIADD R19, R2.reuse, 0x5 ;  /* 0x0000000502137836 */ /* 0x040fe20000000000 */
[----:B------:R0:W-:Y:S01]  /*0590*/  STL [R1+0x104], R218 ;  /* 0x000104da01007387 */ /* 0x0001e20000100800 */
[----:B------:R-:W-:-:S02]  /*05a0*/  VIADD R17, R2, 0x6 ;  /* 0x0000000602117836 */ /* 0x000fc40000000000 */
[C---:B------:R-:W-:Y:S02]  /*05b0*/  VIADD R29, R2.reuse, 0x7 ;  /* 0x00000007021d7836 */ /* 0x040fe40000000000 */
[C---:B------:R-:W-:Y:S02]  /*05c0*/  VIADD R39, R2.reuse, 0x8 ;  /* 0x0000000802277836 */ /* 0x040fe40000000000 */
[C---:B------:R-:W-:Y:S02]  /*05d0*/  VIADD R37, R2.reuse, 0x9 ;  /* 0x0000000902257836 */ /* 0x040fe40000000000 */
[C---:B------:R-:W-:Y:S02]  /*05e0*/  VIADD R35, R2.reuse, 0xa ;  /* 0x0000000a02237836 */ /* 0x040fe40000000000 */
[C---:B------:R-:W-:Y:S02]  /*05f0*/  VIADD R33, R2.reuse, 0xb ;  /* 0x0000000b02217836 */ /* 0x040fe40000000000 */
        /* <DEDUP_REMOVED lines=115> */
[----:B------:R-:W-:Y:S01]  /*0d30*/  VIADD R12, R2, 0x7f ;  /* 0x0000007f020c7836 */ /* 0x000fe20000000000 */
[----:B0-----:R-:W-:Y:S06]  /*0d40*/  @P0 BRA `(.L_x_0) ;  /* 0x00000008008c0947 */ /* 0x001fec0003800000 */
[----:B------:R-:W-:Y:S01]  /*0d50*/  IMAD.SHL.U32 R0, R133, 0x10, RZ ;  /* 0x0000001085007824 */ /* 0x000fe200078e00ff */
[----:B------:R0:W-:Y:S01]  /*0d60*/  STL [R1], RZ ;  /* 0x000000ff01007387 */ /* 0x0001e20000100800 */
[----:B------:R-:W-:Y:S02]  /*0d70*/  CS2R R152, SRZ ;  /* 0x0000000000987805 */ /* 0x000fe4000001ff00 */
[----:B------:R-:W-:Y:S02]  /*0d80*/  CS2R R154, SRZ ;  /* 0x00000000009a7805 */ /* 0x000fe4000001ff00 */
[----:B------:R-:W-:Y:S01]  /*0d90*/  CS2R R156, SRZ ;  /* 0x00000000009c7805 */ /* 0x000fe2000001ff00 */
[----:B------:R0:W-:Y:S01]  /*0da0*/  STL [R1+0xe44], R0 ;  /* 0x000e440001007387 */ /* 0x0001e20000100800 */
[----:B------:R-:W-:Y:S02]  /*0db0*/  CS2R R158, SRZ ;  /* 0x00000000009e7805 */ /* 0x000fe4000001ff00 */
[----:B------:R-:W-:-:S02]  /*0dc0*/  CS2R R160, SRZ ;  /* 0x0000000000a07805 */ /* 0x000fc4000001ff00 */
[----:B------:R-:W-:Y:S01]  /*0dd0*/  CS2R R162, SRZ ;  /* 0x0000000000a27805 */ /* 0x000fe2000001ff00 */
[----:B------:R0:W-:Y:S01]  /*0de0*/  STL [R1+0x4], RZ ;  /* 0x000004ff01007387 */ /* 0x0001e20000100800 */
[----:B------:R-:W-:Y:S02]  /*0df0*/  CS2R R164, SRZ ;  /* 0x0000000000a47805 */ /* 0x000fe4000001ff00 */
[----:B------:R-:W-:Y:S02]  /*0e00*/  CS2R R166, SRZ ;  /* 0x0000000000a67805 */ /* 0x000fe4000001ff00 */
[----:B------:R-:W-:Y:S01]  /*0e10*/  CS2R R168, SRZ ;  /* 0x0000000000a87805 */ /* 0x000fe2000001ff00 */
[----:B------:R0:W-:Y:S01]  /*0e20*/  STL [R1+0x8], RZ ;  /* 0x000008ff01007387 */ /* 0x0001e20000100800 */
        /* <DEDUP_REMOVED lines=115> */
[----:B------:R0:W-:Y:S04]  /*1560*/  STL [R1+0x7c], RZ ;  /* 0x00007cff01007387 */ /* 0x0001e80000100800 */
        /* <DEDUP_REMOVED lines=31> */
[----:B------:R0:W-:Y:S01]  /*1760*/  STL [R1+0xfc], RZ ;  /* 0x0000fcff01007387 */ /* 0x0001e20000100800 */
[----:B------:R-:W-:Y:S05]  /*1770*/  BRA `(.L_x_1) ;  /* 0x00000270002c7947 */ /* 0x000fea0003800000 */
.L_x_0:
[----:B------:R-:W-:Y:S01]  /*1780*/  IABS R14, R130 ;  /* 0x00000082000e7213 */ /* 0x000fe20000000000 */
[----:B------:R-:W-:Y:S01]  /*1790*/  ULDC UR4, c[0x0][0x234] ;  /* 0x00008d0000047ab9 */ /* 0x000fe20000000800 */
[----:B------:R-:W-:Y:S01]  /*17a0*/  IABS R0, R131 ;  /* 0x0000008300007213 */ /* 0x000fe20000000000 */
[----:B------:R-:W-:Y:S01]  /*17b0*/  ULDC.64 UR6, c[0x0][0x210] ;  /* 0x0000840000067ab9 */ /* 0x000fe20000000a00 */
[----:B------:R-:W0:Y:S01]  /*17c0*/  I2F.RP R3, R14 ;  /* 0x0000000e00037306 */ /* 0x000e220000209400 */
[----:B------:R-:W-:Y:S01]  /*17d0*/  IABS R8, R218 ;  /* 0x000000da00087213 */ /* 0x000fe20000000000 */
[----:B------:R-:W-:Y:S01]  /*17e0*/  ULDC.64 UR10, c[0x0][0x218] ;  /* 0x00008600000a7ab9 */ /* 0x000fe20000000a00 */
[----:B------:R-:W-:Y:S01]  /*17f0*/  ISETP.GE.AND P3, PT, R12, RZ, PT ;  /* 0x000000ff0c00720c */ /* 0x000fe20003f66270 */
[----:B------:R-:W-:Y:S01]  /*1800*/  ULDC UR30, c[0x0][0x240] ;  /* 0x00009000001e7ab9 */ /* 0x000fe20000000800 */
[----:B------:R-:W-:Y:S01]  /*1810*/  IABS R15, R12 ;  /* 0x0000000c000f7213 */ /* 0x000fe20000000000 */
[----:B------:R-:W-:Y:S01]  /*1820*/  ULDC UR14, c[0x0][0x238] ;  /* 0x00008e00000e7ab9 */ /* 0x000fe20000000800 */
[----:B------:R-:W-:Y:S01]  /*1830*/  IABS R16, R148 ;  /* 0x0000009400107213 */ /* 0x000fe20000000000 */
[----:B------:R-:W1:Y:S01]  /*1840*/  I2F.RP R6, R0 ;  /* 0x0000000000067306 */ /* 0x000e620000209400 */
[----:B------:R-:W-:Y:S01]  /*1850*/  IABS R18, R44 ;  /* 0x0000002c00127213 */ /* 0x000fe20000000000 */
[----:B------:R-:W-:Y:S01]  /*1860*/  ULDC UR18, c[0x0][0x238] ;  /* 0x00008e0000127ab9 */ /* 0x000fe20000000800 */
[----:B------:R-:W-:Y:S01]  /*1870*/  IABS R20, R42 ;  /* 0x0000002a00147213 */ /* 0x000fe20000000000 */
[----:B------:R-:W-:Y:S01]  /*1880*/  ULDC UR22, c[0x0][0x238] ;  /* 0x00008e0000167ab9 */ /* 0x000fe20000000800 */
[----:B------:R-:W-:Y:S01]  /*1890*/  ISETP.GE.AND P5, PT, R219, RZ, PT ;  /* 0x000000ffdb00720c */ /* 0x000fe20003fa6270 */
[----:B------:R-:W-:Y:S01]  /*18a0*/  ULDC UR23, c[0x0][0x238] ;  /* 0x00008e0000177ab9 */ /* 0x000fe20000000800 */
[----:B------:R-:W-:Y:S01]  /*18b0*/  ISETP.GE.AND P4, PT, R218, RZ, PT ;  /* 0x000000ffda00720c */ /* 0x000fe20003f86270 */
[----:B0-----:R-:W0:Y:S01]  /*18c0*/  MUFU.RCP R3, R3 ;  /* 0x0000000300037308 */ /* 0x001e220000001000 */
[----:B------:R-:W-:Y:S01]  /*18d0*/  IABS R198, R141 ;  /* 0x0000008d00c67213 */ /* 0x000fe20000000000 */
[----:B------:R-:W-:Y:S01]  /*18e0*/  ULDC UR26, c[0x0][0x238] ;  /* 0x00008e00001a7ab9 */ /* 0x000fe20000000800 */
[----:B------:R-:W-:Y:S01]  /*18f0*/  IABS R202, R140 ;  /* 0x0000008c00ca7213 */ /* 0x000fe20000000000 */
[----:B------:R-:W-:Y:S01]  /*1900*/  ULDC UR27, c[0x0][0x238] ;  /* 0x00008e00001b7ab9 */ /* 0x000fe20000000800 */
[----:B------:R-:W-:Y:S01]  /*1910*/  IABS R204, R139 ;  /* 0x0000008b00cc7213 */ /* 0x000fe20000000000 */
[----:B------:R-:W-:Y:S01]  /*1920*/  ULDC UR20, c[0x0][0x238] ;  /* 0x00008e0000147ab9 */ /* 0x000fe20000000800 */
[----:B------:R-:W-:Y:S01]  /*1930*/  IABS R212, R138 ;  /* 0x0000008a00d47213 */ /* 0x000fe20000000000 */
[----:B-1----:R-:W1:Y:S01]  /*1940*/  MUFU.RCP R6, R6 ;  /* 0x0000000600067308 */ /* 0x002e620000001000 */
[----:B------:R-:W-:Y:S01]  /*1950*/  IABS R214, R137 ;  /* 0x0000008900d67213 */ /* 0x000fe20000000000 */
[----:B------:R-:W-:Y:S01]  /*1960*/  UIMAD UR20, UR20, 0x34, URZ ;  /* 0x00000034141478a4 */ /* 0x000fe2000f8e023f */
[----:B------:R-:W-:Y:S01]  /*1970*/  IABS R218, R136 ;  /* 0x0000008800da7213 */ /* 0x000fe20000000000 */
[----:B------:R-:W-:Y:S01]  /*1980*/  ULDC UR43, c[0x0][0x238] ;  /* 0x00008e00002b7ab9 */ /* 0x000fe20000000800 */
[----:B------:R-:W-:Y:S01]  /*1990*/  IABS R224, R134 ;  /* 0x0000008600e07213 */ /* 0x000fe20000000000 */
[----:B------:R-:W-:Y:S01]  /*19a0*/  ULDC UR21, c[0x0][0x238] ;  /* 0x00008e0000157ab9 */ /* 0x000fe20000000800 */
[----:B------:R-:W-:Y:S01]  /*19b0*/  IABS R234, R128 ;  /* 0x0000008000ea7213 */ /* 0x000fe20000000000 */
[----:B------:R-:W-:Y:S01]  /*19c0*/  UIMAD UR43, UR43, 0x33, URZ ;  /* 0x000000332b2b78a4 */ /* 0x000fe2000f8e023f */
[----:B0-----:R-:W-:Y:S01]  /*19d0*/  VIADD R10, R3, 0xffffffe ;  /* 0x0ffffffe030a7836 */ /* 0x001fe20000000000 */
[----:B------:R-:W-:Y:S01]  /*19e0*/  IABS R230, R132 ;  /* 0x0000008400e67213 */ /* 0x000fe20000000000 */
[----:B------:R-:W-:Y:S01]  /*19f0*/  ULDC UR9, c[0x0][0x238] ;  /* 0x00008e0000097ab9 */ /* 0x000fe20000000800 */
[----:B------:R-:W-:Y:S01]  /*1a00*/  IABS R236, R126 ;  /* 0x0000007e00ec7213 */ /* 0x000fe20000000000 */
[----:B------:R0:W2:Y:S01]  /*1a10*/  F2I.FTZ.U32.TRUNC.NTZ R11, R10 ;  /* 0x0000000a000b7305 */ /* 0x0000a2000021f000 */
[----:B------:R-:W-:Y:S01]  /*1a20*/  IABS R240, R125 ;  /* 0x0000007d00f07213 */ /* 0x000fe20000000000 */
[----:B------:R-:W-:Y:S01]  /*1a30*/  UIMAD UR9, UR9, 0x30, URZ ;  /* 0x00000030090978a4 */ /* 0x000fe2000f8e023f */
[----:B------:R-:W-:Y:S01]  /*1a40*/  IABS R246, R123 ;  /* 0x0000007b00f67213 */ /* 0x000fe20000000000 */
[----:B-1----:R-:W-:Y:S01]  /*1a50*/  VIADD R4, R6, 0xffffffe ;  /* 0x0ffffffe06047836 */ /* 0x002fe20000000000 */
[----:B------:R-:W-:Y:S01]  /*1a60*/  IABS R6, R219 ;  /* 0x000000db00067213 */ /* 0x000fe20000000000 */
[----:B------:R-:W-:Y:S01]  /*1a70*/  ULDC UR29, c[0x0][0x238] ;  /* 0x00008e00001d7ab9 */ /* 0x000fe20000000800 */
[----:B------:R-:W-:Y:S01]  /*1a80*/  IABS R242, R124 ;  /* 0x0000007c00f27213 */ /* 0x000fe20000000000 */
[----:B------:R1:W3:Y:S01]  /*1a90*/  F2I.FTZ.U32.TRUNC.NTZ R5, R4 ;  /* 0x0000000400057305 */ /* 0x0002e2000021f000 */
[----:B0-----:R-:W-:Y:S01]  /*1aa0*/  IMAD.MOV.U32 R10, RZ, RZ, RZ ;  /* 0x000000ffff0a7224 */ /* 0x001fe200078e00ff */
[----:B------:R-:W-:Y:S01]  /*1ab0*/  IABS R252, R49 ;  /* 0x0000003100fc7213 */ /* 0x000fe20000000000 */
[----:B------:R-:W-:Y:S01]  /*1ac0*/  UIMAD UR29, UR29, 0x2f, URZ ;  /* 0x0000002f1d1d78a4 */ /* 0x000fe2000f8e023f */
[----:B------:R-:W-:Y:S01]  /*1ad0*/  IABS R250, R9 ;  /* 0x0000000900fa7213 */ /* 0x000fe20000000000 */
[----:B------:R-:W-:Y:S01]  /*1ae0*/  ULDC UR60, c[0x0][0x238] ;  /* 0x00008e00003c7ab9 */ /* 0x000fe20000000800 */
[----:B------:R-:W-:Y:S01]  /*1af0*/  IABS R244, R121 ;  /* 0x0000007900f47213 */ /* 0x000fe20000000000 */
[--C-:B--2---:R-:W-:Y:S01]  /*1b00*/  IMAD.MOV R13, RZ, RZ, -R11.reuse ;  /* 0x000000ffff0d7224 */ /* 0x104fe200078e0a0b */
[----:B------:R-:W-:Y:S01]  /*1b10*/  IABS R238, R117 ;  /* 0x0000007500ee7213 */ /* 0x000fe20000000000 */
[----:B-1----:R-:W-:Y:S01]  /*1b20*/  IMAD.MOV.U32 R4, RZ, RZ, RZ ;  /* 0x000000ffff047224 */ /* 0x002fe200078e00ff */
[----:B------:R-:W-:Y:S01]  /*1b30*/  IABS R248, R120 ;  /* 0x0000007800f87213 */ /* 0x000fe20000000000 */
[----:B------:R-:W-:Y:S01]  /*1b40*/  IMAD R13, R13, R14, RZ ;  /* 0x0000000e0d0d7224 */ /* 0x000fe200078e02ff */
[----:B------:R-:W-:Y:S01]  /*1b50*/  IABS R232, R118 ;  /* 0x0000007600e87213 */ /* 0x000fe20000000000 */
[----:B------:R-:W-:Y:S01]  /*1b60*/  ULDC UR19, c[0x0][0x238] ;  /* 0x00008e0000137ab9 */ /* 0x000fe20000000800 */
[----:B------:R-:W-:Y:S01]  /*1b70*/  IABS R228, R119 ;  /* 0x0000007700e47213 */ /* 0x000fe20000000000 */
[----:B------:R-:W-:Y:S01]  /*1b80*/  IMAD.HI.U32 R11, R11, R13, R10 ;  /* 0x0000000d0b0b7227 */ /* 0x000fe200078e000a */
[----:B------:R-:W-:Y:S01]  /*1b90*/  IABS R222, R115 ;  /* 0x0000007300de7213 */ /* 0x000fe20000000000 */
[----:B------:R-:W-:Y:S01]  /*1ba0*/  UIMAD UR19, UR19, 0x2d, URZ ;  /* 0x0000002d131378a4 */ /* 0x000fe2000f8e023f */
[----:B------:R-:W-:Y:S01]  /*1bb0*/  IABS R226, R114 ;  /* 0x0000007200e27213 */ /* 0x000fe20000000000 */
[----:B---3--:R-:W-:Y:S01]  /*1bc0*/  IMAD.MOV R13, RZ, RZ, -R5 ;  /* 0x000000ffff0d7224 */ /* 0x008fe200078e0a05 */
[----:B------:R-:W-:Y:S01]  /*1bd0*/  IABS R220, R116 ;  /* 0x0000007400dc7213 */ /* 0x000fe20000000000 */
[C---:B------:R-:W-:Y:S01]  /*1be0*/  IMAD.HI.U32 R3, R11.reuse, R6, RZ ;  /* 0x000000060b037227 */ /* 0x040fe200078e00ff */
[----:B------:R-:W-:Y:S01]  /*1bf0*/  IABS R210, R112 ;  /* 0x0000007000d27213 */ /* 0x000fe20000000000 */
[----:B------:R-:W-:Y:S01]  /*1c00*/  ULDC UR53, c[0x0][0x238] ;  /* 0x00008e0000357ab9 */ /* 0x000fe20000000800 */
[----:B------:R-:W-:Y:S01]  /*1c10*/  IABS R208, R113 ;  /* 0x0000007100d07213 */ /* 0x000fe20000000000 */
[----:B------:R-:W-:Y:S01]  /*1c20*/  IMAD.HI.U32 R11, R11, R8, RZ ;  /* 0x000000080b0b7227 */ /* 0x000fe200078e00ff */
[----:B------:R-:W-:Y:S01]  /*1c30*/  IABS R206, R111 ;  /* 0x0000006f00ce7213 */ /* 0x000fe20000000000 */
[----:B------:R-:W-:Y:S01]  /*1c40*/  UIMAD UR53, UR53, 0x2c, URZ ;  /* 0x0000002c353578a4 */ /* 0x000fe2000f8e023f */
[----:B------:R-:W-:Y:S01]  /*1c50*/  IABS R200, R109 ;  /* 0x0000006d00c87213 */ /* 0x000fe20000000000 */
[----:B------:R-:W-:Y:S01]  /*1c60*/  IMAD.MOV R3, RZ, RZ, -R3 ;  /* 0x000000ffff037224 */ /* 0x000fe200078e0a03 */
[----:B------:R-:W-:Y:S01]  /*1c70*/  IABS R196, R110 ;  /* 0x0000006e00c47213 */ /* 0x000fe20000000000 */
[----:B------:R-:W-:Y:S01]  /*1c80*/  IMAD.MOV R11, RZ, RZ, -R11 ;  /* 0x000000ffff0b7224 */ /* 0x000fe200078e0a0b */
[----:B------:R-:W-:Y:S01]  /*1c90*/  IABS R194, R107 ;  /* 0x0000006b00c27213 */ /* 0x000fe20000000000 */
[C---:B------:R-:W-:Y:S01]  /*1ca0*/  IMAD R3, R14.reuse, R3, R6 ;  /* 0x000000030e037224 */ /* 0x040fe200078e0206 */
[----:B------:R-:W-:Y:S01]  /*1cb0*/  IABS R192, R68 ;  /* 0x0000004400c07213 */ /* 0x000fe20000000000 */
[C---:B------:R-:W-:Y:S01]  /*1cc0*/  IMAD R6, R14.reuse, R11, R8 ;  /* 0x0000000b0e067224 */ /* 0x040fe200078e0208 */
[----:B------:R-:W-:Y:S01]  /*1cd0*/  IABS R190, R105 ;  /* 0x0000006900be7213 */ /* 0x000fe20000000000 */
[----:B------:R-:W-:Y:S01]  /*1ce0*/  IMAD R13, R13, R0, RZ ;  /* 0x000000000d0d7224 */ /* 0x000fe200078e02ff */
[C---:B------:R-:W-:Y:S01]  /*1cf0*/  ISETP.GT.U32.AND P0, PT, R14.reuse, R3, PT ;  /* 0x000000030e00720c */ /* 0x040fe20003f04070 */
[----:B------:R-:W-:Y:S01]  /*1d00*/  ULDC UR45, c[0x0][0x238] ;  /* 0x00008e00002d7ab9 */ /* 0x000fe20000000800 */
[----:B------:R-:W-:Y:S01]  /*1d10*/  ISETP.GT.U32.AND P1, PT, R14, R6, PT ;  /* 0x000000060e00720c */ /* 0x000fe20003f24070 */
[----:B------:R-:W-:Y:S01]  /*1d20*/  IMAD.HI.U32 R5, R5, R13, R4 ;  /* 0x0000000d05057227 */ /* 0x000fe200078e0004 */
[----:B------:R-:W-:Y:S01]  /*1d30*/  IABS R13, R2 ;  /* 0x00000002000d7213 */ /* 0x000fe20000000000 */
[----:B------:R-:W-:Y:S01]  /*1d40*/  UIMAD UR45, UR45, 0x2b, URZ ;  /* 0x0000002b2d2d78a4 */ /* 0x000fe2000f8e023f */
[----:B------:R-:W-:Y:S01]  /*1d50*/  IABS R188, R72 ;  /* 0x0000004800bc7213 */ /* 0x000fe20000000000 */
[----:B------:R-:W-:Y:S01]  /*1d60*/  ULDC UR38, c[0x0][0x238] ;  /* 0x00008e0000267ab9 */ /* 0x000fe20000000800 */
[----:B------:R-:W-:Y:S01]  /*1d70*/  IABS R186, R104 ;  /* 0x0000006800ba7213 */ /* 0x000fe20000000000 */
[----:B------:R-:W-:Y:S01]  /*1d80*/  IMAD.HI.U32 R12, R5, R13, RZ ;  /* 0x0000000d050c7227 */ /* 0x000fe200078e00ff */
[----:B------:R-:W-:Y:S01]  /*1d90*/  IABS R184, R76 ;  /* 0x0000004c00b87213 */ /* 0x000fe20000000000 */
[----:B------:R-:W-:Y:S01]  /*1da0*/  UIMAD UR38, UR38, 0x2a, URZ ;  /* 0x0000002a262678a4 */ /* 0x000fe2000f8e023f */
[----:B------:R-:W-:Y:S01]  /*1db0*/  IABS R182, R102 ;  /* 0x0000006600b67213 */ /* 0x000fe20000000000 */
[----:B------:R-:W-:Y:S01]  /*1dc0*/  @!P0 IMAD.IADD R3, R3, 0x1, -R14 ;  /* 0x0000000103038824 */ /* 0x000fe200078e0a0e */
[----:B------:R-:W-:Y:S01]  /*1dd0*/  IABS R180, R100 ;  /* 0x0000006400b47213 */ /* 0x000fe20000000000 */
[----:B------:R-:W-:Y:S01]  /*1de0*/  IMAD.MOV R12, RZ, RZ, -R12 ;  /* 0x000000ffff0c7224 */ /* 0x000fe200078e0a0c */
[----:B------:R-:W-:Y:S01]  /*1df0*/  IABS R178, R80 ;  /* 0x0000005000b27213 */ /* 0x000fe20000000000 */
[----:B------:R-:W-:Y:S01]  /*1e00*/  @!P1 IMAD.IADD R6, R6, 0x1, -R14 ;  /* 0x0000000106069824 */ /* 0x000fe200078e0a0e */
[----:B------:R-:W-:Y:S01]  /*1e10*/  ISETP.GT.U32.AND P0, PT, R14, R3, PT ;  /* 0x000000030e00720c */ /* 0x000fe20003f04070 */
[----:B------:R-:W-:Y:S01]  /*1e20*/  IMAD R13, R0, R12, R13 ;  /* 0x0000000c000d7224 */ /* 0x000fe200078e020d */
[----:B------:R-:W-:Y:S01]  /*1e30*/  IABS R176, R84 ;  /* 0x0000005400b07213 */ /* 0x000fe20000000000 */
[C---:B------:R-:W-:Y:S01]  /*1e40*/  IMAD.HI.U32 R8, R5.reuse, R16, RZ ;  /* 0x0000001005087227 */ /* 0x040fe200078e00ff */
[----:B------:R-:W-:Y:S01]  /*1e50*/  ISETP.GT.U32.AND P1, PT, R14, R6, PT ;  /* 0x000000060e00720c */ /* 0x000fe20003f24070 */
[----:B------:R-:W-:Y:S01]  /*1e60*/  ULDC UR17, c[0x0][0x238] ;  /* 0x00008e0000117ab9 */ /* 0x000fe20000000800 */
[C---:B------:R-:W-:Y:S01]  /*1e70*/  ISETP.GT.U32.AND P6, PT, R0.reuse, R13, PT ;  /* 0x0000000d0000720c */ /* 0x040fe20003fc4070 */
[C---:B------:R-:W-:Y:S01]  /*1e80*/  IMAD.HI.U32 R10, R5.reuse, R18, RZ ;  /* 0x00000012050a7227 */ /* 0x040fe200078e00ff */
[----:B------:R-:W-:Y:S01]  /*1e90*/  IABS R174, R88 ;  /* 0x0000005800ae7213 */ /* 0x000fe20000000000 */
[----:B------:R-:W-:Y:S01]  /*1ea0*/  UIMAD UR17, UR17, 0x29, URZ ;  /* 0x00000029111178a4 */ /* 0x000fe2000f8e023f */
[----:B------:R-:W-:Y:S01]  /*1eb0*/  IABS R172, R97 ;  /* 0x0000006100ac7213 */ /* 0x000fe20000000000 */
[C---:B------:R-:W-:Y:S01]  /*1ec0*/  IMAD.HI.U32 R11, R5.reuse, R20, RZ ;  /* 0x00000014050b7227 */ /* 0x040fe200078e00ff */
[----:B------:R-:W-:Y:S01]  /*1ed0*/  IABS R170, R93 ;  /* 0x0000005d00aa7213 */ /* 0x000fe20000000000 */
[----:B------:R-:W-:Y:S01]  /*1ee0*/  ULDC UR49, c[0x0][0x238] ;  /* 0x00008e0000317ab9 */ /* 0x000fe20000000800 */
[----:B------:R-:W-:Y:S01]  /*1ef0*/  IABS R168, R94 ;  /* 0x0000005e00a87213 */ /* 0x000fe20000000000 */
[----:B------:R-:W-:Y:S01]  /*1f00*/  IMAD.MOV R127, RZ, RZ, -R8 ;  /* 0x000000ffff7f7224 */ /* 0x000fe200078e0a08 */
[----:B------:R-:W-:Y:S01]  /*1f10*/  IABS R166, R90 ;  /* 0x0000005a00a67213 */ /* 0x000fe20000000000 */
[----:B------:R-:W-:Y:S01]  /*1f20*/  IMAD.MOV R129, RZ, RZ, -R10 ;  /* 0x000000ffff817224 */ /* 0x000fe200078e0a0a */
[----:B------:R-:W-:Y:S01]  /*1f30*/  IABS R164, R89 ;  /* 0x0000005900a47213 */ /* 0x000fe20000000000 */
[----:B------:R-:W-:Y:S01]  /*1f40*/  IMAD.HI.U32 R4, R5, R15, RZ ;  /* 0x0000000f05047227 */ /* 0x000fe200078e00ff */
[----:B------:R-:W-:Y:S01]  /*1f50*/  IABS R162, R83 ;  /* 0x0000005300a27213 */ /* 0x000fe20000000000 */
[----:B------:R-:W-:Y:S01]  /*1f60*/  UIMAD UR49, UR49, 0x28, URZ ;  /* 0x00000028313178a4 */ /* 0x000fe2000f8e023f */
[----:B------:R-:W-:Y:S01]  /*1f70*/  IABS R160, R87 ;  /* 0x0000005700a07213 */ /* 0x000fe20000000000 */
[----:B------:R-:W-:Y:S01]  /*1f80*/  IMAD.MOV R135, RZ, RZ, -R11 ;  /* 0x000000ffff877224 */ /* 0x000fe200078e0a0b */
[----:B------:R-:W-:Y:S01]  /*1f90*/  IABS R156, R71 ;  /* 0x00000047009c7213 */ /* 0x000fe20000000000 */
[C---:B------:R-:W-:Y:S01]  /*1fa0*/  IMAD R8, R0.reuse, R127, R16 ;  /* 0x0000007f00087224 */ /* 0x040fe200078e0210 */
[----:B------:R-:W-:Y:S01]  /*1fb0*/  IABS R16, R36 ;  /* 0x0000002400107213 */ /* 0x000fe20000000000 */
[----:B------:R-:W-:Y:S01]  /*1fc0*/  IMAD R10, R0, R129, R18 ;  /* 0x00000081000a7224 */ /* 0x000fe200078e0212 */
[----:B------:R-:W-:Y:S01]  /*1fd0*/  IABS R18, R22 ;  /* 0x0000001600127213 */ /* 0x000fe20000000000 */
[----:B------:R-:W-:Y:S01]  /*1fe0*/  @!P0 IMAD.IADD R3, R3, 0x1, -R14 ;  /* 0x0000000103038824 */ /* 0x000fe200078e0a0e */
[----:B------:R-:W-:Y:S01]  /*1ff0*/  ISETP.NE.AND P0, PT, R130, RZ, PT ;  /* 0x000000ff8200720c */ /* 0x000fe20003f05270 */
[----:B------:R-:W-:Y:S01]  /*2000*/  IMAD.MOV R4, RZ, RZ, -R4 ;  /* 0x000000ffff047224 */ /* 0x000fe200078e0a04 */
[----:B------:R-:W-:Y:S01]  /*2010*/  LOP3.LUT R130, RZ, R130, RZ, 0x33, !PT ;  /* 0x00000082ff827212 */ /* 0x000fe200078e33ff */
[----:B------:R-:W-:Y:S01]  /*2020*/  IMAD R12, R0, R135, R20 ;  /* 0x00000087000c7224 */ /* 0x000fe200078e0214 */
[----:B------:R-:W-:Y:S01]  /*2030*/  IABS R20, R28 ;  /* 0x0000001c00147213 */ /* 0x000fe20000000000 */
[----:B------:R-:W-:Y:S01]  /*2040*/  @!P1 IMAD.IADD R6, R6, 0x1, -R14 ;  /* 0x0000000106069824 */ /* 0x000fe200078e0a0e */
[C---:B------:R-:W-:Y:S01]  /*2050*/  ISETP.GT.U32.AND P1, PT, R0.reuse, R8, PT ;  /* 0x000000080000720c */ /* 0x040fe20003f24070 */
[----:B------:R-:W-:Y:S01]  /*2060*/  @!P5 IMAD.MOV R3, RZ, RZ, -R3 ;  /* 0x000000ffff03d224 */ /* 0x000fe200078e0a03 */
[C---:B------:R-:W-:Y:S01]  /*2070*/  ISETP.GT.U32.AND P5, PT, R0.reuse, R10, PT ;  /* 0x0000000a0000720c */ /* 0x040fe20003fa4070 */
[----:B------:R-:W-:Y:S01]  /*2080*/  IMAD R11, R0, R4, R15 ;  /* 0x00000004000b7224 */ /* 0x000fe200078e020f */
[----:B------:R-:W-:Y:S01]  /*2090*/  IABS R14, R40 ;  /* 0x00000028000e7213 */ /* 0x000fe20000000000 */
[----:B------:R-:W-:Y:S01]  /*20a0*/  @!P6 IMAD.IADD R13, R13, 0x1, -R0 ;  /* 0x000000010d0de824 */ /* 0x000fe200078e0a00 */
[----:B------:R-:W-:Y:S01]  /*20b0*/  SEL R127, R130, R3, !P0 ;  /* 0x00000003827f7207 */ /* 0x000fe20004000000 */
[----:B------:R-:W-:Y:S01]  /*20c0*/  @!P4 IMAD.MOV R6, RZ, RZ, -R6 ;  /* 0x000000ffff06c224 */ /* 0x000fe200078e0a06 */
[C---:B------:R-:W-:Y:S01]  /*20d0*/  ISETP.GT.U32.AND P4, PT, R0.reuse, R12, PT ;  /* 0x0000000c0000720c */ /* 0x040fe20003f84070 */
[C---:B------:R-:W-:Y:S01]  /*20e0*/  IMAD.HI.U32 R4, R5.reuse, R14, RZ ;  /* 0x0000000e05047227 */ /* 0x040fe200078e00ff */
[C---:B------:R-:W-:Y:S01]  /*20f0*/  ISETP.GT.U32.AND P2, PT, R0.reuse, R11, PT ;  /* 0x0000000b0000720c */ /* 0x040fe20003f44070 */
[----:B------:R-:W-:Y:S01]  /*2100*/  ULDC UR37, c[0x0][0x238] ;  /* 0x00008e0000257ab9 */ /* 0x000fe20000000800 */
[----:B------:R-:W-:Y:S01]  /*2110*/  ISETP.GT.U32.AND P6, PT, R0, R13, PT ;  /* 0x0000000d0000720c */ /* 0x000fe20003fc4070 */
[--C-:B------:R-:W-:Y:S01]  /*2120*/  @!P1 IMAD.IADD R8, R8, 0x1, -R0.reuse ;  /* 0x0000000108089824 */ /* 0x100fe200078e0a00 */
[----:B------:R-:W-:Y:S01]  /*2130*/  SEL R3, R130, R6, !P0 ;  /* 0x0000000682037207 */ /* 0x000fe20004000000 */
[----:B------:R-:W-:Y:S01]  /*2140*/  @!P5 IMAD.IADD R10, R10, 0x1, -R0 ;  /* 0x000000010a0ad824 */ /* 0x000fe200078e0a00 */
[----:B------:R-:W-:Y:S01]  /*2150*/  ISETP.GE.AND P5, PT, R2, RZ, PT ;  /* 0x000000ff0200720c */ /* 0x000fe20003fa6270 */
[----:B------:R-:W-:Y:S01]  /*2160*/  IMAD.MOV R15, RZ, RZ, -R4 ;  /* 0x000000ffff0f7224 */ /* 0x000fe200078e0a04 */
[----:B------:R-:W-:Y:S01]  /*2170*/  ISETP.GE.AND P1, PT, R44, RZ, PT ;  /* 0x000000ff2c00720c */ /* 0x000fe20003f26270 */
[----:B------:R-:W-:Y:S01]  /*2180*/  IMAD.HI.U32 R6, R5, R16, RZ ;  /* 0x0000001005067227 */ /* 0x000fe200078e00ff */
[----:B------:R-:W-:Y:S01]  /*2190*/  IABS R44, R64 ;  /* 0x00000040002c7213 */ /* 0x000fe20000000000 */
[----:B------:R-:W-:Y:S01]  /*21a0*/  UIMAD UR37, UR37, 0x27, URZ ;  /* 0x00000027252578a4 */ /* 0x000fe2000f8e023f */
[----:B------:R-:W-:Y:S01]  /*21b0*/  IABS R129, R142 ;  /* 0x0000008e00817213 */ /* 0x000fe20000000000 */
[--C-:B------:R-:W-:Y:S01]  /*21c0*/  @!P4 IMAD.IADD R12, R12, 0x1, -R0.reuse ;  /* 0x000000010c0cc824 */ /* 0x100fe200078e0a00 */
[----:B------:R-:W-:Y:S01]  /*21d0*/  ISETP.GT.U32.AND P4, PT, R0, R8, PT ;  /* 0x000000080000720c */ /* 0x000fe20003f84070 */
[--C-:B------:R-:W-:Y:S01]  /*21e0*/  @!P2 IMAD.IADD R11, R11, 0x1, -R0.reuse ;  /* 0x000000010b0ba824 */ /* 0x100fe200078e0a00 */
[----:B------:R-:W-:Y:S01]  /*21f0*/  ISETP.GE.AND P2, PT, R148, RZ, PT ;  /* 0x000000ff9400720c */ /* 0x000fe20003f46270 */
[----:B------:R-:W-:Y:S01]  /*2200*/  @!P6 IMAD.IADD R13, R13, 0x1, -R0 ;  /* 0x000000010d0de824 */ /* 0x000fe200078e0a00 */
[C---:B------:R-:W-:Y:S01]  /*2210*/  ISETP.GT.U32.AND P6, PT, R0.reuse, R12, PT ;  /* 0x0000000c0000720c */ /* 0x040fe20003fc4070 */
[C---:B------:R-:W-:Y:S01]  /*2220*/  IMAD R14, R0.reuse, R15, R14 ;  /* 0x0000000f000e7224 */ /* 0x040fe200078e020e */
[C---:B------:R-:W-:Y:S01]  /*2230*/  ISETP.GT.U32.AND P0, PT, R0.reuse, R11, PT ;  /* 0x0000000b0000720c */ /* 0x040fe20003f04070 */
[----:B------:R-:W-:Y:S01]  /*2240*/  IMAD.MOV R15, RZ, RZ, -R6 ;  /* 0x000000ffff0f7224 */ /* 0x000fe200078e0a06 */
[----:B------:R-:W-:Y:S01]  /*2250*/  IABS R158, R79 ;  /* 0x0000004f009e7213 */ /* 0x000fe20000000000 */
[----:B------:R-:W-:Y:S01]  /*2260*/  IMAD.MOV.U32 R4, RZ, RZ, R13 ;  /* 0x000000ffff047224 */ /* 0x000fe200078e000d */
[----:B------:R-:W-:Y:S01]  /*2270*/  IABS R154, R75 ;  /* 0x0000004b009a7213 */ /* 0x000fe20000000000 */
[C---:B------:R-:W-:Y:S01]  /*2280*/  IMAD R16, R0.reuse, R15, R16 ;  /* 0x0000000f00107224 */ /* 0x040fe200078e0210 */
[----:B------:R-:W-:Y:S01]  /*2290*/  IABS R15, R50 ;  /* 0x00000032000f7213 */ /* 0x000fe20000000000 */
[----:B------:R-:W-:Y:S01]  /*22a0*/  @!P5 IMAD.MOV R4, RZ, RZ, -R4 ;  /* 0x000000ffff04d224 */ /* 0x000fe200078e0a04 */
[----:B------:R-:W-:Y:S01]  /*22b0*/  ISETP.GT.U32.AND P5, PT, R0, R14, PT ;  /* 0x0000000e0000720c */ /* 0x000fe20003fa4070 */
[--C-:B------:R-:W-:Y:S01]  /*22c0*/  @!P4 IMAD.IADD R8, R8, 0x1, -R0.reuse ;  /* 0x000000010808c824 */ /* 0x100fe200078e0a00 */
[----:B------:R-:W-:Y:S01]  /*22d0*/  ISETP.GT.U32.AND P4, PT, R0, R16, PT ;  /* 0x000000100000720c */ /* 0x000fe20003f84070 */
[--C-:B------:R-:W-:Y:S01]  /*22e0*/  @!P6 IMAD.IADD R12, R12, 0x1, -R0.reuse ;  /* 0x000000010c0ce824 */ /* 0x100fe200078e0a00 */
[----:B------:R-:W-:Y:S01]  /*22f0*/  ISETP.GE.AND P6, PT, R36, RZ, PT ;  /* 0x000000ff2400720c */ /* 0x000fe20003fc6270 */
[----:B------:R-:W-:Y:S01]  /*2300*/  @!P0 IMAD.IADD R11, R11, 0x1, -R0 ;  /* 0x000000010b0b8824 */ /* 0x000fe200078e0a00 */
[----:B------:R-:W-:Y:S01]  /*2310*/  ISETP.GT.U32.AND P0, PT, R0, R10, PT ;  /* 0x0000000a0000720c */ /* 0x000fe20003f04070 */
[----:B------:R-:W-:Y:S01]  /*2320*/  @!P2 IMAD.MOV R8, RZ, RZ, -R8 ;  /* 0x000000ffff08a224 */ /* 0x000fe200078e0a08 */
[----:B------:R-:W-:Y:S01]  /*2330*/  IABS R36, R46 ;  /* 0x0000002e00247213 */ /* 0x000fe20000000000 */
[----:B------:R-:W-:Y:S01]  /*2340*/  IMAD.MOV.U32 R6, RZ, RZ, R11 ;  /* 0x000000ffff067224 */ /* 0x000fe200078e000b */
[----:B------:R-:W-:Y:S01]  /*2350*/  IABS R152, R67 ;  /* 0x0000004300987213 */ /* 0x000fe20000000000 */
[C---:B------:R-:W-:Y:S01]  /*2360*/  IMAD.HI.U32 R11, R5.reuse, R18, RZ ;  /* 0x00000012050b7227 */ /* 0x040fe200078e00ff */
[----:B------:R-:W-:Y:S01]  /*2370*/  IABS R150, R59 ;  /* 0x0000003b00967213 */ /* 0x000fe20000000000 */
[----:B------:R-:W-:Y:S01]  /*2380*/  ULDC UR42, c[0x0][0x238] ;  /* 0x00008e00002a7ab9 */ /* 0x000fe20000000800 */
[----:B------:R-:W-:Y:S01]  /*2390*/  IABS R148, R57 ;  /* 0x0000003900947213 */ /* 0x000fe20000000000 */
[--C-:B------:R-:W-:Y:S01]  /*23a0*/  @!P5 IMAD.IADD R14, R14, 0x1, -R0.reuse ;  /* 0x000000010e0ed824 */ /* 0x100fe200078e0a00 */
[----:B------:R-:W-:Y:S01]  /*23b0*/  ISETP.GE.AND P5, PT, R22, RZ, PT ;  /* 0x000000ff1600720c */ /* 0x000fe20003fa6270 */
[----:B------:R-:W-:Y:S01]  /*23c0*/  @!P4 IMAD.IADD R16, R16, 0x1, -R0 ;  /* 0x000000011010c824 */ /* 0x000fe200078e0a00 */
[----:B------:R-:W-:Y:S01]  /*23d0*/  IABS R22, R24 ;  /* 0x0000001800167213 */ /* 0x000fe20000000000 */
[----:B------:R-:W-:Y:S01]  /*23e0*/  IMAD.MOV R13, RZ, RZ, -R11 ;  /* 0x000000ffff0d7224 */ /* 0x000fe200078e0a0b */
[C---:B------:R-:W-:Y:S01]  /*23f0*/  ISETP.GT.U32.AND P4, PT, R0.reuse, R14, PT ;  /* 0x0000000e0000720c */ /* 0x040fe20003f84070 */
[C---:B------:R-:W-:Y:S01]  /*2400*/  IMAD.HI.U32 R11, R5.reuse, R20, RZ ;  /* 0x00000014050b7227 */ /* 0x040fe200078e00ff */
[----:B------:R-:W-:Y:S01]  /*2410*/  ISETP.GT.U32.AND P2, PT, R0, R16, PT ;  /* 0x000000100000720c */ /* 0x000fe20003f44070 */
[----:B------:R-:W-:Y:S01]  /*2420*/  UIMAD UR42, UR42, 0x26, URZ ;  /* 0x000000262a2a78a4 */ /* 0x000fe2000f8e023f */
[----:B------:R-:W-:Y:S01]  /*2430*/  IABS R130, R25 ;  /* 0x0000001900827213 */ /* 0x000fe20000000000 */
[----:B------:R-:W-:Y:S01]  /*2440*/  IMAD.MOV R11, RZ, RZ, -R11 ;  /* 0x000000ffff0b7224 */ /* 0x000fe200078e0a0b */
[----:B------:R-:W-:Y:S01]  /*2450*/  ULDC UR34, c[0x0][0x238] ;  /* 0x00008e0000227ab9 */ /* 0x000fe20000000800 */
[----:B------:R-:W-:Y:S01]  /*2460*/  @!P3 IMAD.MOV R6, RZ, RZ, -R6 ;  /* 0x000000ffff06b224 */ /* 0x000fe200078e0a06 */
[----:B------:R-:W-:Y:S01]  /*2470*/  ISETP.GE.AND P3, PT, R42, RZ, PT ;  /* 0x000000ff2a00720c */ /* 0x000fe20003f66270 */
[----:B------:R-:W-:Y:S01]  /*2480*/  IMAD R20, R0, R11, R20 ;  /* 0x0000000b00147224 */ /* 0x000fe200078e0214 */
[----:B------:R-:W-:Y:S01]  /*2490*/  IABS R42, R145 ;  /* 0x00000091002a7213 */ /* 0x000fe20000000000 */
[----:B------:R-:W-:Y:S01]  /*24a0*/  IMAD.HI.U32 R11, R5, R22, RZ ;  /* 0x00000016050b7227 */ /* 0x000fe200078e00ff */
[----:B------:R-:W-:Y:S01]  /*24b0*/  UIMAD UR34, UR34, 0x25, URZ ;  /* 0x00000025222278a4 */ /* 0x000fe2000f8e023f */
[----:B------:R-:W-:-:S02]  /*24c0*/  ULDC UR48, c[0x0][0x238] ;  /* 0x00008e0000307ab9 */ /* 0x000fc40000000800 */
[--C-:B------:R-:W-:Y:S01]  /*24d0*/  @!P4 IMAD.IADD R14, R14, 0x1, -R0.reuse ;  /* 0x000000010e0ec824 */ /* 0x100fe200078e0a00 */
[----:B------:R-:W-:Y:S01]  /*24e0*/  ISETP.GT.U32.AND P4, PT, R0, R20, PT ;  /* 0x000000140000720c */ /* 0x000fe20003f84070 */
[----:B------:R-:W-:Y:S01]  /*24f0*/  IMAD.MOV R11, RZ, RZ, -R11 ;  /* 0x000000ffff0b7224 */ /* 0x000fe200078e0a0b */
[----:B------:R-:W-:Y:S01]  /*2500*/  ULDC UR13, c[0x0][0x238] ;  /* 0x00008e00000d7ab9 */ /* 0x000fe20000000800 */
[----:B------:R-:W-:Y:S01]  /*2510*/  @!P2 IMAD.IADD R16, R16, 0x1, -R0 ;  /* 0x000000011010a824 */ /* 0x000fe200078e0a00 */
[----:B------:R-:W-:Y:S01]  /*2520*/  ISETP.GE.AND P2, PT, R24, RZ, PT ;  /* 0x000000ff1800720c */ /* 0x000fe20003f46270 */
[----:B------:R-:W-:Y:S01]  /*2530*/  IMAD R22, R0, R11, R22 ;  /* 0x0000000b00167224 */ /* 0x000fe200078e0216 */
[----:B------:R-:W-:Y:S01]  /*2540*/  IABS R24, R26 ;  /* 0x0000001a00187213 */ /* 0x000fe20000000000 */
[----:B------:R-:W-:Y:S01]  /*2550*/  @!P0 IMAD.IADD R10, R10, 0x1, -R0 ;  /* 0x000000010a0a8824 */ /* 0x000fe200078e0a00 */
[----:B------:R-:W-:Y:S01]  /*2560*/  ISETP.GE.AND P0, PT, R40, RZ, PT ;  /* 0x000000ff2800720c */ /* 0x000fe20003f06270 */
[----:B------:R-:W-:Y:S01]  /*2570*/  @!P6 IMAD.MOV R16, RZ, RZ, -R16 ;  /* 0x000000ffff10e224 */ /* 0x000fe200078e0a10 */
[C---:B------:R-:W-:Y:S01]  /*2580*/  ISETP.GT.U32.AND P6, PT, R0.reuse, R22, PT ;  /* 0x000000160000720c */ /* 0x040fe20003fc4070 */
[----:B------:R-:W-:Y:S01]  /*2590*/  IMAD R18, R0, R13, R18 ;  /* 0x0000000d00127224 */ /* 0x000fe200078e0212 */
[----:B------:R-:W-:Y:S01]  /*25a0*/  IABS R40, R48 ;  /* 0x0000003000287213 */ /* 0x000fe20000000000 */
[----:B------:R-:W-:Y:S01]  /*25b0*/  @!P4 IMAD.IADD R20, R20, 0x1, -R0 ;  /* 0x000000011414c824 */ /* 0x000fe200078e0a00 */
[----:B------:R-:W-:Y:S01]  /*25c0*/  UIMAD UR13, UR13, 0x23, URZ ;  /* 0x000000230d0d78a4 */ /* 0x000fe2000f8e023f */
[----:B------:R-:W-:Y:S01]  /*25d0*/  @!P3 IMAD.MOV R12, RZ, RZ, -R12 ;  /* 0x000000ffff0cb224 */ /* 0x000fe200078e0a0c */
[----:B------:R-:W-:Y:S01]  /*25e0*/  ISETP.GE.AND P3, PT, R28, RZ, PT ;  /* 0x000000ff1c00720c */ /* 0x000fe20003f66270 */
[----:B------:R-:W-:Y:S01]  /*25f0*/  @!P1 IMAD.MOV R10, RZ, RZ, -R10 ;  /* 0x000000ffff0a9224 */ /* 0x000fe200078e0a0a */
[C---:B------:R-:W-:Y:S01]  /*2600*/  ISETP.GT.U32.AND P4, PT, R0.reuse, R20, PT ;  /* 0x000000140000720c */ /* 0x040fe20003f84070 */
[----:B------:R-:W-:Y:S01]  /*2610*/  IMAD.HI.U32 R11, R5, R24, RZ ;  /* 0x00000018050b7227 */ /* 0x000fe200078e00ff */
[----:B------:R-:W-:Y:S01]  /*2620*/  ISETP.GT.U32.AND P1, PT, R0, R18, PT ;  /* 0x000000120000720c */ /* 0x000fe20003f24070 */
[----:B------:R-:W-:Y:S01]  /*2630*/  ULDC UR55, c[0x0][0x238] ;  /* 0x00008e0000377ab9 */ /* 0x000fe20000000800 */
[----:B------:R-:W-:Y:S01]  /*2640*/  IABS R28, R32 ;  /* 0x00000020001c7213 */ /* 0x000fe20000000000 */
[----:B------:R-:W-:Y:S01]  /*2650*/  @!P0 IMAD.MOV R14, RZ, RZ, -R14 ;  /* 0x000000ffff0e8224 */ /* 0x000fe200078e0a0e */
[----:B------:R-:W-:Y:S01]  /*2660*/  ISETP.GE.AND P0, PT, R26, RZ, PT ;  /* 0x000000ff1a00720c */ /* 0x000fe20003f06270 */
[----:B------:R-:W-:Y:S01]  /*2670*/  @!P6 IMAD.IADD R22, R22, 0x1, -R0 ;  /* 0x000000011616e824 */ /* 0x000fe200078e0a00 */
[----:B------:R-:W-:Y:S01]  /*2680*/  IABS R26, R34 ;  /* 0x00000022001a7213 */ /* 0x000fe20000000000 */
[----:B------:R-:W-:Y:S01]  /*2690*/  IMAD.MOV R13, RZ, RZ, -R11 ;  /* 0x000000ffff0d7224 */ /* 0x000fe200078e0a0b */
[----:B------:R-:W-:Y:S01]  /*26a0*/  UIMAD UR55, UR55, 0x22, URZ ;  /* 0x00000022373778a4 */ /* 0x000fe2000f8e023f */
[----:B------:R-:W-:Y:S01]  /*26b0*/  IMAD R3, R3, UR4, RZ ;  /* 0x0000000403037c24 */ /* 0x000fe2000f8e02ff */
[C---:B------:R-:W-:Y:S01]  /*26c0*/  ISETP.GT.U32.AND P6, PT, R0.reuse, R22, PT ;  /* 0x000000160000720c */ /* 0x040fe20003fc4070 */
[C---:B------:R-:W-:Y:S01]  /*26d0*/  IMAD.HI.U32 R11, R5.reuse, R26, RZ ;  /* 0x0000001a050b7227 */ /* 0x040fe200078e00ff */
[----:B------:R-:W-:Y:S01]  /*26e0*/  ULDC UR51, c[0x0][0x238] ;  /* 0x00008e0000337ab9 */ /* 0x000fe20000000800 */
[----:B------:R-:W-:Y:S01]  /*26f0*/  ULDC UR25, c[0x0][0x238] ;  /* 0x00008e0000197ab9 */ /* 0x000fe20000000800 */
[----:B------:R-:W-:Y:S01]  /*2700*/  UIMAD UR51, UR51, 0x21, URZ ;  /* 0x00000021333378a4 */ /* 0x000fe2000f8e023f */
[----:B------:R-:W-:Y:S01]  /*2710*/  IMAD R24, R0, R13, R24 ;  /* 0x0000000d00187224 */ /* 0x000fe200078e0218 */
[----:B------:R-:W-:Y:S01]  /*2720*/  USHF.L.U32 UR25, UR25, 0x5, URZ ;  /* 0x0000000519197899 */ /* 0x000fe2000800063f */
[----:B------:R-:W-:Y:S01]  /*2730*/  @!P4 IMAD.IADD R20, R20, 0x1, -R0 ;  /* 0x000000011414c824 */ /* 0x000fe200078e0a00 */
[----:B------:R-:W-:Y:S01]  /*2740*/  ULDC UR33, c[0x0][0x238] ;  /* 0x00008e0000217ab9 */ /* 0x000fe20000000800 */
[----:B------:R-:W-:Y:S01]  /*2750*/  IMAD.MOV R11, RZ, RZ, -R11 ;  /* 0x000000ffff0b7224 */ /* 0x000fe200078e0a0b */
[----:B------:R-:W-:Y:S01]  /*2760*/  ISETP.GT.U32.AND P4, PT, R0, R24, PT ;  /* 0x000000180000720c */ /* 0x000fe20003f84070 */
[----:B------:R-:W-:Y:S01]  /*2770*/  @!P3 IMAD.MOV R20, RZ, RZ, -R20 ;  /* 0x000000ffff14b224 */ /* 0x000fe200078e0a14 */
[----:B------:R-:W-:Y:S01]  /*2780*/  ISETP.GE.AND P3, PT, R30, RZ, PT ;  /* 0x000000ff1e00720c */ /* 0x000fe20003f66270 */
[----:B------:R-:W-:Y:S01]  /*2790*/  @!P1 IMAD.IADD R18, R18, 0x1, -R0 ;  /* 0x0000000112129824 */ /* 0x000fe200078e0a00 */
[----:B------:R-:W-:Y:S01]  /*27a0*/  IABS R30, R30 ;  /* 0x0000001e001e7213 */ /* 0x000fe20000000000 */
[C---:B------:R-:W-:Y:S01]  /*27b0*/  IMAD R26, R0.reuse, R11, R26 ;  /* 0x0000000b001a7224 */ /* 0x040fe200078e021a */
[----:B------:R-:W-:Y:S01]  /*27c0*/  UIMAD UR33, UR33, 0x1f, URZ ;  /* 0x0000001f212178a4 */ /* 0x000fe2000f8e023f */
[C---:B------:R-:W-:Y:S01]  /*27d0*/  IMAD.HI.U32 R13, R5.reuse, R28, RZ ;  /* 0x0000001c050d7227 */ /* 0x040fe200078e00ff */
[----:B------:R-:W-:Y:S01]  /*27e0*/  ISETP.GT.U32.AND P1, PT, R0, R18, PT ;  /* 0x000000120000720c */ /* 0x000fe20003f24070 */
[----:B------:R-:W-:Y:S01]  /*27f0*/  ULDC UR41, c[0x0][0x238] ;  /* 0x00008e0000297ab9 */ /* 0x000fe20000000800 */
[----:B------:R-:W-:Y:S01]  /*2800*/  ULDC UR47, c[0x0][0x238] ;  /* 0x00008e00002f7ab9 */ /* 0x000fe20000000800 */
[----:B------:R-:W-:Y:S01]  /*2810*/  @!P6 IMAD.IADD R22, R22, 0x1, -R0 ;  /* 0x000000011616e824 */ /* 0x000fe200078e0a00 */
[----:B------:R-:W-:Y:S01]  /*2820*/  ISETP.GT.U32.AND P6, PT, R0, R26, PT ;  /* 0x0000001a0000720c */ /* 0x000fe20003fc4070 */
[----:B------:R-:W-:Y:S01]  /*2830*/  IMAD.MOV R13, RZ, RZ, -R13 ;  /* 0x000000ffff0d7224 */ /* 0x000fe200078e0a0d */
[----:B------:R-:W-:Y:S01]  /*2840*/  UIMAD UR41, UR41, 0x1e, URZ ;  /* 0x0000001e292978a4 */ /* 0x000fe2000f8e023f */
[----:B------:R-:W-:Y:S01]  /*2850*/  IMAD.HI.U32 R11, R5, R30, RZ ;  /* 0x0000001e050b7227 */ /* 0x000fe200078e00ff */
[----:B------:R-:W-:Y:S01]  /*2860*/  UIMAD UR47, UR47, 0x1d, URZ ;  /* 0x0000001d2f2f78a4 */ /* 0x000fe2000f8e023f */
[----:B------:R-:W-:-:S02]  /*2870*/  ULDC UR15, c[0x0][0x238] ;  /* 0x00008e00000f7ab9 */ /* 0x000fc40000000800 */
[----:B------:R-:W-:Y:S01]  /*2880*/  IMAD R28, R0, R13, R28 ;  /* 0x0000000d001c7224 */ /* 0x000fe200078e021c */
[----:B------:R-:W-:Y:S01]  /*2890*/  UIMAD UR15, UR15, 0x1c, URZ ;  /* 0x0000001c0f0f78a4 */ /* 0x000fe2000f8e023f */
[----:B------:R-:W-:Y:S01]  /*28a0*/  IMAD.MOV R11, RZ, RZ, -R11 ;  /* 0x000000ffff0b7224 */ /* 0x000fe200078e0a0b */
[----:B------:R-:W-:Y:S01]  /*28b0*/  ULDC UR31, c[0x0][0x238] ;  /* 0x00008e00001f7ab9 */ /* 0x000fe20000000800 */
[----:B------:R-:W-:Y:S01]  /*28c0*/  @!P4 IMAD.IADD R24, R24, 0x1, -R0 ;  /* 0x000000011818c824 */ /* 0x000fe200078e0a00 */
[----:B------:R-:W-:Y:S01]  /*28d0*/  UIMAD UR31, UR31, 0x1b, URZ ;  /* 0x0000001b1f1f78a4 */ /* 0x000fe2000f8e023f */
[----:B------:R-:W-:Y:S01]  /*28e0*/  @!P2 IMAD.MOV R22, RZ, RZ, -R22 ;  /* 0x000000ffff16a224 */ /* 0x000fe200078e0a16 */
[C---:B------:R-:W-:Y:S01]  /*28f0*/  ISETP.GT.U32.AND P2, PT, R0.reuse, R28, PT ;  /* 0x0000001c0000720c */ /* 0x040fe20003f44070 */
[C---:B------:R-:W-:Y:S01]  /*2900*/  IMAD R30, R0.reuse, R11, R30 ;  /* 0x0000000b001e7224 */ /* 0x040fe200078e021e */
[----:B------:R-:W-:Y:S01]  /*2910*/  ISETP.GT.U32.AND P4, PT, R0, R24, PT ;  /* 0x000000180000720c */ /* 0x000fe20003f84070 */
[--C-:B------:R-:W-:Y:S01]  /*2920*/  @!P1 IMAD.IADD R18, R18, 0x1, -R0.reuse ;  /* 0x0000000112129824 */ /* 0x100fe200078e0a00 */
[----:B------:R-:W-:Y:S01]  /*2930*/  ISETP.GE.AND P1, PT, R34, RZ, PT ;  /* 0x000000ff2200720c */ /* 0x000fe20003f26270 */
[----:B------:R-:W-:Y:S01]  /*2940*/  @!P6 IMAD.IADD R26, R26, 0x1, -R0 ;  /* 0x000000011a1ae824 */ /* 0x000fe200078e0a00 */
[----:B------:R-:W-:Y:S01]  /*2950*/  ISETP.GT.U32.AND P6, PT, R0, R30, PT ;  /* 0x0000001e0000720c */ /* 0x000fe20003fc4070 */
[----:B------:R-:W-:Y:S01]  /*2960*/  @!P5 IMAD.MOV R18, RZ, RZ, -R18 ;  /* 0x000000ffff12d224 */ /* 0x000fe200078e0a12 */
[----:B------:R-:W-:Y:S01]  /*2970*/  ISETP.GE.AND P5, PT, R32, RZ, PT ;  /* 0x000000ff2000720c */ /* 0x000fe20003fa6270 */
[----:B------:R-:W-:Y:S01]  /*2980*/  ULDC UR35, c[0x0][0x238] ;  /* 0x00008e0000237ab9 */ /* 0x000fe20000000800 */
[----:B------:R-:W-:Y:S01]  /*2990*/  IABS R32, R38 ;  /* 0x0000002600207213 */ /* 0x000fe20000000000 */
[----:B------:R-:W-:Y:S01]  /*29a0*/  UIMAD UR35, UR35, 0x1a, URZ ;  /* 0x0000001a232378a4 */ /* 0x000fe2000f8e023f */
[----:B------:R-:W-:Y:S01]  /*29b0*/  IABS R34, R147 ;  /* 0x0000009300227213 */ /* 0x000fe20000000000 */
[----:B------:R-:W-:Y:S01]  /*29c0*/  @!P2 IMAD.IADD R28, R28, 0x1, -R0 ;  /* 0x000000011c1ca824 */ /* 0x000fe200078e0a00 */
[----:B------:R-:W-:Y:S01]  /*29d0*/  ISETP.GT.U32.AND P2, PT, R0, R26, PT ;  /* 0x0000001a0000720c */ /* 0x000fe20003f44070 */
[C---:B------:R-:W-:Y:S01]  /*29e0*/  IMAD.HI.U32 R13, R5.reuse, R32, RZ ;  /* 0x00000020050d7227 */ /* 0x040fe200078e00ff */
[----:B------:R-:W-:Y:S01]  /*29f0*/  ULDC UR39, c[0x0][0x238] ;  /* 0x00008e0000277ab9 */ /* 0x000fe20000000800 */
[----:B------:R-:W-:Y:S01]  /*2a00*/  ULDC UR8, c[0x0][0x238] ;  /* 0x00008e0000087ab9 */ /* 0x000fe20000000800 */
[----:B------:R-:W-:Y:S01]  /*2a10*/  UIMAD UR39, UR39, 0x19, URZ ;  /* 0x00000019272778a4 */ /* 0x000fe2000f8e023f */
[----:B------:R-:W-:Y:S01]  /*2a20*/  IMAD.HI.U32 R11, R5, R34, RZ ;  /* 0x00000022050b7227 */ /* 0x000fe200078e00ff */
[----:B------:R-:W-:Y:S01]  /*2a30*/  UIMAD UR8, UR8, 0x18, URZ ;  /* 0x00000018080878a4 */ /* 0x000fe2000f8e023f */
[----:B------:R-:W-:-:S02]  /*2a40*/  ULDC UR5, c[0x0][0x238] ;  /* 0x00008e0000057ab9 */ /* 0x000fc40000000800 */
[--C-:B------:R-:W-:Y:S01]  /*2a50*/  @!P4 IMAD.IADD R24, R24, 0x1, -R0.reuse ;  /* 0x000000011818c824 */ /* 0x100fe200078e0a00 */
[----:B------:R-:W-:Y:S01]  /*2a60*/  ISETP.GE.AND P4, PT, R38, RZ, PT ;  /* 0x000000ff2600720c */ /* 0x000fe20003f86270 */
[----:B------:R-:W-:Y:S01]  /*2a70*/  @!P6 IMAD.IADD R30, R30, 0x1, -R0 ;  /* 0x000000011e1ee824 */ /* 0x000fe200078e0a00 */
[----:B------:R-:W-:Y:S01]  /*2a80*/  IABS R38, R146 ;  /* 0x0000009200267213 */ /* 0x000fe20000000000 */
[----:B------:R-:W-:Y:S01]  /*2a90*/  IMAD.MOV R13, RZ, RZ, -R13 ;  /* 0x000000ffff0d7224 */ /* 0x000fe200078e0a0d */
[----:B------:R-:W-:Y:S01]  /*2aa0*/  UIMAD UR5, UR5, 0x17, URZ ;  /* 0x00000017050578a4 */ /* 0x000fe2000f8e023f */
[----:B------:R-:W-:Y:S01]  /*2ab0*/  IMAD.MOV R11, RZ, RZ, -R11 ;  /* 0x000000ffff0b7224 */ /* 0x000fe200078e0a0b */
[C---:B------:R-:W-:Y:S01]  /*2ac0*/  ISETP.GT.U32.AND P6, PT, R0.reuse, R30, PT ;  /* 0x0000001e0000720c */ /* 0x040fe20003fc4070 */
[----:B------:R-:W-:Y:S01]  /*2ad0*/  @!P0 IMAD.MOV R24, RZ, RZ, -R24 ;  /* 0x000000ffff188224 */ /* 0x000fe200078e0a18 */
[C---:B------:R-:W-:Y:S01]  /*2ae0*/  ISETP.GT.U32.AND P0, PT, R0.reuse, R28, PT ;  /* 0x0000001c0000720c */ /* 0x040fe20003f04070 */
[C---:B------:R-:W-:Y:S01]  /*2af0*/  IMAD R32, R0.reuse, R13, R32 ;  /* 0x0000000d00207224 */ /* 0x040fe200078e0220 */
[----:B------:R-:W-:Y:S01]  /*2b00*/  ULDC UR61, c[0x0][0x238] ;  /* 0x00008e00003d7ab9 */ /* 0x000fe20000000800 */
[----:B------:R-:W-:Y:S01]  /*2b10*/  IMAD R34, R0, R11, R34 ;  /* 0x0000000b00227224 */ /* 0x000fe200078e0222 */
[----:B------:R-:W-:Y:S01]  /*2b20*/  UIMAD UR61, UR61, 0x16, URZ ;  /* 0x000000163d3d78a4 */ /* 0x000fe2000f8e023f */
[C---:B------:R-:W-:Y:S01]  /*2b30*/  IMAD.HI.U32 R13, R5.reuse, R36, RZ ;  /* 0x00000024050d7227 */ /* 0x040fe200078e00ff */
[----:B------:R-:W-:Y:S01]  /*2b40*/  ULDC UR12, c[0x0][0x238] ;  /* 0x00008e00000c7ab9 */ /* 0x000fe20000000800 */
[----:B------:R-:W-:Y:S01]  /*2b50*/  ULDC UR16, c[0x0][0x238] ;  /* 0x00008e0000107ab9 */ /* 0x000fe20000000800 */
[----:B------:R-:W-:Y:S01]  /*2b60*/  UIMAD UR12, UR12, 0x15, URZ ;  /* 0x000000150c0c78a4 */ /* 0x000fe2000f8e023f */
[----:B------:R-:W-:Y:S01]  /*2b70*/  IMAD.HI.U32 R11, R5, R38, RZ ;  /* 0x00000026050b7227 */ /* 0x000fe200078e00ff */
[----:B------:R-:W-:Y:S01]  /*2b80*/  UIMAD UR16, UR16, 0x14, URZ ;  /* 0x00000014101078a4 */ /* 0x000fe2000f8e023f */
[----:B------:R-:W-:-:S02]  /*2b90*/  ULDC UR59, c[0x0][0x238] ;  /* 0x00008e00003b7ab9 */ /* 0x000fc40000000800 */
[----:B------:R-:W-:Y:S01]  /*2ba0*/  IMAD.MOV R13, RZ, RZ, -R13 ;  /* 0x000000ffff0d7224 */ /* 0x000fe200078e0a0d */
[----:B------:R-:W-:Y:S01]  /*2bb0*/  UIMAD UR59, UR59, 0x13, URZ ;  /* 0x000000133b3b78a4 */ /* 0x000fe2000f8e023f */
[----:B------:R-:W-:Y:S01]  /*2bc0*/  IMAD.MOV R11, RZ, RZ, -R11 ;  /* 0x000000ffff0b7224 */ /* 0x000fe200078e0a0b */
[----:B------:R-:W-:Y:S01]  /*2bd0*/  ULDC UR54, c[0x0][0x238] ;  /* 0x00008e0000367ab9 */ /* 0x000fe20000000800 */
[----:B------:R-:W-:Y:S01]  /*2be0*/  @!P2 IMAD.IADD R26, R26, 0x1, -R0 ;  /* 0x000000011a1aa824 */ /* 0x000fe200078e0a00 */
[C---:B------:R-:W-:Y:S01]  /*2bf0*/  ISETP.GT.U32.AND P2, PT, R0.reuse, R32, PT ;  /* 0x000000200000720c */ /* 0x040fe20003f44070 */
[C---:B------:R-:W-:Y:S01]  /*2c00*/  IMAD R36, R0.reuse, R13, R36 ;  /* 0x0000000d00247224 */ /* 0x040fe200078e0224 */
[----:B------:R-:W-:Y:S01]  /*2c10*/  UIMAD UR54, UR54, 0x12, URZ ;  /* 0x00000012363678a4 */ /* 0x000fe2000f8e023f */
[C---:B------:R-:W-:Y:S01]  /*2c20*/  IMAD R38, R0.reuse, R11, R38 ;  /* 0x0000000b00267224 */ /* 0x040fe200078e0226 */
[----:B------:R-:W-:Y:S01]  /*2c30*/  ULDC UR52, c[0x0][0x238] ;  /* 0x00008e0000347ab9 */ /* 0x000fe20000000800 */
[----:B------:R-:W-:Y:S01]  /*2c40*/  @!P1 IMAD.MOV R26, RZ, RZ, -R26 ;  /* 0x000000ffff1a9224 */ /* 0x000fe200078e0a1a */
[----:B------:R-:W-:Y:S01]  /*2c50*/  ISETP.GT.U32.AND P1, PT, R0, R34, PT ;  /* 0x000000220000720c */ /* 0x000fe20003f24070 */
[--C-:B------:R-:W-:Y:S01]  /*2c60*/  @!P0 IMAD.IADD R28, R28, 0x1, -R0.reuse ;  /* 0x000000011c1c8824 */ /* 0x100fe200078e0a00 */
[----:B------:R-:W-:Y:S01]  /*2c70*/  ISETP.GT.U32.AND P0, PT, R0, R36, PT ;  /* 0x000000240000720c */ /* 0x000fe20003f04070 */
[----:B------:R-:W-:Y:S01]  /*2c80*/  @!P6 IMAD.IADD R30, R30, 0x1, -R0 ;  /* 0x000000011e1ee824 */ /* 0x000fe200078e0a00 */
[----:B------:R-:W-:Y:S01]  /*2c90*/  ISETP.GT.U32.AND P6, PT, R0, R38, PT ;  /* 0x000000260000720c */ /* 0x000fe20003fc4070 */
[----:B------:R-:W-:Y:S01]  /*2ca0*/  IMAD.HI.U32 R11, R5, R40, RZ ;  /* 0x00000028050b7227 */ /* 0x000fe200078e00ff */
[----:B------:R-:W-:Y:S01]  /*2cb0*/  UIMAD UR52, UR52, 0x11, URZ ;  /* 0x00000011343478a4 */ /* 0x000fe2000f8e023f */
[----:B------:R-:W-:-:S02]  /*2cc0*/  ULDC UR50, c[0x0][0x238] ;  /* 0x00008e0000327ab9 */ /* 0x000fc40000000800 */
[----:B------:R-:W-:Y:S01]  /*2cd0*/  IMAD.MOV R11, RZ, RZ, -R11 ;  /* 0x000000ffff0b7224 */ /* 0x000fe200078e0a0b */
[----:B------:R-:W-:Y:S01]  /*2ce0*/  USHF.L.U32 UR50, UR50, 0x4, URZ ;  /* 0x0000000432327899 */ /* 0x000fe2000800063f */
[--C-:B------:R-:W-:Y:S01]  /*2cf0*/  @!P2 IMAD.IADD R32, R32, 0x1, -R0.reuse ;  /* 0x000000012020a824 */ /* 0x100fe200078e0a00 */
[----:B------:R-:W-:Y:S01]  /*2d00*/  ISETP.GE.AND P2, PT, R147, RZ, PT ;  /* 0x000000ff9300720c */ /* 0x000fe20003f46270 */
[--C-:B------:R-:W-:Y:S01]  /*2d10*/  @!P1 IMAD.IADD R34, R34, 0x1, -R0.reuse ;  /* 0x0000000122229824 */ /* 0x100fe200078e0a00 */
[----:B------:R-:W-:Y:S01]  /*2d20*/  ULDC UR24, c[0x0][0x238] ;  /* 0x00008e0000187ab9 */ /* 0x000fe20000000800 */
[--C-:B------:R-:W-:Y:S01]  /*2d30*/  @!P0 IMAD.IADD R36, R36, 0x1, -R0.reuse ;  /* 0x0000000124248824 */ /* 0x100fe200078e0a00 */
[----:B------:R-:W-:Y:S01]  /*2d40*/  ISETP.GT.U32.AND P1, PT, R0, R32, PT ;  /* 0x000000200000720c */ /* 0x000fe20003f24070 */
[----:B------:R-:W-:Y:S01]  /*2d50*/  @!P6 IMAD.IADD R38, R38, 0x1, -R0 ;  /* 0x000000012626e824 */ /* 0x000fe200078e0a00 */
[C---:B------:R-:W-:Y:S01]  /*2d60*/  ISETP.GT.U32.AND P0, PT, R0.reuse, R34, PT ;  /* 0x000000220000720c */ /* 0x040fe20003f04070 */
[----:B------:R-:W-:Y:S01]  /*2d70*/  IMAD.HI.U32 R13, R5, R42, RZ ;  /* 0x0000002a050d7227 */ /* 0x000fe200078e00ff */
[----:B------:R-:W-:Y:S01]  /*2d80*/  ISETP.GT.U32.AND P6, PT, R0, R36, PT ;  /* 0x000000240000720c */ /* 0x000fe20003fc4070 */
[----:B------:R-:W-:-:S02]  /*2d90*/  UIMAD UR24, UR24, 0xf, URZ ;  /* 0x0000000f181878a4 */ /* 0x000fc4000f8e023f */
[----:B------:R-:W-:Y:S01]  /*2da0*/  @!P5 IMAD.MOV R28, RZ, RZ, -R28 ;  /* 0x000000ffff1cd224 */ /* 0x000fe200078e0a1c */
[C---:B------:R-:W-:Y:S01]  /*2db0*/  ISETP.GT.U32.AND P5, PT, R0.reuse, R38, PT ;  /* 0x000000260000720c */ /* 0x040fe20003fa4070 */
[C---:B------:R-:W-:Y:S01]  /*2dc0*/  IMAD R40, R0.reuse, R11, R40 ;  /* 0x0000000b00287224 */ /* 0x040fe200078e0228 */
[----:B------:R-:W-:Y:S01]  /*2dd0*/  ULDC UR28, c[0x0][0x238] ;  /* 0x00008e00001c7ab9 */ /* 0x000fe20000000800 */
[----:B------:R-:W-:Y:S01]  /*2de0*/  IMAD.MOV R13, RZ, RZ, -R13 ;  /* 0x000000ffff0d7224 */ /* 0x000fe200078e0a0d */
[----:B------:R-:W-:Y:S01]  /*2df0*/  UIMAD UR28, UR28, 0xe, URZ ;  /* 0x0000000e1c1c78a4 */ /* 0x000fe2000f8e023f */
[C---:B------:R-:W-:Y:S01]  /*2e00*/  IMAD.HI.U32 R11, R5.reuse, R44, RZ ;  /* 0x0000002c050b7227 */ /* 0x040fe200078e00ff */
[----:B------:R-:W-:Y:S01]  /*2e10*/  ULDC UR32, c[0x0][0x238] ;  /* 0x00008e0000207ab9 */ /* 0x000fe20000000800 */
[----:B------:R-:W-:Y:S01]  /*2e20*/  ULDC UR36, c[0x0][0x238] ;  /* 0x00008e0000247ab9 */ /* 0x000fe20000000800 */
[----:B------:R-:W-:Y:S01]  /*2e30*/  UIMAD UR32, UR32, 0xd, URZ ;  /* 0x0000000d202078a4 */ /* 0x000fe2000f8e023f */
[C---:B------:R-:W-:Y:S01]  /*2e40*/  IMAD R42, R0.reuse, R13, R42 ;  /* 0x0000000d002a7224 */ /* 0x040fe200078e022a */
[----:B------:R-:W-:Y:S01]  /*2e50*/  IABS R13, R62 ;  /* 0x0000003e000d7213 */ /* 0x000fe20000000000 */
[----:B------:R-:W-:Y:S01]  /*2e60*/  IMAD.MOV R11, RZ, RZ, -R11 ;  /* 0x000000ffff0b7224 */ /* 0x000fe200078e0a0b */
[----:B------:R-:W-:Y:S01]  /*2e70*/  UIMAD UR36, UR36, 0xc, URZ ;  /* 0x0000000c242478a4 */ /* 0x000fe2000f8e023f */
[----:B------:R-:W-:Y:S01]  /*2e80*/  @!P3 IMAD.MOV R30, RZ, RZ, -R30 ;  /* 0x000000ffff1eb224 */ /* 0x000fe200078e0a1e */
[----:B------:R-:W-:Y:S01]  /*2e90*/  ISETP.GT.U32.AND P3, PT, R0, R40, PT ;  /* 0x000000280000720c */ /* 0x000fe20003f64070 */
[----:B------:R-:W-:Y:S01]  /*2ea0*/  @!P0 IMAD.IADD R34, R34, 0x1, -R0 ;  /* 0x0000000122228824 */ /* 0x000fe200078e0a00 */
[C---:B------:R-:W-:Y:S01]  /*2eb0*/  ISETP.GT.U32.AND P0, PT, R0.reuse, R42, PT ;  /* 0x0000002a0000720c */ /* 0x040fe20003f04070 */
[----:B------:R-:W-:Y:S01]  /*2ec0*/  IMAD R44, R0, R11, R44 ;  /* 0x0000000b002c7224 */ /* 0x000fe200078e022c */
[----:B------:R-:W-:Y:S01]  /*2ed0*/  ULDC UR40, c[0x0][0x238] ;  /* 0x00008e0000287ab9 */ /* 0x000fe20000000800 */
[--C-:B------:R-:W-:Y:S01]  /*2ee0*/  @!P5 IMAD.IADD R38, R38, 0x1, -R0.reuse ;  /* 0x000000012626d824 */ /* 0x100fe200078e0a00 */
[----:B------:R-:W-:Y:S01]  /*2ef0*/  UIMAD UR40, UR40, 0xb, URZ ;  /* 0x0000000b282878a4 */ /* 0x000fe2000f8e023f */
[--C-:B------:R-:W-:Y:S01]  /*2f00*/  @!P1 IMAD.IADD R32, R32, 0x1, -R0.reuse ;  /* 0x0000000120209824 */ /* 0x100fe200078e0a00 */
[----:B------:R-:W-:Y:S01]  /*2f10*/  ISETP.GT.U32.AND P5, PT, R0, R44, PT ;  /* 0x0000002c0000720c */ /* 0x000fe20003fa4070 */
[--C-:B------:R-:W-:Y:S01]  /*2f20*/  @!P6 IMAD.IADD R36, R36, 0x1, -R0.reuse ;  /* 0x000000012424e824 */ /* 0x100fe200078e0a00 */
[----:B------:R-:W-:Y:S01]  /*2f30*/  ISETP.GE.AND P1, PT, R46, RZ, PT ;  /* 0x000000ff2e00720c */ /* 0x000fe20003f26270 */
[----:B------:R-:W-:Y:S01]  /*2f40*/  IMAD.MOV.U32 R46, RZ, RZ, R13 ;  /* 0x000000ffff2e7224 */ /* 0x000fe200078e000d */
[----:B------:R-:W-:Y:S01]  /*2f50*/  IABS R13, R58 ;  /* 0x0000003a000d7213 */ /* 0x000fe20000000000 */
[--C-:B------:R-:W-:Y:S01]  /*2f60*/  @!P3 IMAD.IADD R40, R40, 0x1, -R0.reuse ;  /* 0x000000012828b824 */ /* 0x100fe200078e0a00 */
[----:B------:R-:W-:Y:S01]  /*2f70*/  ISETP.GE.AND P3, PT, R48, RZ, PT ;  /* 0x000000ff3000720c */ /* 0x000fe20003f66270 */
[----:B------:R-:W-:Y:S01]  /*2f80*/  IMAD.HI.U32 R11, R5, R46, RZ ;  /* 0x0000002e050b7227 */ /* 0x000fe200078e00ff */
[----:B------:R-:W-:Y:S01]  /*2f90*/  ISETP.GE.AND P6, PT, R146, RZ, PT ;  /* 0x000000ff9200720c */ /* 0x000fe20003fc6270 */
[----:B------:R-:W-:Y:S01]  /*2fa0*/  ULDC UR44, c[0x0][0x238] ;  /* 0x00008e00002c7ab9 */ /* 0x000fe20000000800 */
[----:B------:R-:W-:Y:S01]  /*2fb0*/  IABS R146, R45 ;  /* 0x0000002d00927213 */ /* 0x000fe20000000000 */
[--C-:B------:R-:W-:Y:S01]  /*2fc0*/  @!P0 IMAD.IADD R42, R42, 0x1, -R0.reuse ;  /* 0x000000012a2a8824 */ /* 0x100fe200078e0a00 */
[----:B------:R-:W-:Y:S01]  /*2fd0*/  ISETP.GE.AND P0, PT, R145, RZ, PT ;  /* 0x000000ff9100720c */ /* 0x000fe20003f06270 */
[----:B------:R-:W-:Y:S01]  /*2fe0*/  IMAD.MOV R11, RZ, RZ, -R11 ;  /* 0x000000ffff0b7224 */ /* 0x000fe200078e0a0b */
[----:B------:R-:W-:Y:S01]  /*2ff0*/  UIMAD UR44, UR44, 0xa, URZ ;  /* 0x0000000a2c2c78a4 */ /* 0x000fe2000f8e023f */
[----:B------:R-:W-:Y:S01]  /*3000*/  IMAD.MOV.U32 R48, RZ, RZ, R13 ;  /* 0x000000ffff307224 */ /* 0x000fe200078e000d */
[----:B------:R-:W-:Y:S01]  /*3010*/  ULDC UR46, c[0x0][0x238] ;  /* 0x00008e00002e7ab9 */ /* 0x000fe20000000800 */
[----:B------:R-:W-:Y:S01]  /*3020*/  @!P5 IMAD.IADD R44, R44, 0x1, -R0 ;  /* 0x000000012c2cd824 */ /* 0x000fe200078e0a00 */
[C---:B------:R-:W-:Y:S01]  /*3030*/  ISETP.GT.U32.AND P5, PT, R0.reuse, R42, PT ;  /* 0x0000002a0000720c */ /* 0x040fe20003fa4070 */
[----:B------:R-:W-:Y:S01]  /*3040*/  IMAD R46, R0, R11, R46 ;  /* 0x0000000b002e7224 */ /* 0x000fe200078e022e */
[----:B------:R-:W-:Y:S01]  /*3050*/  USHF.L.U32 UR46, UR46, 0x3, URZ ;  /* 0x000000032e2e7899 */ /* 0x000fe2000800063f */
[----:B------:R-:W-:-:S04]  /*3060*/  IMAD.HI.U32 R11, R5, R48, RZ ;  /* 0x00000030050b7227 */ /* 0x000fc800078e00ff */
[----:B------:R-:W-:Y:S02]  /*3070*/  IMAD.MOV R11, RZ, RZ, -R11 ;  /* 0x000000ffff0b7224 */ /* 0x000fe400078e0a0b */
[----:B------:R-:W-:Y:S01]  /*3080*/  @!P1 IMAD.MOV R36, RZ, RZ, -R36 ;  /* 0x000000ffff249224 */ /* 0x000fe200078e0a24 */
[C---:B------:R-:W-:Y:S01]  /*3090*/  ISETP.GT.U32.AND P1, PT, R0.reuse, R46, PT ;  /* 0x0000002e0000720c */ /* 0x040fe20003f24070 */
[----:B------:R-:W-:Y:S02]  /*30a0*/  IMAD R48, R0, R11, R48 ;  /* 0x0000000b00307224 */ /* 0x000fe400078e0230 */
[----:B------:R-:W-:Y:S02]  /*30b0*/  @!P5 IMAD.IADD R42, R42, 0x1, -R0 ;  /* 0x000000012a2ad824 */ /* 0x000fe400078e0a00 */
[----:B------:R-:W-:Y:S01]  /*30c0*/  IMAD.MOV.U32 R13, RZ, RZ, R15 ;  /* 0x000000ffff0d7224 */ /* 0x000fe200078e000f */
[C---:B------:R-:W-:Y:S01]  /*30d0*/  ISETP.GT.U32.AND P5, PT, R0.reuse, R48, PT ;  /* 0x000000300000720c */ /* 0x040fe20003fa4070 */
[----:B------:R-:W-:Y:S01]  /*30e0*/  @!P2 IMAD.MOV R34, RZ, RZ, -R34 ;  /* 0x000000ffff22a224 */ /* 0x000fe200078e0a22 */
[C---:B------:R-:W-:Y:S01]  /*30f0*/  ISETP.GT.U32.AND P2, PT, R0.reuse, R44, PT ;  /* 0x0000002c0000720c */ /* 0x040fe20003f44070 */
[----:B------:R-:W-:Y:S01]  /*3100*/  @!P4 IMAD.MOV R32, RZ, RZ, -R32 ;  /* 0x000000ffff20c224 */ /* 0x000fe200078e0a20 */
[----:B------:R-:W-:Y:S01]  /*3110*/  ISETP.GT.U32.AND P4, PT, R0, R40, PT ;  /* 0x000000280000720c */ /* 0x000fe20003f84070 */
[----:B------:R-:W-:Y:S01]  /*3120*/  IMAD.HI.U32 R11, R5, R13, RZ ;  /* 0x0000000d050b7227 */ /* 0x000fe200078e00ff */
[----:B------:R-:W-:-:S03]  /*3130*/  IABS R15, R52 ;  /* 0x00000034000f7213 */ /* 0x000fc60000000000 */
[----:B------:R-:W-:Y:S01]  /*3140*/  @!P6 IMAD.MOV R38, RZ, RZ, -R38 ;  /* 0x000000ffff26e224 */ /* 0x000fe200078e0a26 */
[----:B------:R-:W-:Y:S01]  /*3150*/  ISETP.GE.AND P6, PT, R64, RZ, PT ;  /* 0x000000ff4000720c */ /* 0x000fe20003fc6270 */
[----:B------:R-:W-:Y:S01]  /*3160*/  IMAD.MOV R11, RZ, RZ, -R11 ;  /* 0x000000ffff0b7224 */ /* 0x000fe200078e0a0b */
[----:B------:R-:W-:Y:S01]  /*3170*/  IABS R64, R143 ;  /* 0x0000008f00407213 */ /* 0x000fe20000000000 */
[--C-:B------:R-:W-:Y:S02]  /*3180*/  @!P5 IMAD.IADD R48, R48, 0x1, -R0.reuse ;  /* 0x000000013030d824 */ /* 0x100fe400078e0a00 */
[----:B------:R-:W-:Y:S01]  /*3190*/  @!P1 IMAD.IADD R46, R46, 0x1, -R0 ;  /* 0x000000012e2e9824 */ /* 0x000fe200078e0a00 */
[----:B------:R-:W-:Y:S01]  /*31a0*/  ISETP.GE.AND P1, PT, R50, RZ, PT ;  /* 0x000000ff3200720c */ /* 0x000fe20003f26270 */
[C---:B------:R-:W-:Y:S01]  /*31b0*/  IMAD R50, R0.reuse, R11, R13 ;  /* 0x0000000b00327224 */ /* 0x040fe200078e020d */
[----:B------:R-:W-:Y:S01]  /*31c0*/  ISETP.GT.U32.AND P5, PT, R0, R48, PT ;  /* 0x000000300000720c */ /* 0x000fe20003fa4070 */
[----:B------:R-:W-:-:S04]  /*31d0*/  IMAD.HI.U32 R11, R5, R15, RZ ;  /* 0x0000000f050b7227 */ /* 0x000fc800078e00ff */
[--C-:B------:R-:W-:Y:S01]  /*31e0*/  @!P2 IMAD.IADD R44, R44, 0x1, -R0.reuse ;  /* 0x000000012c2ca824 */ /* 0x100fe200078e0a00 */
[----:B------:R-:W-:Y:S01]  /*31f0*/  ISETP.GE.AND P2, PT, R58, RZ, PT ;  /* 0x000000ff3a00720c */ /* 0x000fe20003f46270 */
[----:B------:R-:W-:Y:S01]  /*3200*/  @!P4 IMAD.IADD R40, R40, 0x1, -R0 ;  /* 0x000000012828c824 */ /* 0x000fe200078e0a00 */
[----:B------:R-:W-:Y:S01]  /*3210*/  ISETP.GE.AND P4, PT, R62, RZ, PT ;  /* 0x000000ff3e00720c */ /* 0x000fe20003f86270 */
[----:B------:R-:W-:Y:S01]  /*3220*/  IMAD.MOV R11, RZ, RZ, -R11 ;  /* 0x000000ffff0b7224 */ /* 0x000fe200078e0a0b */
[----:B------:R-:W-:Y:S01]  /*3230*/  IABS R58, R56 ;  /* 0x00000038003a7213 */ /* 0x000fe20000000000 */
[----:B------:R-:W-:Y:S01]  /*3240*/  @!P6 IMAD.MOV R44, RZ, RZ, -R44 ;  /* 0x000000ffff2ce224 */ /* 0x000fe200078e0a2c */
[----:B------:R-:W-:Y:S01]  /*3250*/  ISETP.GE.AND P6, PT, R52, RZ, PT ;  /* 0x000000ff3400720c */ /* 0x000fe20003fc6270 */
[----:B------:R-:W-:Y:S01]  /*3260*/  @!P3 IMAD.MOV R40, RZ, RZ, -R40 ;  /* 0x000000ffff28b224 */ /* 0x000fe200078e0a28 */
[C---:B------:R-:W-:Y:S01]  /*3270*/  ISETP.GT.U32.AND P3, PT, R0.reuse, R46, PT ;  /* 0x0000002e0000720c */ /* 0x040fe20003f64070 */
[----:B------:R-:W-:Y:S01]  /*3280*/  @!P0 IMAD.MOV R42, RZ, RZ, -R42 ;  /* 0x000000ffff2a8224 */ /* 0x000fe200078e0a2a */
[C---:B------:R-:W-:Y:S01]  /*3290*/  ISETP.GT.U32.AND P0, PT, R0.reuse, R50, PT ;  /* 0x000000320000720c */ /* 0x040fe20003f04070 */
[----:B------:R-:W-:Y:S01]  /*32a0*/  IMAD R52, R0, R11, R15 ;  /* 0x0000000b00347224 */ /* 0x000fe200078e020f */
[----:B------:R-:W-:Y:S01]  /*32b0*/  IABS R62, R54 ;  /* 0x00000036003e7213 */ /* 0x000fe20000000000 */
[----:B------:R-:W-:Y:S01]  /*32c0*/  @!P5 IMAD.IADD R48, R48, 0x1, -R0 ;  /* 0x000000013030d824 */ /* 0x000fe200078e0a00 */
[----:B------:R-:W-:Y:S01]  /*32d0*/  IABS R15, R60 ;  /* 0x0000003c000f7213 */ /* 0x000fe20000000000 */
[----:B------:R-:W-:Y:S01]  /*32e0*/  IMAD.HI.U32 R11, R5, R58, RZ ;  /* 0x0000003a050b7227 */ /* 0x000fe200078e00ff */
[----:B------:R-:W-:-:S03]  /*32f0*/  ISETP.GT.U32.AND P5, PT, R0, R52, PT ;  /* 0x000000340000720c */ /* 0x000fc60003fa4070 */
[----:B------:R-:W-:Y:S02]  /*3300*/  IMAD.MOV R11, RZ, RZ, -R11 ;  /* 0x000000ffff0b7224 */ /* 0x000fe400078e0a0b */
[--C-:B------:R-:W-:Y:S01]  /*3310*/  @!P3 IMAD.IADD R46, R46, 0x1, -R0.reuse ;  /* 0x000000012e2eb824 */ /* 0x100fe200078e0a00 */
[----:B------:R-:W-:Y:S01]  /*3320*/  ISETP.GE.AND P3, PT, R56, RZ, PT ;  /* 0x000000ff3800720c */ /* 0x000fe20003f66270 */
[----:B------:R-:W-:Y:S01]  /*3330*/  @!P0 IMAD.IADD R50, R50, 0x1, -R0 ;  /* 0x0000000132328824 */ /* 0x000fe200078e0a00 */
[----:B------:R-:W-:Y:S01]  /*3340*/  ISETP.GE.AND P0, PT, R54, RZ, PT ;  /* 0x000000ff3600720c */ /* 0x000fe20003f06270 */
[----:B------:R-:W-:Y:S02]  /*3350*/  @!P4 IMAD.MOV R46, RZ, RZ, -R46 ;  /* 0x000000ffff2ec224 */ /* 0x000fe400078e0a2e */
[C---:B------:R-:W-:Y:S01]  /*3360*/  IMAD R54, R0.reuse, R11, R58 ;  /* 0x0000000b00367224 */ /* 0x040fe200078e023a */
[----:B------:R-:W-:Y:S01]  /*3370*/  ISETP.GT.U32.AND P4, PT, R0, R50, PT ;  /* 0x000000320000720c */ /* 0x000fe20003f84070 */
[----:B------:R-:W-:-:S02]  /*3380*/  @!P5 IMAD.IADD R52, R52, 0x1, -R0 ;  /* 0x000000013434d824 */ /* 0x000fc400078e0a00 */
[----:B------:R-:W-:-:S03]  /*3390*/  IMAD.HI.U32 R13, R5, R62, RZ ;  /* 0x0000003e050d7227 */ /* 0x000fc600078e00ff */
[----:B------:R-:W-:Y:S01]  /*33a0*/  ISETP.GT.U32.AND P5, PT, R0, R52, PT ;  /* 0x000000340000720c */ /* 0x000fe20003fa4070 */
[----:B------:R-:W-:Y:S02]  /*33b0*/  IMAD.MOV.U32 R58, RZ, RZ, R15 ;  /* 0x000000ffff3a7224 */ /* 0x000fe400078e000f */
[----:B------:R-:W-:Y:S02]  /*33c0*/  IMAD.MOV R13, RZ, RZ, -R13 ;  /* 0x000000ffff0d7224 */ /* 0x000fe400078e0a0d */
[----:B------:R-:W-:-:S04]  /*33d0*/  IMAD.HI.U32 R11, R5, R58, RZ ;  /* 0x0000003a050b7227 */ /* 0x000fc800078e00ff */
[----:B------:R-:W-:Y:S01]  /*33e0*/  IMAD R56, R0, R13, R62 ;  /* 0x0000000d00387224 */ /* 0x000fe200078e023e */
[----:B------:R-:W-:Y:S01]  /*33f0*/  IABS R62, R144 ;  /* 0x00000090003e7213 */ /* 0x000fe20000000000 */
[----:B------:R-:W-:Y:S02]  /*3400*/  IMAD.MOV R11, RZ, RZ, -R11 ;  /* 0x000000ffff0b7224 */ /* 0x000fe400078e0a0b */
[----:B------:R-:W-:Y:S01]  /*3410*/  @!P4 IMAD.IADD R50, R50, 0x1, -R0 ;  /* 0x000000013232c824 */ /* 0x000fe200078e0a00 */
[C---:B------:R-:W-:Y:S01]  /*3420*/  ISETP.GT.U32.AND P4, PT, R0.reuse, R56, PT ;  /* 0x000000380000720c */ /* 0x040fe20003f84070 */
[C---:B------:R-:W-:Y:S02]  /*3430*/  IMAD R58, R0.reuse, R11, R58 ;  /* 0x0000000b003a7224 */ /* 0x040fe400078e023a */
[----:B------:R-:W-:Y:S01]  /*3440*/  @!P2 IMAD.MOV R48, RZ, RZ, -R48 ;  /* 0x000000ffff30a224 */ /* 0x000fe200078e0a30 */
[----:B------:R-:W-:Y:S01]  /*3450*/  ISETP.GT.U32.AND P2, PT, R0, R54, PT ;  /* 0x000000360000720c */ /* 0x000fe20003f44070 */
[----:B------:R-:W-:Y:S01]  /*3460*/  @!P5 IMAD.IADD R52, R52, 0x1, -R0 ;  /* 0x000000013434d824 */ /* 0x000fe200078e0a00 */
[----:B------:R-:W-:Y:S01]  /*3470*/  ISETP.GT.U32.AND P5, PT, R0, R58, PT ;  /* 0x0000003a0000720c */ /* 0x000fe20003fa4070 */
[----:B------:R-:W-:-:S04]  /*3480*/  IMAD.HI.U32 R11, R5, R62, RZ ;  /* 0x0000003e050b7227 */ /* 0x000fc800078e00ff */
[----:B------:R-:W-:Y:S02]  /*3490*/  IMAD.MOV R11, RZ, RZ, -R11 ;  /* 0x000000ffff0b7224 */ /* 0x000fe400078e0a0b */
[----:B------:R-:W-:Y:S02]  /*34a0*/  @!P4 IMAD.IADD R56, R56, 0x1, -R0 ;  /* 0x000000013838c824 */ /* 0x000fe400078e0a00 */
[----:B------:R-:W-:-:S04]  /*34b0*/  IMAD.HI.U32 R13, R5, R64, RZ ;  /* 0x00000040050d7227 */ /* 0x000fc800078e00ff */
[----:B------:R-:W-:Y:S01]  /*34c0*/  @!P2 IMAD.IADD R54, R54, 0x1, -R0 ;  /* 0x000000013636a824 */ /* 0x000fe200078e0a00 */
[----:B------:R-:W-:Y:S01]  /*34d0*/  ISETP.GE.AND P2, PT, R60, RZ, PT ;  /* 0x000000ff3c00720c */ /* 0x000fe20003f46270 */
[----:B------:R-:W-:Y:S02]  /*34e0*/  IMAD R60, R0, R11, R62 ;  /* 0x0000000b003c7224 */ /* 0x000fe400078e023e */
[----:B------:R-:W-:Y:S01]  /*34f0*/  @!P5 IMAD.IADD R58, R58, 0x1, -R0 ;  /* 0x000000013a3ad824 */ /* 0x000fe200078e0a00 */
[C---:B------:R-:W-:Y:S01]  /*3500*/  ISETP.GT.U32.AND P5, PT, R0.reuse, R56, PT ;  /* 0x000000380000720c */ /* 0x040fe20003fa4070 */
[----:B------:R-:W-:Y:S01]  /*3510*/  IMAD.HI.U32 R15, R5, R129, RZ ;  /* 0x00000081050f7227 */ /* 0x000fe200078e00ff */
[----:B------:R-:W-:-:S03]  /*3520*/  ISETP.GT.U32.AND P4, PT, R0, R54, PT ;  /* 0x000000360000720c */ /* 0x000fc60003f84070 */
[----:B------:R-:W-:Y:S01]  /*3530*/  @!P6 IMAD.MOV R52, RZ, RZ, -R52 ;  /* 0x000000ffff34e224 */ /* 0x000fe200078e0a34 */
[----:B------:R-:W-:Y:S01]  /*3540*/  ISETP.GT.U32.AND P6, PT, R0, R60, PT ;  /* 0x0000003c0000720c */ /* 0x000fe20003fc4070 */
[----:B------:R-:W-:Y:S02]  /*3550*/  IMAD.MOV R13, RZ, RZ, -R13 ;  /* 0x000000ffff0d7224 */ /* 0x000fe400078e0a0d */
[----:B------:R-:W-:Y:S02]  /*3560*/  IMAD.MOV R15, RZ, RZ, -R15 ;  /* 0x000000ffff0f7224 */ /* 0x000fe400078e0a0f */
[----:B------:R-:W-:-:S04]  /*3570*/  IMAD.HI.U32 R11, R5, R198, RZ ;  /* 0x000000c6050b7227 */ /* 0x000fc800078e00ff */
[C---:B------:R-:W-:Y:S02]  /*3580*/  IMAD R62, R0.reuse, R13, R64 ;  /* 0x0000000d003e7224 */ /* 0x040fe400078e0240 */
[----:B------:R-:W-:Y:S01]  /*3590*/  IMAD R64, R0, R15, R129 ;  /* 0x0000000f00407224 */ /* 0x000fe200078e0281 */
[----:B------:R-:W-:Y:S01]  /*35a0*/  IABS R15, R53 ;  /* 0x00000035000f7213 */ /* 0x000fe20000000000 */
[----:B------:R-:W-:Y:S02]  /*35b0*/  IMAD.MOV R11, RZ, RZ, -R11 ;  /* 0x000000ffff0b7224 */ /* 0x000fe400078e0a0b */
[----:B------:R-:W-:Y:S01]  /*35c0*/  @!P5 IMAD.IADD R56, R56, 0x1, -R0 ;  /* 0x000000013838d824 */ /* 0x000fe200078e0a00 */
[C---:B------:R-:W-:Y:S01]  /*35d0*/  ISETP.GT.U32.AND P5, PT, R0.reuse, R64, PT ;  /* 0x000000400000720c */ /* 0x040fe20003fa4070 */
[----:B------:R-:W-:Y:S02]  /*35e0*/  IMAD R198, R0, R11, R198 ;  /* 0x0000000b00c67224 */ /* 0x000fe400078e02c6 */
[----:B------:R-:W-:-:S02]  /*35f0*/  @!P6 IMAD.IADD R60, R60, 0x1, -R0 ;  /* 0x000000013c3ce824 */ /* 0x000fc400078e0a00 */
[----:B------:R-:W-:Y:S01]  /*3600*/  @!P4 IMAD.IADD R54, R54, 0x1, -R0 ;  /* 0x000000013636c824 */ /* 0x000fe200078e0a00 */
[C---:B------:R-:W-:Y:S01]  /*3610*/  ISETP.GT.U32.AND P6, PT, R0.reuse, R198, PT ;  /* 0x000000c60000720c */ /* 0x040fe20003fc4070 */
[----:B------:R-:W-:Y:S01]  /*3620*/  IMAD.HI.U32 R11, R5, R202, RZ ;  /* 0x000000ca050b7227 */ /* 0x000fe200078e00ff */
[----:B------:R-:W-:-:S03]  /*3630*/  ISETP.GT.U32.AND P4, PT, R0, R62, PT ;  /* 0x0000003e0000720c */ /* 0x000fc60003f84070 */
[----:B------:R-:W-:Y:S02]  /*3640*/  IMAD.MOV R13, RZ, RZ, -R11 ;  /* 0x000000ffff0d7224 */ /* 0x000fe400078e0a0b */
[----:B------:R-:W-:Y:S02]  /*3650*/  @!P5 IMAD.IADD R64, R64, 0x1, -R0 ;  /* 0x000000014040d824 */ /* 0x000fe400078e0a00 */
[----:B------:R-:W-:-:S04]  /*3660*/  IMAD.HI.U32 R11, R5, R204, RZ ;  /* 0x000000cc050b7227 */ /* 0x000fc800078e00ff */
[--C-:B------:R-:W-:Y:S01]  /*3670*/  @!P6 IMAD.IADD R198, R198, 0x1, -R0.reuse ;  /* 0x00000001c6c6e824 */ /* 0x100fe200078e0a00 */
[----:B------:R-:W-:Y:S01]  /*3680*/  ISETP.GT.U32.AND P6, PT, R0, R64, PT ;  /* 0x000000400000720c */ /* 0x000fe20003fc4070 */
[----:B------:R-:W-:Y:S02]  /*3690*/  IMAD.MOV R11, RZ, RZ, -R11 ;  /* 0x000000ffff0b7224 */ /* 0x000fe400078e0a0b */
[----:B------:R-:W-:Y:S01]  /*36a0*/  @!P4 IMAD.IADD R62, R62, 0x1, -R0 ;  /* 0x000000013e3ec824 */ /* 0x000fe200078e0a00 */
[----:B------:R-:W-:Y:S01]  /*36b0*/  ISETP.GE.AND P4, PT, R143, RZ, PT ;  /* 0x000000ff8f00720c */ /* 0x000fe20003f86270 */
[C---:B------:R-:W-:Y:S02]  /*36c0*/  IMAD R204, R0.reuse, R11, R204 ;  /* 0x0000000b00cc7224 */ /* 0x040fe400078e02cc */
[----:B------:R-:W-:Y:S01]  /*36d0*/  @!P3 IMAD.MOV R54, RZ, RZ, -R54 ;  /* 0x000000ffff36b224 */ /* 0x000fe200078e0a36 */
[C---:B------:R-:W-:Y:S01]  /*36e0*/  ISETP.GT.U32.AND P5, PT, R0.reuse, R62, PT ;  /* 0x0000003e0000720c */ /* 0x040fe20003fa4070 */
[----:B------:R-:W-:Y:S01]  /*36f0*/  IMAD.HI.U32 R11, R5, R212, RZ ;  /* 0x000000d4050b7227 */ /* 0x000fe200078e00ff */
[----:B------:R-:W-:-:S03]  /*3700*/  ISETP.GT.U32.AND P3, PT, R0, R60, PT ;  /* 0x0000003c0000720c */ /* 0x000fc60003f64070 */
[----:B------:R-:W-:Y:S01]  /*3710*/  @!P6 IMAD.IADD R64, R64, 0x1, -R0 ;  /* 0x000000014040e824 */ /* 0x000fe200078e0a00 */
[C---:B------:R-:W-:Y:S01]  /*3720*/  ISETP.GT.U32.AND P6, PT, R0.reuse, R204, PT ;  /* 0x000000cc0000720c */ /* 0x040fe20003fc4070 */
[----:B------:R-:W-:Y:S01]  /*3730*/  @!P0 IMAD.MOV R56, RZ, RZ, -R56 ;  /* 0x000000ffff388224 */ /* 0x000fe200078e0a38 */
[C---:B------:R-:W-:Y:S01]  /*3740*/  ISETP.GT.U32.AND P0, PT, R0.reuse, R198, PT ;  /* 0x000000c60000720c */ /* 0x040fe20003f04070 */
[----:B------:R-:W-:Y:S02]  /*3750*/  IMAD R202, R0, R13, R202 ;  /* 0x0000000d00ca7224 */ /* 0x000fe400078e02ca */
[----:B------:R-:W-:Y:S02]  /*3760*/  IMAD.MOV R13, RZ, RZ, -R11 ;  /* 0x000000ffff0d7224 */ /* 0x000fe400078e0a0b */
[----:B------:R-:W-:-:S04]  /*3770*/  IMAD.HI.U32 R11, R5, R214, RZ ;  /* 0x000000d6050b7227 */ /* 0x000fc800078e00ff */
[----:B------:R-:W-:Y:S01]  /*3780*/  @!P1 IMAD.MOV R50, RZ, RZ, -R50 ;  /* 0x000000ffff329224 */ /* 0x000fe200078e0a32 */
[----:B------:R-:W-:Y:S01]  /*3790*/  ISETP.GT.U32.AND P1, PT, R0, R58, PT ;  /* 0x0000003a0000720c */ /* 0x000fe20003f24070 */
[--C-:B------:R-:W-:Y:S01]  /*37a0*/  @!P5 IMAD.IADD R62, R62, 0x1, -R0.reuse ;  /* 0x000000013e3ed824 */ /* 0x100fe200078e0a00 */
[----:B------:R-:W-:Y:S01]  /*37b0*/  ISETP.GE.AND P5, PT, R141, RZ, PT ;  /* 0x000000ff8d00720c */ /* 0x000fe20003fa6270 */
[--C-:B------:R-:W-:Y:S02]  /*37c0*/  @!P6 IMAD.IADD R204, R204, 0x1, -R0.reuse ;  /* 0x00000001cccce824 */ /* 0x100fe400078e0a00 */
[----:B------:R-:W-:Y:S02]  /*37d0*/  IMAD.MOV R11, RZ, RZ, -R11 ;  /* 0x000000ffff0b7224 */ /* 0x000fe400078e0a0b */
[----:B------:R-:W-:Y:S01]  /*37e0*/  @!P3 IMAD.IADD R60, R60, 0x1, -R0 ;  /* 0x000000013c3cb824 */ /* 0x000fe200078e0a00 */
[C---:B------:R-:W-:Y:S01]  /*37f0*/  ISETP.GT.U32.AND P3, PT, R0.reuse, R202, PT ;  /* 0x000000ca0000720c */ /* 0x040fe20003f64070 */
[----:B------:R-:W-:Y:S01]  /*3800*/  @!P4 IMAD.MOV R62, RZ, RZ, -R62 ;  /* 0x000000ffff3ec224 */ /* 0x000fe200078e0a3e */
[C---:B------:R-:W-:Y:S01]  /*3810*/  ISETP.GT.U32.AND P4, PT, R0.reuse, R204, PT ;  /* 0x000000cc0000720c */ /* 0x040fe20003f84070 */
[----:B------:R-:W-:-:S02]  /*3820*/  IMAD R214, R0, R11, R214 ;  /* 0x0000000b00d67224 */ /* 0x000fc400078e02d6 */
[----:B------:R-:W-:-:S04]  /*3830*/  IMAD.HI.U32 R11, R5, R218, RZ ;  /* 0x000000da050b7227 */ /* 0x000fc800078e00ff */
[--C-:B------:R-:W-:Y:S01]  /*3840*/  @!P0 IMAD.IADD R198, R198, 0x1, -R0.reuse ;  /* 0x00000001c6c68824 */ /* 0x100fe200078e0a00 */
[----:B------:R-:W-:Y:S01]  /*3850*/  ISETP.GE.AND P0, PT, R140, RZ, PT ;  /* 0x000000ff8c00720c */ /* 0x000fe20003f06270 */
[----:B------:R-:W-:Y:S01]  /*3860*/  IMAD.MOV R11, RZ, RZ, -R11 ;  /* 0x000000ffff0b7224 */ /* 0x000fe200078e0a0b */
[----:B------:R-:W-:Y:S01]  /*3870*/  IABS R140, R33 ;  /* 0x00000021008c7213 */ /* 0x000fe20000000000 */
[----:B------:R-:W-:Y:S01]  /*3880*/  @!P1 IMAD.IADD R58, R58, 0x1, -R0 ;  /* 0x000000013a3a9824 */ /* 0x000fe200078e0a00 */
[----:B------:R-:W-:Y:S01]  /*3890*/  ISETP.GE.AND P1, PT, R144, RZ, PT ;  /* 0x000000ff9000720c */ /* 0x000fe20003f26270 */
[----:B------:R-:W-:Y:S01]  /*38a0*/  @!P5 IMAD.MOV R198, RZ, RZ, -R198 ;  /* 0x000000ffffc6d224 */ /* 0x000fe200078e0ac6 */
[C---:B------:R-:W-:Y:S01]  /*38b0*/  ISETP.GT.U32.AND P5, PT, R0.reuse, R214, PT ;  /* 0x000000d60000720c */ /* 0x040fe20003fa4070 */
[----:B------:R-:W-:Y:S01]  /*38c0*/  IMAD R218, R0, R11, R218 ;  /* 0x0000000b00da7224 */ /* 0x000fe200078e02da */
[----:B------:R-:W-:Y:S01]  /*38d0*/  IABS R144, R55 ;  /* 0x0000003700907213 */ /* 0x000fe20000000000 */
[--C-:B------:R-:W-:Y:S01]  /*38e0*/  @!P3 IMAD.IADD R202, R202, 0x1, -R0.reuse ;  /* 0x00000001cacab824 */ /* 0x100fe200078e0a00 */
[----:B------:R-:W-:Y:S01]  /*38f0*/  ISETP.GE.AND P3, PT, R139, RZ, PT ;  /* 0x000000ff8b00720c */ /* 0x000fe20003f66270 */
[----:B------:R-:W-:Y:S01]  /*3900*/  @!P4 IMAD.IADD R204, R204, 0x1, -R0 ;  /* 0x00000001ccccc824 */ /* 0x000fe200078e0a00 */
[C---:B------:R-:W-:Y:S01]  /*3910*/  ISETP.GT.U32.AND P4, PT, R0.reuse, R218, PT ;  /* 0x000000da0000720c */ /* 0x040fe20003f84070 */
[----:B------:R-:W-:-:S02]  /*3920*/  IMAD R212, R0, R13, R212 ;  /* 0x0000000d00d47224 */ /* 0x000fc400078e02d4 */
[----:B------:R-:W-:-:S03]  /*3930*/  IMAD.HI.U32 R11, R5, R224, RZ ;  /* 0x000000e0050b7227 */ /* 0x000fc600078e00ff */
[C---:B------:R-:W-:Y:S01]  /*3940*/  ISETP.GT.U32.AND P6, PT, R0.reuse, R212, PT ;  /* 0x000000d40000720c */ /* 0x040fe20003fc4070 */
[----:B------:R-:W-:Y:S01]  /*3950*/  @!P1 IMAD.MOV R60, RZ, RZ, -R60 ;  /* 0x000000ffff3c9224 */ /* 0x000fe200078e0a3c */
[----:B------:R-:W-:Y:S01]  /*3960*/  ISETP.GT.U32.AND P1, PT, R0, R202, PT ;  /* 0x000000ca0000720c */ /* 0x000fe20003f24070 */
[----:B------:R-:W-:Y:S01]  /*3970*/  @!P5 IMAD.IADD R214, R214, 0x1, -R0 ;  /* 0x00000001d6d6d824 */ /* 0x000fe200078e0a00 */
[----:B------:R-:W-:Y:S01]  /*3980*/  ISETP.GE.AND P5, PT, R134, RZ, PT ;  /* 0x000000ff8600720c */ /* 0x000fe20003fa6270 */
[----:B------:R-:W-:Y:S01]  /*3990*/  @!P3 IMAD.MOV R204, RZ, RZ, -R204 ;  /* 0x000000ffffccb224 */ /* 0x000fe200078e0acc */
[----:B------:R-:W-:Y:S01]  /*39a0*/  IABS R134, R19 ;  /* 0x0000001300867213 */ /* 0x000fe20000000000 */
[----:B------:R-:W-:Y:S01]  /*39b0*/  @!P4 IMAD.IADD R218, R218, 0x1, -R0 ;  /* 0x00000001dadac824 */ /* 0x000fe200078e0a00 */
[----:B------:R-:W-:Y:S01]  /*39c0*/  ISETP.GT.U32.AND P3, PT, R0, R214, PT ;  /* 0x000000d60000720c */ /* 0x000fe20003f64070 */
[----:B------:R-:W-:Y:S01]  /*39d0*/  @!P2 IMAD.MOV R58, RZ, RZ, -R58 ;  /* 0x000000ffff3aa224 */ /* 0x000fe200078e0a3a */
[----:B------:R-:W-:Y:S01]  /*39e0*/  ISETP.GE.AND P2, PT, R142, RZ, PT ;  /* 0x000000ff8e00720c */ /* 0x000fe20003f46270 */
[----:B------:R-:W-:Y:S01]  /*39f0*/  IMAD.MOV R11, RZ, RZ, -R11 ;  /* 0x000000ffff0b7224 */ /* 0x000fe200078e0a0b */
[----:B------:R-:W-:Y:S01]  /*3a00*/  ISETP.GT.U32.AND P4, PT, R0, R218, PT ;  /* 0x000000da0000720c */ /* 0x000fe20003f84070 */
[--C-:B------:R-:W-:Y:S01]  /*3a10*/  @!P6 IMAD.IADD R212, R212, 0x1, -R0.reuse ;  /* 0x00000001d4d4e824 */ /* 0x100fe200078e0a00 */
[----:B------:R-:W-:Y:S01]  /*3a20*/  ISETP.GE.AND P6, PT, R136, RZ, PT ;  /* 0x000000ff8800720c */ /* 0x000fe20003fc6270 */
[----:B------:R-:W-:Y:S01]  /*3a30*/  @!P1 IMAD.IADD R202, R202, 0x1, -R0 ;  /* 0x00000001caca9824 */ /* 0x000fe200078e0a00 */
[----:B------:R-:W-:Y:S01]  /*3a40*/  ISETP.GE.AND P1, PT, R137, RZ, PT ;  /* 0x000000ff8900720c */ /* 0x000fe20003f26270 */
[----:B------:R-:W-:Y:S01]  /*3a50*/  IMAD R224, R0, R11, R224 ;  /* 0x0000000b00e07224 */ /* 0x000fe200078e02e0 */
[----:B------:R-:W-:Y:S01]  /*3a60*/  IABS R142, R43 ;  /* 0x0000002b008e7213 */ /* 0x000fe20000000000 */
[----:B------:R-:W-:Y:S01]  /*3a70*/  IMAD.HI.U32 R13, R5, R234, RZ ;  /* 0x000000ea050d7227 */ /* 0x000fe200078e00ff */
[----:B------:R-:W-:-:S03]  /*3a80*/  IABS R136, R17 ;  /* 0x0000001100887213 */ /* 0x000fc60000000000 */
[----:B------:R-:W-:Y:S01]  /*3a90*/  @!P0 IMAD.MOV R202, RZ, RZ, -R202 ;  /* 0x000000ffffca8224 */ /* 0x000fe200078e0aca */
[----:B------:R-:W-:Y:S01]  /*3aa0*/  ISETP.GT.U32.AND P0, PT, R0, R212, PT ;  /* 0x000000d40000720c */ /* 0x000fe20003f04070 */
[----:B------:R-:W-:Y:S01]  /*3ab0*/  @!P3 IMAD.IADD R214, R214, 0x1, -R0 ;  /* 0x00000001d6d6b824 */ /* 0x000fe200078e0a00 */
[----:B------:R-:W-:Y:S01]  /*3ac0*/  ISETP.GT.U32.AND P3, PT, R0, R224, PT ;  /* 0x000000e00000720c */ /* 0x000fe20003f64070 */
[----:B------:R-:W-:Y:S02]  /*3ad0*/  IMAD.MOV R13, RZ, RZ, -R13 ;  /* 0x000000ffff0d7224 */ /* 0x000fe400078e0a0d */
[----:B------:R-:W-:Y:S01]  /*3ae0*/  @!P2 IMAD.MOV R64, RZ, RZ, -R64 ;  /* 0x000000ffff40a224 */ /* 0x000fe200078e0a40 */
[----:B------:R-:W-:Y:S01]  /*3af0*/  ISETP.GE.AND P2, PT, R138, RZ, PT ;  /* 0x000000ff8a00720c */ /* 0x000fe20003f46270 */
[----:B------:R-:W-:Y:S01]  /*3b00*/  @!P4 IMAD.IADD R218, R218, 0x1, -R0 ;  /* 0x00000001dadac824 */ /* 0x000fe200078e0a00 */
[----:B------:R-:W-:Y:S01]  /*3b10*/  ISETP.GE.AND P4, PT, R128, RZ, PT ;  /* 0x000000ff8000720c */ /* 0x000fe20003f86270 */
[C---:B------:R-:W-:Y:S01]  /*3b20*/  IMAD R234, R0.reuse, R13, R234 ;  /* 0x0000000d00ea7224 */ /* 0x040fe200078e02ea */
[----:B------:R-:W-:Y:S01]  /*3b30*/  IABS R138, R37 ;  /* 0x00000025008a7213 */ /* 0x000fe20000000000 */
[----:B------:R-:W-:Y:S01]  /*3b40*/  @!P6 IMAD.MOV R218, RZ, RZ, -R218 ;  /* 0x000000ffffdae224 */ /* 0x000fe200078e0ada */
[----:B------:R-:W-:Y:S01]  /*3b50*/  IABS R128, R21 ;  /* 0x0000001500807213 */ /* 0x000fe20000000000 */
[----:B------:R-:W-:Y:S01]  /*3b60*/  IMAD.HI.U32 R11, R5, R230, RZ ;  /* 0x000000e6050b7227 */ /* 0x000fe200078e00ff */
[----:B------:R-:W-:-:S03]  /*3b70*/  ISETP.GT.U32.AND P6, PT, R0, R234, PT ;  /* 0x000000ea0000720c */ /* 0x000fc60003fc4070 */
[--C-:B------:R-:W-:Y:S01]  /*3b80*/  @!P0 IMAD.IADD R212, R212, 0x1, -R0.reuse ;  /* 0x00000001d4d48824 */ /* 0x100fe200078e0a00 */
[----:B------:R-:W-:Y:S01]  /*3b90*/  ISETP.GE.AND P0, PT, R132, RZ, PT ;  /* 0x000000ff8400720c */ /* 0x000fe20003f06270 */
[----:B------:R-:W-:Y:S01]  /*3ba0*/  @!P3 IMAD.IADD R224, R224, 0x1, -R0 ;  /* 0x00000001e0e0b824 */ /* 0x000fe200078e0a00 */
[----:B------:R-:W-:Y:S01]  /*3bb0*/  IABS R132, R23 ;  /* 0x0000001700847213 */ /* 0x000fe20000000000 */
[----:B------:R-:W-:Y:S02]  /*3bc0*/  IMAD.MOV R11, RZ, RZ, -R11 ;  /* 0x000000ffff0b7224 */ /* 0x000fe400078e0a0b */
[----:B------:R-:W-:Y:S01]  /*3bd0*/  @!P2 IMAD.MOV R212, RZ, RZ, -R212 ;  /* 0x000000ffffd4a224 */ /* 0x000fe200078e0ad4 */
[C---:B------:R-:W-:Y:S01]  /*3be0*/  ISETP.GT.U32.AND P2, PT, R0.reuse, R224, PT ;  /* 0x000000e00000720c */ /* 0x040fe20003f44070 */
[----:B------:R-:W-:Y:S02]  /*3bf0*/  IMAD R230, R0, R11, R230 ;  /* 0x0000000b00e67224 */ /* 0x000fe400078e02e6 */
[----:B------:R-:W-:-:S03]  /*3c00*/  IMAD.HI.U32 R11, R5, R236, RZ ;  /* 0x000000ec050b7227 */ /* 0x000fc600078e00ff */
[----:B------:R-:W-:Y:S01]  /*3c10*/  ISETP.GT.U32.AND P3, PT, R0, R230, PT ;  /* 0x000000e60000720c */ /* 0x000fe20003f64070 */
[----:B------:R-:W-:-:S04]  /*3c20*/  IMAD.HI.U32 R13, R5, R240, RZ ;  /* 0x000000f0050d7227 */ /* 0x000fc800078e00ff */
[----:B------:R-:W-:Y:S02]  /*3c30*/  IMAD.MOV R11, RZ, RZ, -R11 ;  /* 0x000000ffff0b7224 */ /* 0x000fe400078e0a0b */
[----:B------:R-:W-:Y:S02]  /*3c40*/  @!P6 IMAD.IADD R234, R234, 0x1, -R0 ;  /* 0x00000001eaeae824 */ /* 0x000fe400078e0a00 */
[----:B------:R-:W-:Y:S02]  /*3c50*/  IMAD.MOV R13, RZ, RZ, -R13 ;  /* 0x000000ffff0d7224 */ /* 0x000fe400078e0a0d */
[C---:B------:R-:W-:Y:S01]  /*3c60*/  IMAD R236, R0.reuse, R11, R236 ;  /* 0x0000000b00ec7224 */ /* 0x040fe200078e02ec */
[C---:B------:R-:W-:Y:S01]  /*3c70*/  ISETP.GT.U32.AND P6, PT, R0.reuse, R234, PT ;  /* 0x000000ea0000720c */ /* 0x040fe20003fc4070 */
[----:B------:R-:W-:Y:S02]  /*3c80*/  IMAD R240, R0, R13, R240 ;  /* 0x0000000d00f07224 */ /* 0x000fe400078e02f0 */
[----:B------:R-:W-:-:S04]  /*3c90*/  IMAD.HI.U32 R13, R5, R246, RZ ;  /* 0x000000f6050d7227 */ /* 0x000fc800078e00ff */
[--C-:B------:R-:W-:Y:S01]  /*3ca0*/  @!P2 IMAD.IADD R224, R224, 0x1, -R0.reuse ;  /* 0x00000001e0e0a824 */ /* 0x100fe200078e0a00 */
[----:B------:R-:W-:Y:S01]  /*3cb0*/  ISETP.GT.U32.AND P2, PT, R0, R236, PT ;  /* 0x000000ec0000720c */ /* 0x000fe20003f44070 */
[----:B------:R-:W-:Y:S02]  /*3cc0*/  IMAD.MOV R13, RZ, RZ, -R13 ;  /* 0x000000ffff0d7224 */ /* 0x000fe400078e0a0d */
[----:B------:R-:W-:Y:S02]  /*3cd0*/  @!P3 IMAD.IADD R230, R230, 0x1, -R0 ;  /* 0x00000001e6e6b824 */ /* 0x000fe400078e0a00 */
[----:B------:R-:W-:Y:S01]  /*3ce0*/  IMAD R246, R0, R13, R246 ;  /* 0x0000000d00f67224 */ /* 0x000fe200078e02f6 */
[----:B------:R-:W-:Y:S01]  /*3cf0*/  IABS R13, R122 ;  /* 0x0000007a000d7213 */ /* 0x000fe20000000000 */
[----:B------:R-:W-:Y:S01]  /*3d00*/  @!P6 IMAD.IADD R234, R234, 0x1, -R0 ;  /* 0x00000001eaeae824 */ /* 0x000fe200078e0a00 */
[C---:B------:R-:W-:Y:S01]  /*3d10*/  ISETP.GT.U32.AND P3, PT, R0.reuse, R230, PT ;  /* 0x000000e60000720c */ /* 0x040fe20003f64070 */
[----:B------:R-:W-:Y:S01]  /*3d20*/  IMAD.HI.U32 R11, R5, R242, RZ ;  /* 0x000000f2050b7227 */ /* 0x000fe200078e00ff */
[----:B------:R-:W-:-:S03]  /*3d30*/  ISETP.GT.U32.AND P6, PT, R0, R246, PT ;  /* 0x000000f60000720c */ /* 0x000fc60003fc4070 */
[----:B------:R-:W-:Y:S02]  /*3d40*/  @!P2 IMAD.IADD R236, R236, 0x1, -R0 ;  /* 0x00000001ececa824 */ /* 0x000fe400078e0a00 */
[----:B------:R-:W-:Y:S02]  /*3d50*/  IMAD.MOV R11, RZ, RZ, -R11 ;  /* 0x000000ffff0b7224 */ /* 0x000fe400078e0a0b */
[----:B------:R-:W-:Y:S01]  /*3d60*/  @!P5 IMAD.MOV R224, RZ, RZ, -R224 ;  /* 0x000000ffffe0d224 */ /* 0x000fe200078e0ae0 */
[C---:B------:R-:W-:Y:S01]  /*3d70*/  ISETP.GT.U32.AND P5, PT, R0.reuse, R240, PT ;  /* 0x000000f00000720c */ /* 0x040fe20003fa4070 */
[C---:B------:R-:W-:Y:S01]  /*3d80*/  IMAD R242, R0.reuse, R11, R242 ;  /* 0x0000000b00f27224 */ /* 0x040fe200078e02f2 */
[----:B------:R-:W-:Y:S01]  /*3d90*/  ISETP.GT.U32.AND P2, PT, R0, R236, PT ;  /* 0x000000ec0000720c */ /* 0x000fe20003f44070 */
[----:B------:R-:W-:-:S04]  /*3da0*/  IMAD.HI.U32 R11, R5, R252, RZ ;  /* 0x000000fc050b7227 */ /* 0x000fc800078e00ff */
[----:B------:R-:W-:Y:S01]  /*3db0*/  @!P1 IMAD.MOV R214, RZ, RZ, -R214 ;  /* 0x000000ffffd69224 */ /* 0x000fe200078e0ad6 */
[----:B------:R-:W-:Y:S01]  /*3dc0*/  ISETP.GE.AND P1, PT, R126, RZ, PT ;  /* 0x000000ff7e00720c */ /* 0x000fe20003f26270 */
[--C-:B------:R-:W-:Y:S01]  /*3dd0*/  @!P3 IMAD.IADD R230, R230, 0x1, -R0.reuse ;  /* 0x00000001e6e6b824 */ /* 0x100fe200078e0a00 */
[----:B------:R-:W-:Y:S01]  /*3de0*/  ISETP.GT.U32.AND P3, PT, R0, R242, PT ;  /* 0x000000f20000720c */ /* 0x000fe20003f64070 */
[--C-:B------:R-:W-:Y:S01]  /*3df0*/  @!P6 IMAD.IADD R246, R246, 0x1, -R0.reuse ;  /* 0x00000001f6f6e824 */ /* 0x100fe200078e0a00 */
[----:B------:R-:W-:Y:S01]  /*3e00*/  IABS R126, R29 ;  /* 0x0000001d007e7213 */ /* 0x000fe20000000000 */
[----:B------:R-:W-:Y:S02]  /*3e10*/  IMAD.MOV R11, RZ, RZ, -R11 ;  /* 0x000000ffff0b7224 */ /* 0x000fe400078e0a0b */
[----:B------:R-:W-:Y:S01]  /*3e20*/  @!P5 IMAD.IADD R240, R240, 0x1, -R0 ;  /* 0x00000001f0f0d824 */ /* 0x000fe200078e0a00 */
[C---:B------:R-:W-:Y:S01]  /*3e30*/  ISETP.GT.U32.AND P6, PT, R0.reuse, R246, PT ;  /* 0x000000f60000720c */ /* 0x040fe20003fc4070 */
[----:B------:R-:W-:-:S02]  /*3e40*/  IMAD R252, R0, R11, R252 ;  /* 0x0000000b00fc7224 */ /* 0x000fc400078e02fc */
[----:B------:R-:W-:Y:S01]  /*3e50*/  IMAD.HI.U32 R11, R5, R13, RZ ;  /* 0x0000000d050b7227 */ /* 0x000fe200078e00ff */
[----:B------:R-:W-:-:S03]  /*3e60*/  ISETP.GT.U32.AND P5, PT, R0, R240, PT ;  /* 0x000000f00000720c */ /* 0x000fc60003fa4070 */
[----:B------:R-:W-:Y:S01]  /*3e70*/  @!P2 IMAD.IADD R236, R236, 0x1, -R0 ;  /* 0x00000001ececa824 */ /* 0x000fe200078e0a00 */
[----:B------:R-:W-:Y:S01]  /*3e80*/  ISETP.GE.AND P2, PT, R124, RZ, PT ;  /* 0x000000ff7c00720c */ /* 0x000fe20003f46270 */
[----:B------:R-:W-:Y:S01]  /*3e90*/  IMAD.MOV R11, RZ, RZ, -R11 ;  /* 0x000000ffff0b7224 */ /* 0x000fe200078e0a0b */
[----:B------:R-:W-:Y:S01]  /*3ea0*/  IABS R124, R39 ;  /* 0x00000027007c7213 */ /* 0x000fe20000000000 */
[----:B------:R-:W-:Y:S01]  /*3eb0*/  @!P1 IMAD.MOV R236, RZ, RZ, -R236 ;  /* 0x000000ffffec9224 */ /* 0x000fe200078e0aec */
[----:B------:R-:W-:Y:S01]  /*3ec0*/  ISETP.GE.AND P1, PT, R49, RZ, PT ;  /* 0x000000ff3100720c */ /* 0x000fe20003f26270 */
[----:B------:R-:W-:Y:S01]  /*3ed0*/  @!P3 IMAD.IADD R242, R242, 0x1, -R0 ;  /* 0x00000001f2f2b824 */ /* 0x000fe200078e0a00 */
[----:B------:R-:W-:Y:S01]  /*3ee0*/  ISETP.GE.AND P3, PT, R123, RZ, PT ;  /* 0x000000ff7b00720c */ /* 0x000fe20003f66270 */
[C---:B------:R-:W-:Y:S02]  /*3ef0*/  IMAD R49, R0.reuse, R11, R13 ;  /* 0x0000000b00317224 */ /* 0x040fe400078e020d */
[----:B------:R-:W-:Y:S01]  /*3f00*/  @!P4 IMAD.MOV R234, RZ, RZ, -R234 ;  /* 0x000000ffffeac224 */ /* 0x000fe200078e0aea */
[----:B------:R-:W-:Y:S01]  /*3f10*/  ISETP.GT.U32.AND P4, PT, R0, R242, PT ;  /* 0x000000f20000720c */ /* 0x000fe20003f84070 */
[--C-:B------:R-:W-:Y:S01]  /*3f20*/  @!P6 IMAD.IADD R246, R246, 0x1, -R0.reuse ;  /* 0x00000001f6f6e824 */ /* 0x100fe200078e0a00 */
[----:B------:R-:W-:Y:S01]  /*3f30*/  ISETP.GT.U32.AND P6, PT, R0, R49, PT ;  /* 0x000000310000720c */ /* 0x000fe20003fc4070 */
[----:B------:R-:W-:Y:S01]  /*3f40*/  @!P5 IMAD.IADD R240, R240, 0x1, -R0 ;  /* 0x00000001f0f0d824 */ /* 0x000fe200078e0a00 */
[----:B------:R-:W-:Y:S01]  /*3f50*/  ISETP.GT.U32.AND P5, PT, R0, R252, PT ;  /* 0x000000fc0000720c */ /* 0x000fe20003fa4070 */
[----:B------:R-:W-:-:S04]  /*3f60*/  IMAD.HI.U32 R11, R5, R15, RZ ;  /* 0x0000000f050b7227 */ /* 0x000fc800078e00ff */
[----:B------:R-:W-:Y:S01]  /*3f70*/  @!P3 IMAD.MOV R246, RZ, RZ, -R246 ;  /* 0x000000fffff6b224 */ /* 0x000fe200078e0af6 */
[----:B------:R-:W-:Y:S01]  /*3f80*/  ISETP.GE.AND P3, PT, R9, RZ, PT ;  /* 0x000000ff0900720c */ /* 0x000fe20003f66270 */
[----:B------:R-:W-:Y:S02]  /*3f90*/  IMAD.MOV R11, RZ, RZ, -R11 ;  /* 0x000000ffff0b7224 */ /* 0x000fe400078e0a0b */
[--C-:B------:R-:W-:Y:S01]  /*3fa0*/  @!P4 IMAD.IADD R242, R242, 0x1, -R0.reuse ;  /* 0x00000001f2f2c824 */ /* 0x100fe200078e0a00 */
[----:B------:R-:W-:Y:S01]  /*3fb0*/  ISETP.GE.AND P4, PT, R53, RZ, PT ;  /* 0x000000ff3500720c */ /* 0x000fe20003f86270 */
[--C-:B------:R-:W-:Y:S01]  /*3fc0*/  @!P6 IMAD.IADD R49, R49, 0x1, -R0.reuse ;  /* 0x000000013131e824 */ /* 0x100fe200078e0a00 */
[----:B------:R-:W-:Y:S01]  /*3fd0*/  IABS R53, R51 ;  /* 0x0000003300357213 */ /* 0x000fe20000000000 */
[----:B------:R-:W-:Y:S02]  /*3fe0*/  @!P5 IMAD.IADD R252, R252, 0x1, -R0 ;  /* 0x00000001fcfcd824 */ /* 0x000fe400078e0a00 */
[----:B------:R-:W-:Y:S01]  /*3ff0*/  @!P2 IMAD.MOV R242, RZ, RZ, -R242 ;  /* 0x000000fffff2a224 */ /* 0x000fe200078e0af2 */
[C---:B------:R-:W-:Y:S01]  /*4000*/  ISETP.GT.U32.AND P6, PT, R0.reuse, R49, PT ;  /* 0x000000310000720c */ /* 0x040fe20003fc4070 */
[----:B------:R-:W-:Y:S01]  /*4010*/  IMAD.HI.U32 R9, R5, R53, RZ ;  /* 0x0000003505097227 */ /* 0x000fe200078e00ff */
[----:B------:R-:W-:-:S02]  /*4020*/  ISETP.GT.U32.AND P5, PT, R0, R252, PT ;  /* 0x000000fc0000720c */ /* 0x000fc40003fa4070 */
[----:B------:R-:W-:Y:S01]  /*4030*/  ISETP.GE.AND P2, PT, R51, RZ, PT ;  /* 0x000000ff3300720c */ /* 0x000fe20003f46270 */
[----:B------:R-:W-:Y:S02]  /*4040*/  IMAD.MOV R9, RZ, RZ, -R9 ;  /* 0x000000ffff097224 */ /* 0x000fe400078e0a09 */
[----:B------:R-:W-:Y:S01]  /*4050*/  @!P0 IMAD.MOV R230, RZ, RZ, -R230 ;  /* 0x000000ffffe68224 */ /* 0x000fe200078e0ae6 */
[----:B------:R-:W-:Y:S01]  /*4060*/  ISETP.GE.AND P0, PT, R125, RZ, PT ;  /* 0x000000ff7d00720c */ /* 0x000fe20003f06270 */
[C---:B------:R-:W-:Y:S02]  /*4070*/  IMAD R53, R0.reuse, R9, R53 ;  /* 0x0000000900357224 */ /* 0x040fe400078e0235 */
[C---:B------:R-:W-:Y:S02]  /*4080*/  IMAD R51, R0.reuse, R11, R15 ;  /* 0x0000000b00337224 */ /* 0x040fe400078e020f */
[--C-:B------:R-:W-:Y:S01]  /*4090*/  @!P6 IMAD.IADD R49, R49, 0x1, -R0.reuse ;  /* 0x000000013131e824 */ /* 0x100fe200078e0a00 */
[----:B------:R-:W-:Y:S01]  /*40a0*/  ISETP.GT.U32.AND P6, PT, R0, R53, PT ;  /* 0x000000350000720c */ /* 0x000fe20003fc4070 */
[----:B------:R-:W-:Y:S01]  /*40b0*/  @!P5 IMAD.IADD R252, R252, 0x1, -R0 ;  /* 0x00000001fcfcd824 */ /* 0x000fe200078e0a00 */
[----:B------:R-:W-:Y:S01]  /*40c0*/  ISETP.GT.U32.AND P5, PT, R0, R51, PT ;  /* 0x000000330000720c */ /* 0x000fe20003fa4070 */
[----:B------:R-:W-:-:S04]  /*40d0*/  IMAD.HI.U32 R9, R5, R250, RZ ;  /* 0x000000fa05097227 */ /* 0x000fc800078e00ff */
[----:B------:R-:W-:Y:S01]  /*40e0*/  @!P0 IMAD.MOV R240, RZ, RZ, -R240 ;  /* 0x000000fffff08224 */ /* 0x000fe200078e0af0 */
[----:B------:R-:W-:Y:S01]  /*40f0*/  ISETP.GE.AND P0, PT, R122, RZ, PT ;  /* 0x000000ff7a00720c */ /* 0x000fe20003f06270 */
[----:B------:R-:W-:Y:S01]  /*4100*/  IMAD.HI.U32 R13, R5, R244, RZ ;  /* 0x000000f4050d7227 */ /* 0x000fe200078e00ff */
[----:B------:R-:W-:-:S03]  /*4110*/  IABS R122, R35 ;  /* 0x00000023007a7213 */ /* 0x000fc60000000000 */
[--C-:B------:R-:W-:Y:S02]  /*4120*/  @!P6 IMAD.IADD R53, R53, 0x1, -R0.reuse ;  /* 0x000000013535e824 */ /* 0x100fe400078e0a00 */
[----:B------:R-:W-:Y:S02]  /*4130*/  @!P5 IMAD.IADD R51, R51, 0x1, -R0 ;  /* 0x000000013333d824 */ /* 0x000fe400078e0a00 */
[----:B------:R-:W-:Y:S01]  /*4140*/  IMAD.MOV R15, RZ, RZ, -R9 ;  /* 0x000000ffff0f7224 */ /* 0x000fe200078e0a09 */
[C---:B------:R-:W-:Y:S01]  /*4150*/  ISETP.GT.U32.AND P6, PT, R0.reuse, R53, PT ;  /* 0x000000350000720c */ /* 0x040fe20003fc4070 */
[----:B------:R-:W-:Y:S01]  /*4160*/  IMAD.HI.U32 R9, R5, R238, RZ ;  /* 0x000000ee05097227 */ /* 0x000fe200078e00ff */
[----:B------:R-:W-:-:S03]  /*4170*/  ISETP.GT.U32.AND P5, PT, R0, R51, PT ;  /* 0x000000330000720c */ /* 0x000fc60003fa4070 */
[----:B------:R-:W-:Y:S02]  /*4180*/  IMAD.MOV R13, RZ, RZ, -R13 ;  /* 0x000000ffff0d7224 */ /* 0x000fe400078e0a0d */
[----:B------:R-:W-:Y:S02]  /*4190*/  IMAD.MOV R9, RZ, RZ, -R9 ;  /* 0x000000ffff097224 */ /* 0x000fe400078e0a09 */
[C---:B------:R-:W-:Y:S01]  /*41a0*/  IMAD R244, R0.reuse, R13, R244 ;  /* 0x0000000d00f47224 */ /* 0x040fe200078e02f4 */
[----:B------:R-:W-:Y:S01]  /*41b0*/  IABS R13, R66 ;  /* 0x00000042000d7213 */ /* 0x000fe20000000000 */
[C---:B------:R-:W-:Y:S02]  /*41c0*/  IMAD R238, R0.reuse, R9, R238 ;  /* 0x0000000900ee7224 */ /* 0x040fe400078e02ee */
[----:B------:R-:W-:Y:S01]  /*41d0*/  @!P0 IMAD.MOV R49, RZ, RZ, -R49 ;  /* 0x000000ffff318224 */ /* 0x000fe200078e0a31 */
[----:B------:R-:W-:Y:S01]  /*41e0*/  ISETP.GT.U32.AND P0, PT, R0, R244, PT ;  /* 0x000000f40000720c */ /* 0x000fe20003f04070 */
[----:B------:R-:W-:-:S04]  /*41f0*/  IMAD.HI.U32 R11, R5, R248, RZ ;  /* 0x000000f8050b7227 */ /* 0x000fc800078e00ff */
[----:B------:R-:W-:Y:S01]  /*4200*/  @!P6 IMAD.IADD R53, R53, 0x1, -R0 ;  /* 0x000000013535e824 */ /* 0x000fe200078e0a00 */
[C---:B------:R-:W-:Y:S01]  /*4210*/  ISETP.GT.U32.AND P6, PT, R0.reuse, R238, PT ;  /* 0x000000ee0000720c */ /* 0x040fe20003fc4070 */
[----:B------:R-:W-:Y:S02]  /*4220*/  IMAD.MOV R11, RZ, RZ, -R11 ;  /* 0x000000ffff0b7224 */ /* 0x000fe400078e0a0b */
[C---:B------:R-:W-:Y:S02]  /*4230*/  IMAD R250, R0.reuse, R15, R250 ;  /* 0x0000000f00fa7224 */ /* 0x040fe400078e02fa */
[C---:B------:R-:W-:Y:S02]  /*4240*/  IMAD R248, R0.reuse, R11, R248 ;  /* 0x0000000b00f87224 */ /* 0x040fe400078e02f8 */
[----:B------:R-:W-:Y:S01]  /*4250*/  @!P5 IMAD.IADD R51, R51, 0x1, -R0 ;  /* 0x000000013333d824 */ /* 0x000fe200078e0a00 */
[----:B------:R-:W-:Y:S01]  /*4260*/  ISETP.GT.U32.AND P5, PT, R0, R250, PT ;  /* 0x000000fa0000720c */ /* 0x000fe20003fa4070 */
[----:B------:R-:W-:-:S04]  /*4270*/  IMAD.HI.U32 R9, R5, R232, RZ ;  /* 0x000000e805097227 */ /* 0x000fc800078e00ff */
[----:B------:R-:W-:Y:S01]  /*4280*/  @!P1 IMAD.MOV R252, RZ, RZ, -R252 ;  /* 0x000000fffffc9224 */ /* 0x000fe200078e0afc */
[----:B------:R-:W-:Y:S01]  /*4290*/  ISETP.GT.U32.AND P1, PT, R0, R248, PT ;  /* 0x000000f80000720c */ /* 0x000fe20003f24070 */
[--C-:B------:R-:W-:Y:S02]  /*42a0*/  @!P0 IMAD.IADD R244, R244, 0x1, -R0.reuse ;  /* 0x00000001f4f48824 */ /* 0x100fe400078e0a00 */
[----:B------:R-:W-:Y:S02]  /*42b0*/  IMAD.MOV R9, RZ, RZ, -R9 ;  /* 0x000000ffff097224 */ /* 0x000fe400078e0a09 */
[----:B------:R-:W-:Y:S01]  /*42c0*/  @!P6 IMAD.IADD R238, R238, 0x1, -R0 ;  /* 0x00000001eeeee824 */ /* 0x000fe200078e0a00 */
[C---:B------:R-:W-:Y:S01]  /*42d0*/  ISETP.GT.U32.AND P6, PT, R0.reuse, R244, PT ;  /* 0x000000f40000720c */ /* 0x040fe20003fc4070 */
[----:B------:R-:W-:Y:S02]  /*42e0*/  IMAD R232, R0, R9, R232 ;  /* 0x0000000900e87224 */ /* 0x000fe400078e02e8 */
[----:B------:R-:W-:-:S04]  /*42f0*/  IMAD.HI.U32 R9, R5, R228, RZ ;  /* 0x000000e405097227 */ /* 0x000fc800078e00ff */
[--C-:B------:R-:W-:Y:S01]  /*4300*/  @!P5 IMAD.IADD R250, R250, 0x1, -R0.reuse ;  /* 0x00000001fafad824 */ /* 0x100fe200078e0a00 */
[----:B------:R-:W-:Y:S01]  /*4310*/  ISETP.GE.AND P5, PT, R121, RZ, PT ;  /* 0x000000ff7900720c */ /* 0x000fe20003fa6270 */
[----:B------:R-:W-:Y:S02]  /*4320*/  IMAD.MOV R9, RZ, RZ, -R9 ;  /* 0x000000ffff097224 */ /* 0x000fe400078e0a09 */
[----:B------:R-:W-:Y:S01]  /*4330*/  @!P1 IMAD.IADD R248, R248, 0x1, -R0 ;  /* 0x00000001f8f89824 */ /* 0x000fe200078e0a00 */
[C---:B------:R-:W-:Y:S01]  /*4340*/  ISETP.GT.U32.AND P1, PT, R0.reuse, R250, PT ;  /* 0x000000fa0000720c */ /* 0x040fe20003f24070 */
[----:B------:R-:W-:Y:S02]  /*4350*/  IMAD R228, R0, R9, R228 ;  /* 0x0000000900e47224 */ /* 0x000fe400078e02e4 */
[----:B------:R-:W-:Y:S01]  /*4360*/  @!P6 IMAD.IADD R244, R244, 0x1, -R0 ;  /* 0x00000001f4f4e824 */ /* 0x000fe200078e0a00 */
[C---:B------:R-:W-:Y:S01]  /*4370*/  ISETP.GT.U32.AND P0, PT, R0.reuse, R248, PT ;  /* 0x000000f80000720c */ /* 0x040fe20003f04070 */
[----:B------:R-:W-:Y:S01]  /*4380*/  IMAD.HI.U32 R11, R5, R222, RZ ;  /* 0x000000de050b7227 */ /* 0x000fe200078e00ff */
[----:B------:R-:W-:-:S03]  /*4390*/  ISETP.GT.U32.AND P6, PT, R0, R228, PT ;  /* 0x000000e40000720c */ /* 0x000fc60003fc4070 */
[----:B------:R-:W-:-:S04]  /*43a0*/  IMAD.HI.U32 R9, R5, R226, RZ ;  /* 0x000000e205097227 */ /* 0x000fc800078e00ff */
[--C-:B------:R-:W-:Y:S01]  /*43b0*/  @!P1 IMAD.IADD R250, R250, 0x1, -R0.reuse ;  /* 0x00000001fafa9824 */ /* 0x100fe200078e0a00 */
[----:B------:R-:W-:Y:S01]  /*43c0*/  ISETP.GT.U32.AND P1, PT, R0, R232, PT ;  /* 0x000000e80000720c */ /* 0x000fe20003f24070 */
[----:B------:R-:W-:Y:S02]  /*43d0*/  IMAD.MOV R11, RZ, RZ, -R11 ;  /* 0x000000ffff0b7224 */ /* 0x000fe400078e0a0b */
[----:B------:R-:W-:Y:S02]  /*43e0*/  IMAD.MOV R9, RZ, RZ, -R9 ;  /* 0x000000ffff097224 */ /* 0x000fe400078e0a09 */
[----:B------:R-:W-:Y:S02]  /*43f0*/  @!P6 IMAD.IADD R228, R228, 0x1, -R0 ;  /* 0x00000001e4e4e824 */ /* 0x000fe400078e0a00 */
[C---:B------:R-:W-:Y:S02]  /*4400*/  IMAD R222, R0.reuse, R11, R222 ;  /* 0x0000000b00de7224 */ /* 0x040fe400078e02de */
[C---:B------:R-:W-:Y:S01]  /*4410*/  IMAD R226, R0.reuse, R9, R226 ;  /* 0x0000000900e27224 */ /* 0x040fe200078e02e2 */
[C---:B------:R-:W-:Y:S01]  /*4420*/  ISETP.GT.U32.AND P6, PT, R0.reuse, R228, PT ;  /* 0x000000e40000720c */ /* 0x040fe20003fc4070 */
[----:B------:R-:W-:Y:S01]  /*4430*/  @!P5 IMAD.MOV R244, RZ, RZ, -R244 ;  /* 0x000000fffff4d224 */ /* 0x000fe200078e0af4 */
[----:B------:R-:W-:Y:S01]  /*4440*/  ISETP.GT.U32.AND P5, PT, R0, R222, PT ;  /* 0x000000de0000720c */ /* 0x000fe20003fa4070 */
[----:B------:R-:W-:-:S04]  /*4450*/  IMAD.HI.U32 R9, R5, R220, RZ ;  /* 0x000000dc05097227 */ /* 0x000fc800078e00ff */
[----:B------:R-:W-:Y:S01]  /*4460*/  @!P1 IMAD.IADD R232, R232, 0x1, -R0 ;  /* 0x00000001e8e89824 */ /* 0x000fe200078e0a00 */
[----:B------:R-:W-:Y:S01]  /*4470*/  ISETP.GE.AND P1, PT, R119, RZ, PT ;  /* 0x000000ff7700720c */ /* 0x000fe20003f26270 */
[----:B------:R-:W-:Y:S02]  /*4480*/  IMAD.MOV R9, RZ, RZ, -R9 ;  /* 0x000000ffff097224 */ /* 0x000fe400078e0a09 */
[----:B------:R-:W-:Y:S01]  /*4490*/  @!P3 IMAD.MOV R250, RZ, RZ, -R250 ;  /* 0x000000fffffab224 */ /* 0x000fe200078e0afa */
[C---:B------:R-:W-:Y:S01]  /*44a0*/  ISETP.GT.U32.AND P3, PT, R0.reuse, R232, PT ;  /* 0x000000e80000720c */ /* 0x040fe20003f64070 */
[----:B------:R-:W-:Y:S02]  /*44b0*/  IMAD R220, R0, R9, R220 ;  /* 0x0000000900dc7224 */ /* 0x000fe400078e02dc */
[----:B------:R-:W-:-:S04]  /*44c0*/  IMAD.HI.U32 R9, R5, R210, RZ ;  /* 0x000000d205097227 */ /* 0x000fc800078e00ff */
[--C-:B------:R-:W-:Y:S01]  /*44d0*/  @!P6 IMAD.IADD R228, R228, 0x1, -R0.reuse ;  /* 0x00000001e4e4e824 */ /* 0x100fe200078e0a00 */
[----:B------:R-:W-:Y:S01]  /*44e0*/  ISETP.GT.U32.AND P6, PT, R0, R220, PT ;  /* 0x000000dc0000720c */ /* 0x000fe20003fc4070 */
[----:B------:R-:W-:Y:S02]  /*44f0*/  IMAD.MOV R9, RZ, RZ, -R9 ;  /* 0x000000ffff097224 */ /* 0x000fe400078e0a09 */
[----:B------:R-:W-:Y:S02]  /*4500*/  @!P5 IMAD.IADD R222, R222, 0x1, -R0 ;  /* 0x00000001deded824 */ /* 0x000fe400078e0a00 */
[----:B------:R-:W-:Y:S01]  /*4510*/  @!P4 IMAD.MOV R51, RZ, RZ, -R51 ;  /* 0x000000ffff33c224 */ /* 0x000fe200078e0a33 */
[----:B------:R-:W-:Y:S01]  /*4520*/  ISETP.GE.AND P4, PT, R120, RZ, PT ;  /* 0x000000ff7800720c */ /* 0x000fe20003f86270 */
[C---:B------:R-:W-:Y:S01]  /*4530*/  IMAD R210, R0.reuse, R9, R210 ;  /* 0x0000000900d27224 */ /* 0x040fe200078e02d2 */
[----:B------:R-:W-:Y:S01]  /*4540*/  ISETP.GT.U32.AND P5, PT, R0, R222, PT ;  /* 0x000000de0000720c */ /* 0x000fe20003fa4070 */
[----:B------:R-:W-:Y:S01]  /*4550*/  IMAD.HI.U32 R9, R5, R208, RZ ;  /* 0x000000d005097227 */ /* 0x000fe200078e00ff */
[----:B------:R-:W-:-:S03]  /*4560*/  IABS R120, R31 ;  /* 0x0000001f00787213 */ /* 0x000fc60000000000 */
[----:B------:R-:W-:Y:S01]  /*4570*/  @!P2 IMAD.MOV R53, RZ, RZ, -R53 ;  /* 0x000000ffff35a224 */ /* 0x000fe200078e0a35 */
[----:B------:R-:W-:Y:S01]  /*4580*/  ISETP.GT.U32.AND P2, PT, R0, R238, PT ;  /* 0x000000ee0000720c */ /* 0x000fe20003f44070 */
[----:B------:R-:W-:Y:S01]  /*4590*/  @!P3 IMAD.IADD R232, R232, 0x1, -R0 ;  /* 0x00000001e8e8b824 */ /* 0x000fe200078e0a00 */
[----:B------:R-:W-:Y:S01]  /*45a0*/  ISETP.GE.AND P3, PT, R115, RZ, PT ;  /* 0x000000ff7300720c */ /* 0x000fe20003f66270 */
[----:B------:R-:W-:Y:S02]  /*45b0*/  IMAD.MOV R11, RZ, RZ, -R9 ;  /* 0x000000ffff0b7224 */ /* 0x000fe400078e0a09 */
[----:B------:R-:W-:-:S04]  /*45c0*/  IMAD.HI.U32 R9, R5, R206, RZ ;  /* 0x000000ce05097227 */ /* 0x000fc800078e00ff */
[--C-:B------:R-:W-:Y:S02]  /*45d0*/  @!P6 IMAD.IADD R220, R220, 0x1, -R0.reuse ;  /* 0x00000001dcdce824 */ /* 0x100fe400078e0a00 */
[----:B------:R-:W-:Y:S01]  /*45e0*/  @!P0 IMAD.IADD R248, R248, 0x1, -R0 ;  /* 0x00000001f8f88824 */ /* 0x000fe200078e0a00 */
[----:B------:R-:W-:Y:S01]  /*45f0*/  ISETP.GE.AND P0, PT, R117, RZ, PT ;  /* 0x000000ff7500720c */ /* 0x000fe20003f06270 */
[----:B------:R-:W-:Y:S01]  /*4600*/  IMAD.MOV R9, RZ, RZ, -R9 ;  /* 0x000000ffff097224 */ /* 0x000fe200078e0a09 */
[C---:B------:R-:W-:Y:S01]  /*4610*/  ISETP.GT.U32.AND P6, PT, R0.reuse, R220, PT ;  /* 0x000000dc0000720c */ /* 0x040fe20003fc4070 */
[----:B------:R-:W-:Y:S01]  /*4620*/  @!P4 IMAD.MOV R248, RZ, RZ, -R248 ;  /* 0x000000fffff8c224 */ /* 0x000fe200078e0af8 */
[----:B------:R-:W-:Y:S01]  /*4630*/  ISETP.GT.U32.AND P4, PT, R0, R226, PT ;  /* 0x000000e20000720c */ /* 0x000fe20003f84070 */
[----:B------:R-:W-:Y:S01]  /*4640*/  @!P5 IMAD.IADD R222, R222, 0x1, -R0 ;  /* 0x00000001deded824 */ /* 0x000fe200078e0a00 */
[----:B------:R-:W-:Y:S01]  /*4650*/  ISETP.GE.AND P5, PT, R113, RZ, PT ;  /* 0x000000ff7100720c */ /* 0x000fe20003fa6270 */
[----:B------:R-:W-:-:S02]  /*4660*/  IMAD R206, R0, R9, R206 ;  /* 0x0000000900ce7224 */ /* 0x000fc400078e02ce */
[----:B------:R-:W-:Y:S01]  /*4670*/  @!P2 IMAD.IADD R238, R238, 0x1, -R0 ;  /* 0x00000001eeeea824 */ /* 0x000fe200078e0a00 */
[----:B------:R-:W-:Y:S01]  /*4680*/  ISETP.GE.AND P2, PT, R118, RZ, PT ;  /* 0x000000ff7600720c */ /* 0x000fe20003f46270 */
[----:B------:R-:W-:Y:S01]  /*4690*/  @!P3 IMAD.MOV R222, RZ, RZ, -R222 ;  /* 0x000000ffffdeb224 */ /* 0x000fe200078e0ade */
[C---:B------:R-:W-:Y:S01]  /*46a0*/  ISETP.GT.U32.AND P3, PT, R0.reuse, R206, PT ;  /* 0x000000ce0000720c */ /* 0x040fe20003f64070 */
[----:B------:R-:W-:Y:S01]  /*46b0*/  IMAD R208, R0, R11, R208 ;  /* 0x0000000b00d07224 */ /* 0x000fe200078e02d0 */
[----:B------:R-:W-:Y:S01]  /*46c0*/  IABS R118, R41 ;  /* 0x0000002900767213 */ /* 0x000fe20000000000 */
[--C-:B------:R-:W-:Y:S02]  /*46d0*/  @!P6 IMAD.IADD R220, R220, 0x1, -R0.reuse ;  /* 0x00000001dcdce824 */ /* 0x100fe400078e0a00 */
[----:B------:R-:W-:Y:S01]  /*46e0*/  @!P4 IMAD.IADD R226, R226, 0x1, -R0 ;  /* 0x00000001e2e2c824 */ /* 0x000fe200078e0a00 */
[----:B------:R-:W-:Y:S01]  /*46f0*/  ISETP.GT.U32.AND P6, PT, R0, R208, PT ;  /* 0x000000d00000720c */ /* 0x000fe20003fc4070 */
[----:B------:R-:W-:Y:S01]  /*4700*/  IMAD.HI.U32 R9, R5, R200, RZ ;  /* 0x000000c805097227 */ /* 0x000fe200078e00ff */
[----:B------:R-:W-:-:S02]  /*4710*/  ISETP.GE.AND P4, PT, R116, RZ, PT ;  /* 0x000000ff7400720c */ /* 0x000fc40003f86270 */
[----:B------:R-:W-:Y:S01]  /*4720*/  IABS R116, R47 ;  /* 0x0000002f00747213 */ /* 0x000fe20000000000 */
[----:B------:R-:W-:Y:S01]  /*4730*/  @!P2 IMAD.MOV R232, RZ, RZ, -R232 ;  /* 0x000000ffffe8a224 */ /* 0x000fe200078e0ae8 */
[C---:B------:R-:W-:Y:S01]  /*4740*/  ISETP.GT.U32.AND P2, PT, R0.reuse, R226, PT ;  /* 0x000000e20000720c */ /* 0x040fe20003f44070 */
[----:B------:R-:W-:Y:S01]  /*4750*/  @!P1 IMAD.MOV R228, RZ, RZ, -R228 ;  /* 0x000000ffffe49224 */ /* 0x000fe200078e0ae4 */
[----:B------:R-:W-:Y:S01]  /*4760*/  ISETP.GT.U32.AND P1, PT, R0, R210, PT ;  /* 0x000000d20000720c */ /* 0x000fe20003f24070 */
[----:B------:R-:W-:Y:S02]  /*4770*/  @!P3 IMAD.IADD R206, R206, 0x1, -R0 ;  /* 0x00000001ceceb824 */ /* 0x000fe400078e0a00 */
[----:B------:R-:W-:Y:S02]  /*4780*/  IMAD.MOV R9, RZ, RZ, -R9 ;  /* 0x000000ffff097224 */ /* 0x000fe400078e0a09 */
[----:B------:R-:W-:Y:S01]  /*4790*/  @!P0 IMAD.MOV R238, RZ, RZ, -R238 ;  /* 0x000000ffffee8224 */ /* 0x000fe200078e0aee */
[----:B------:R-:W-:Y:S01]  /*47a0*/  ISETP.GE.AND P0, PT, R114, RZ, PT ;  /* 0x000000ff7200720c */ /* 0x000fe20003f06270 */
[C---:B------:R-:W-:Y:S01]  /*47b0*/  IMAD R200, R0.reuse, R9, R200 ;  /* 0x0000000900c87224 */ /* 0x040fe200078e02c8 */
[----:B------:R-:W-:Y:S01]  /*47c0*/  ISETP.GT.U32.AND P3, PT, R0, R206, PT ;  /* 0x000000ce0000720c */ /* 0x000fe20003f64070 */
[----:B------:R-:W-:Y:S01]  /*47d0*/  IMAD.HI.U32 R9, R5, R196, RZ ;  /* 0x000000c405097227 */ /* 0x000fe200078e00ff */
[----:B------:R-:W-:-:S03]  /*47e0*/  IABS R114, R63 ;  /* 0x0000003f00727213 */ /* 0x000fc60000000000 */
[--C-:B------:R-:W-:Y:S02]  /*47f0*/  @!P6 IMAD.IADD R208, R208, 0x1, -R0.reuse ;  /* 0x00000001d0d0e824 */ /* 0x100fe400078e0a00 */
[----:B------:R-:W-:Y:S02]  /*4800*/  IMAD.MOV R9, RZ, RZ, -R9 ;  /* 0x000000ffff097224 */ /* 0x000fe400078e0a09 */
[--C-:B------:R-:W-:Y:S01]  /*4810*/  @!P2 IMAD.IADD R226, R226, 0x1, -R0.reuse ;  /* 0x00000001e2e2a824 */ /* 0x100fe200078e0a00 */
[----:B------:R-:W-:Y:S01]  /*4820*/  ISETP.GT.U32.AND P6, PT, R0, R208, PT ;  /* 0x000000d00000720c */ /* 0x000fe20003fc4070 */
[----:B------:R-:W-:Y:S01]  /*4830*/  @!P1 IMAD.IADD R210, R210, 0x1, -R0 ;  /* 0x00000001d2d29824 */ /* 0x000fe200078e0a00 */
[----:B------:R-:W-:Y:S01]  /*4840*/  ISETP.GE.AND P2, PT, R112, RZ, PT ;  /* 0x000000ff7000720c */ /* 0x000fe20003f46270 */
[C---:B------:R-:W-:Y:S01]  /*4850*/  IMAD R196, R0.reuse, R9, R196 ;  /* 0x0000000900c47224 */ /* 0x040fe200078e02c4 */
[----:B------:R-:W-:Y:S01]  /*4860*/  ISETP.GE.AND P1, PT, R111, RZ, PT ;  /* 0x000000ff6f00720c */ /* 0x000fe20003f26270 */
[----:B------:R-:W-:Y:S01]  /*4870*/  @!P0 IMAD.MOV R226, RZ, RZ, -R226 ;  /* 0x000000ffffe28224 */ /* 0x000fe200078e0ae2 */
[----:B------:R-:W-:Y:S01]  /*4880*/  ISETP.GT.U32.AND P0, PT, R0, R210, PT ;  /* 0x000000d20000720c */ /* 0x000fe20003f04070 */
[----:B------:R-:W-:Y:S01]  /*4890*/  @!P3 IMAD.IADD R206, R206, 0x1, -R0 ;  /* 0x00000001ceceb824 */ /* 0x000fe200078e0a00 */
[----:B------:R-:W-:Y:S01]  /*48a0*/  ISETP.GT.U32.AND P3, PT, R0, R196, PT ;  /* 0x000000c40000720c */ /* 0x000fe20003f64070 */
[----:B------:R-:W-:Y:S01]  /*48b0*/  IMAD.HI.U32 R11, R5, R13, RZ ;  /* 0x0000000d050b7227 */ /* 0x000fe200078e00ff */
[----:B------:R-:W-:-:S03]  /*48c0*/  IABS R112, R61 ;  /* 0x0000003d00707213 */ /* 0x000fc60000000000 */
[----:B------:R-:W-:Y:S01]  /*48d0*/  @!P6 IMAD.IADD R208, R208, 0x1, -R0 ;  /* 0x00000001d0d0e824 */ /* 0x000fe200078e0a00 */
[----:B------:R-:W-:Y:S01]  /*48e0*/  ISETP.GT.U32.AND P6, PT, R0, R200, PT ;  /* 0x000000c80000720c */ /* 0x000fe20003fc4070 */
[----:B------:R-:W-:Y:S02]  /*48f0*/  IMAD.MOV R11, RZ, RZ, -R11 ;  /* 0x000000ffff0b7224 */ /* 0x000fe400078e0a0b */
[----:B------:R-:W-:-:S04]  /*4900*/  IMAD.HI.U32 R15, R5, R192, RZ ;  /* 0x000000c0050f7227 */ /* 0x000fc800078e00ff */
[--C-:B------:R-:W-:Y:S01]  /*4910*/  @!P0 IMAD.IADD R210, R210, 0x1, -R0.reuse ;  /* 0x00000001d2d28824 */ /* 0x100fe200078e0a00 */
[----:B------:R-:W-:Y:S01]  /*4920*/  ISETP.GE.AND P0, PT, R110, RZ, PT ;  /* 0x000000ff6e00720c */ /* 0x000fe20003f06270 */
[----:B------:R-:W-:Y:S01]  /*4930*/  @!P3 IMAD.IADD R196, R196, 0x1, -R0 ;  /* 0x00000001c4c4b824 */ /* 0x000fe200078e0a00 */
[----:B------:R-:W-:Y:S01]  /*4940*/  IABS R110, R70 ;  /* 0x00000046006e7213 */ /* 0x000fe20000000000 */
[----:B------:R-:W-:Y:S02]  /*4950*/  @!P2 IMAD.MOV R210, RZ, RZ, -R210 ;  /* 0x000000ffffd2a224 */ /* 0x000fe400078e0ad2 */
[C---:B------:R-:W-:Y:S01]  /*4960*/  IMAD R9, R0.reuse, R11, R13 ;  /* 0x0000000b00097224 */ /* 0x040fe200078e020d */
[----:B------:R-:W-:Y:S01]  /*4970*/  ISETP.GT.U32.AND P2, PT, R0, R196, PT ;  /* 0x000000c40000720c */ /* 0x000fe20003f44070 */
[----:B------:R-:W-:-:S04]  /*4980*/  IMAD.HI.U32 R11, R5, R194, RZ ;  /* 0x000000c2050b7227 */ /* 0x000fc800078e00ff */
[----:B------:R-:W-:Y:S01]  /*4990*/  @!P6 IMAD.IADD R200, R200, 0x1, -R0 ;  /* 0x00000001c8c8e824 */ /* 0x000fe200078e0a00 */
[C---:B------:R-:W-:Y:S01]  /*49a0*/  ISETP.GT.U32.AND P6, PT, R0.reuse, R9, PT ;  /* 0x000000090000720c */ /* 0x040fe20003fc4070 */
[----:B------:R-:W-:Y:S02]  /*49b0*/  IMAD.MOV R11, RZ, RZ, -R11 ;  /* 0x000000ffff0b7224 */ /* 0x000fe400078e0a0b */
[----:B------:R-:W-:Y:S01]  /*49c0*/  IMAD.MOV R15, RZ, RZ, -R15 ;  /* 0x000000ffff0f7224 */ /* 0x000fe200078e0a0f */
[C---:B------:R-:W-:Y:S01]  /*49d0*/  ISETP.GT.U32.AND P3, PT, R0.reuse, R200, PT ;  /* 0x000000c80000720c */ /* 0x040fe20003f64070 */
[C---:B------:R-:W-:Y:S02]  /*49e0*/  IMAD R194, R0.reuse, R11, R194 ;  /* 0x0000000b00c27224 */ /* 0x040fe400078e02c2 */
[C---:B------:R-:W-:Y:S02]  /*49f0*/  IMAD R192, R0.reuse, R15, R192 ;  /* 0x0000000f00c07224 */ /* 0x040fe400078e02c0 */
[----:B------:R-:W-:Y:S01]  /*4a00*/  @!P4 IMAD.MOV R220, RZ, RZ, -R220 ;  /* 0x000000ffffdcc224 */ /* 0x000fe200078e0adc */
[----:B------:R-:W-:Y:S01]  /*4a10*/  ISETP.GE.AND P4, PT, R109, RZ, PT ;  /* 0x000000ff6d00720c */ /* 0x000fe20003f86270 */
[----:B------:R-:W-:Y:S01]  /*4a20*/  @!P5 IMAD.MOV R208, RZ, RZ, -R208 ;  /* 0x000000ffffd0d224 */ /* 0x000fe200078e0ad0 */
[----:B------:R-:W-:Y:S01]  /*4a30*/  ISETP.GT.U32.AND P5, PT, R0, R194, PT ;  /* 0x000000c20000720c */ /* 0x000fe20003fa4070 */
[--C-:B------:R-:W-:Y:S01]  /*4a40*/  @!P2 IMAD.IADD R196, R196, 0x1, -R0.reuse ;  /* 0x00000001c4c4a824 */ /* 0x100fe200078e0a00 */
[----:B------:R-:W-:Y:S01]  /*4a50*/  ISETP.GT.U32.AND P2, PT, R0, R192, PT ;  /* 0x000000c00000720c */ /* 0x000fe20003f44070 */
[--C-:B------:R-:W-:Y:S01]  /*4a60*/  @!P6 IMAD.IADD R9, R9, 0x1, -R0.reuse ;  /* 0x000000010909e824 */ /* 0x100fe200078e0a00 */
[----:B------:R-:W-:Y:S01]  /*4a70*/  IABS R109, R108 ;  /* 0x0000006c006d7213 */ /* 0x000fe20000000000 */
[----:B------:R-:W-:Y:S01]  /*4a80*/  @!P3 IMAD.IADD R200, R200, 0x1, -R0 ;  /* 0x00000001c8c8b824 */ /* 0x000fe200078e0a00 */
[----:B------:R-:W-:Y:S01]  /*4a90*/  ISETP.GE.AND P3, PT, R66, RZ, PT ;  /* 0x000000ff4200720c */ /* 0x000fe20003f66270 */
[----:B------:R-:W-:Y:S01]  /*4aa0*/  IMAD.HI.U32 R15, R5, R190, RZ ;  /* 0x000000be050f7227 */ /* 0x000fe200078e00ff */
[----:B------:R-:W-:-:S02]  /*4ab0*/  ISETP.GT.U32.AND P6, PT, R0, R9, PT ;  /* 0x000000090000720c */ /* 0x000fc40003fc4070 */
[----:B------:R-:W-:Y:S01]  /*4ac0*/  IABS R66, R106 ;  /* 0x0000006a00427213 */ /* 0x000fe20000000000 */
[----:B------:R-:W-:-:S04]  /*4ad0*/  IMAD.HI.U32 R13, R5, R109, RZ ;  /* 0x0000006d050d7227 */ /* 0x000fc800078e00ff */
[----:B------:R-:W-:Y:S02]  /*4ae0*/  IMAD.MOV R13, RZ, RZ, -R13 ;  /* 0x000000ffff0d7224 */ /* 0x000fe400078e0a0d */
[--C-:B------:R-:W-:Y:S01]  /*4af0*/  @!P5 IMAD.IADD R194, R194, 0x1, -R0.reuse ;  /* 0x00000001c2c2d824 */ /* 0x100fe200078e0a00 */
[----:B------:R-:W-:Y:S01]  /*4b00*/  ISETP.GE.AND P5, PT, R107, RZ, PT ;  /* 0x000000ff6b00720c */ /* 0x000fe20003fa6270 */
[----:B------:R-:W-:Y:S02]  /*4b10*/  @!P2 IMAD.IADD R192, R192, 0x1, -R0 ;  /* 0x00000001c0c0a824 */ /* 0x000fe400078e0a00 */
[C---:B------:R-:W-:Y:S01]  /*4b20*/  IMAD R11, R0.reuse, R13, R109 ;  /* 0x0000000d000b7224 */ /* 0x040fe200078e026d */
[----:B------:R-:W-:Y:S01]  /*4b30*/  ISETP.GT.U32.AND P2, PT, R0, R194, PT ;  /* 0x000000c20000720c */ /* 0x000fe20003f44070 */
[----:B------:R-:W-:Y:S02]  /*4b40*/  IMAD.MOV R15, RZ, RZ, -R15 ;  /* 0x000000ffff0f7224 */ /* 0x000fe400078e0a0f */
[----:B------:R-:W-:-:S02]  /*4b50*/  IMAD.MOV.U32 R107, RZ, RZ, R66 ;  /* 0x000000ffff6b7224 */ /* 0x000fc400078e0042 */
[----:B------:R-:W-:Y:S01]  /*4b60*/  @!P0 IMAD.MOV R196, RZ, RZ, -R196 ;  /* 0x000000ffffc48224 */ /* 0x000fe200078e0ac4 */
[C---:B------:R-:W-:Y:S01]  /*4b70*/  ISETP.GT.U32.AND P0, PT, R0.reuse, R192, PT ;  /* 0x000000c00000720c */ /* 0x040fe20003f04070 */
[----:B------:R-:W-:Y:S01]  /*4b80*/  @!P1 IMAD.MOV R206, RZ, RZ, -R206 ;  /* 0x000000ffffce9224 */ /* 0x000fe200078e0ace */
[C---:B------:R-:W-:Y:S01]  /*4b90*/  ISETP.GT.U32.AND P1, PT, R0.reuse, R11, PT ;  /* 0x0000000b0000720c */ /* 0x040fe20003f24070 */
[----:B------:R-:W-:Y:S02]  /*4ba0*/  IMAD R190, R0, R15, R190 ;  /* 0x0000000f00be7224 */ /* 0x000fe400078e02be */
[----:B------:R-:W-:-:S04]  /*4bb0*/  IMAD.HI.U32 R15, R5, R107, RZ ;  /* 0x0000006b050f7227 */ /* 0x000fc800078e00ff */
[----:B------:R-:W-:Y:S02]  /*4bc0*/  @!P6 IMAD.IADD R9, R9, 0x1, -R0 ;  /* 0x000000010909e824 */ /* 0x000fe400078e0a00 */
[----:B------:R-:W-:Y:S02]  /*4bd0*/  IMAD.MOV R15, RZ, RZ, -R15 ;  /* 0x000000ffff0f7224 */ /* 0x000fe400078e0a0f */
[----:B------:R-:W-:Y:S02]  /*4be0*/  IMAD.MOV.U32 R66, RZ, RZ, R9 ;  /* 0x000000ffff427224 */ /* 0x000fe400078e0009 */
[----:B------:R-:W-:Y:S02]  /*4bf0*/  IMAD R9, R0, R15, R107 ;  /* 0x0000000f00097224 */ /* 0x000fe400078e026b */
[----:B------:R-:W-:Y:S01]  /*4c00*/  IMAD.MOV.U32 R109, RZ, RZ, R110 ;  /* 0x000000ffff6d7224 */ /* 0x000fe200078e006e */
[----:B------:R-:W-:Y:S01]  /*4c10*/  IABS R110, R69 ;  /* 0x00000045006e7213 */ /* 0x000fe20000000000 */
[--C-:B------:R-:W-:Y:S01]  /*4c20*/  @!P0 IMAD.IADD R192, R192, 0x1, -R0.reuse ;  /* 0x00000001c0c08824 */ /* 0x100fe200078e0a00 */
[----:B------:R-:W-:Y:S01]  /*4c30*/  ISETP.GT.U32.AND P0, PT, R0, R9, PT ;  /* 0x000000090000720c */ /* 0x000fe20003f04070 */
[----:B------:R-:W-:Y:S01]  /*4c40*/  @!P1 IMAD.IADD R11, R11, 0x1, -R0 ;  /* 0x000000010b0b9824 */ /* 0x000fe200078e0a00 */
[----:B------:R-:W-:Y:S01]  /*4c50*/  ISETP.GE.AND P1, PT, R108, RZ, PT ;  /* 0x000000ff6c00720c */ /* 0x000fe20003f26270 */
[----:B------:R-:W-:Y:S01]  /*4c60*/  IMAD.HI.U32 R13, R5, R109, RZ ;  /* 0x0000006d050d7227 */ /* 0x000fe200078e00ff */
[----:B------:R-:W-:-:S03]  /*4c70*/  IABS R108, R101 ;  /* 0x00000065006c7213 */ /* 0x000fc60000000000 */
[----:B------:R-:W-:-:S04]  /*4c80*/  IMAD.HI.U32 R15, R5, R188, RZ ;  /* 0x000000bc050f7227 */ /* 0x000fc800078e00ff */
[----:B------:R-:W-:Y:S01]  /*4c90*/  @!P4 IMAD.MOV R200, RZ, RZ, -R200 ;  /* 0x000000ffffc8c224 */ /* 0x000fe200078e0ac8 */
[C---:B------:R-:W-:Y:S01]  /*4ca0*/  ISETP.GT.U32.AND P4, PT, R0.reuse, R11, PT ;  /* 0x0000000b0000720c */ /* 0x040fe20003f84070 */
[----:B------:R-:W-:Y:S02]  /*4cb0*/  IMAD.MOV R13, RZ, RZ, -R13 ;  /* 0x000000ffff0d7224 */ /* 0x000fe400078e0a0d */
[----:B------:R-:W-:Y:S02]  /*4cc0*/  IMAD.MOV R15, RZ, RZ, -R15 ;  /* 0x000000ffff0f7224 */ /* 0x000fe400078e0a0f */
[C---:B------:R-:W-:Y:S02]  /*4cd0*/  IMAD R13, R0.reuse, R13, R109 ;  /* 0x0000000d000d7224 */ /* 0x040fe400078e026d */
[----:B------:R-:W-:Y:S01]  /*4ce0*/  @!P3 IMAD.MOV R66, RZ, RZ, -R66 ;  /* 0x000000ffff42b224 */ /* 0x000fe200078e0a42 */
[C---:B------:R-:W-:Y:S01]  /*4cf0*/  ISETP.GT.U32.AND P3, PT, R0.reuse, R190, PT ;  /* 0x000000be0000720c */ /* 0x040fe20003f64070 */
[C---:B------:R-:W-:Y:S01]  /*4d00*/  IMAD R188, R0.reuse, R15, R188 ;  /* 0x0000000f00bc7224 */ /* 0x040fe200078e02bc */
[----:B------:R-:W-:Y:S01]  /*4d10*/  ISETP.GT.U32.AND P6, PT, R0, R13, PT ;  /* 0x0000000d0000720c */ /* 0x000fe20003fc4070 */
[----:B------:R-:W-:-:S02]  /*4d20*/  @!P0 IMAD.IADD R9, R9, 0x1, -R0 ;  /* 0x0000000109098824 */ /* 0x000fc400078e0a00 */
[--C-:B------:R-:W-:Y:S01]  /*4d30*/  @!P4 IMAD.IADD R11, R11, 0x1, -R0.reuse ;  /* 0x000000010b0bc824 */ /* 0x100fe200078e0a00 */
[----:B------:R-:W-:Y:S01]  /*4d40*/  ISETP.GT.U32.AND P0, PT, R0, R188, PT ;  /* 0x000000bc0000720c */ /* 0x000fe20003f04070 */
[----:B------:R-:W-:Y:S01]  /*4d50*/  @!P2 IMAD.IADD R194, R194, 0x1, -R0 ;  /* 0x00000001c2c2a824 */ /* 0x000fe200078e0a00 */
[----:B------:R-:W-:Y:S02]  /*4d60*/  ISETP.GE.AND P4, PT, R70, RZ, PT ;  /* 0x000000ff4600720c */ /* 0x000fe40003f86270 */
[----:B------:R-:W-:Y:S01]  /*4d70*/  IABS R70, R103 ;  /* 0x0000006700467213 */ /* 0x000fe20000000000 */
[----:B------:R-:W-:Y:S01]  /*4d80*/  @!P5 IMAD.MOV R194, RZ, RZ, -R194 ;  /* 0x000000ffffc2d224 */ /* 0x000fe200078e0ac2 */
[----:B------:R-:W-:Y:S01]  /*4d90*/  ISETP.GE.AND P2, PT, R68, RZ, PT ;  /* 0x000000ff4400720c */ /* 0x000fe20003f46270 */
[----:B------:R-:W-:Y:S01]  /*4da0*/  @!P3 IMAD.IADD R190, R190, 0x1, -R0 ;  /* 0x00000001bebeb824 */ /* 0x000fe200078e0a00 */
[----:B------:R-:W-:Y:S01]  /*4db0*/  ISETP.GE.AND P3, PT, R106, RZ, PT ;  /* 0x000000ff6a00720c */ /* 0x000fe20003f66270 */
[----:B------:R-:W-:Y:S01]  /*4dc0*/  IMAD.HI.U32 R15, R5, R70, RZ ;  /* 0x00000046050f7227 */ /* 0x000fe200078e00ff */
[----:B------:R-:W-:-:S02]  /*4dd0*/  IABS R106, R74 ;  /* 0x0000004a006a7213 */ /* 0x000fc40000000000 */
[----:B------:R-:W-:Y:S01]  /*4de0*/  ISETP.GT.U32.AND P5, PT, R0, R9, PT ;  /* 0x000000090000720c */ /* 0x000fe20003fa4070 */
[--C-:B------:R-:W-:Y:S02]  /*4df0*/  @!P6 IMAD.IADD R13, R13, 0x1, -R0.reuse ;  /* 0x000000010d0de824 */ /* 0x100fe400078e0a00 */
[----:B------:R-:W-:Y:S01]  /*4e00*/  @!P0 IMAD.IADD R188, R188, 0x1, -R0 ;  /* 0x00000001bcbc8824 */ /* 0x000fe200078e0a00 */
[C---:B------:R-:W-:Y:S01]  /*4e10*/  ISETP.GT.U32.AND P0, PT, R0.reuse, R190, PT ;  /* 0x000000be0000720c */ /* 0x040fe20003f04070 */
[----:B------:R-:W-:Y:S01]  /*4e20*/  IMAD.MOV R15, RZ, RZ, -R15 ;  /* 0x000000ffff0f7224 */ /* 0x000fe200078e0a0f */
[----:B------:R-:W-:Y:S01]  /*4e30*/  ISETP.GT.U32.AND P6, PT, R0, R13, PT ;  /* 0x0000000d0000720c */ /* 0x000fe20003fc4070 */
[----:B------:R-:W-:-:S04]  /*4e40*/  IMAD.HI.U32 R68, R5, R186, RZ ;  /* 0x000000ba05447227 */ /* 0x000fc800078e00ff */
[----:B------:R-:W-:Y:S02]  /*4e50*/  IMAD R15, R0, R15, R70 ;  /* 0x0000000f000f7224 */ /* 0x000fe400078e0246 */
[----:B------:R-:W-:Y:S02]  /*4e60*/  IMAD.MOV R107, RZ, RZ, -R68 ;  /* 0x000000ffff6b7224 */ /* 0x000fe400078e0a44 */
[----:B------:R-:W-:-:S04]  /*4e70*/  IMAD.HI.U32 R70, R5, R106, RZ ;  /* 0x0000006a05467227 */ /* 0x000fc800078e00ff */
[----:B------:R-:W-:Y:S01]  /*4e80*/  @!P2 IMAD.MOV R192, RZ, RZ, -R192 ;  /* 0x000000ffffc0a224 */ /* 0x000fe200078e0ac0 */
[C---:B------:R-:W-:Y:S01]  /*4e90*/  ISETP.GT.U32.AND P2, PT, R0.reuse, R15, PT ;  /* 0x0000000f0000720c */ /* 0x040fe20003f44070 */
[----:B------:R-:W-:Y:S02]  /*4ea0*/  IMAD R186, R0, R107, R186 ;  /* 0x0000006b00ba7224 */ /* 0x000fe400078e02ba */
[----:B------:R-:W-:Y:S02]  /*4eb0*/  IMAD.MOV R109, RZ, RZ, -R70 ;  /* 0x000000ffff6d7224 */ /* 0x000fe400078e0a46 */
[----:B------:R-:W-:Y:S01]  /*4ec0*/  @!P0 IMAD.IADD R190, R190, 0x1, -R0 ;  /* 0x00000001bebe8824 */ /* 0x000fe200078e0a00 */
[C---:B------:R-:W-:Y:S01]  /*4ed0*/  ISETP.GT.U32.AND P0, PT, R0.reuse, R186, PT ;  /* 0x000000ba0000720c */ /* 0x040fe20003f04070 */
[----:B------:R-:W-:Y:S02]  /*4ee0*/  IMAD.MOV.U32 R68, RZ, RZ, R11 ;  /* 0x000000ffff447224 */ /* 0x000fe400078e000b */
[----:B------:R-:W-:Y:S01]  /*4ef0*/  IMAD R11, R0, R109, R106 ;  /* 0x0000006d000b7224 */ /* 0x000fe200078e026a */
[----:B------:R-:W-:Y:S01]  /*4f00*/  IABS R106, R73 ;  /* 0x00000049006a7213 */ /* 0x000fe20000000000 */
[----:B------:R-:W-:Y:S01]  /*4f10*/  @!P6 IMAD.IADD R13, R13, 0x1, -R0 ;  /* 0x000000010d0de824 */ /* 0x000fe200078e0a00 */
[----:B------:R-:W-:Y:S01]  /*4f20*/  ISETP.GE.AND P6, PT, R105, RZ, PT ;  /* 0x000000ff6900720c */ /* 0x000fe20003fc6270 */
[----:B------:R-:W-:-:S04]  /*4f30*/  IMAD.HI.U32 R105, R5, R184, RZ ;  /* 0x000000b805697227 */ /* 0x000fc800078e00ff */
[----:B------:R-:W-:Y:S01]  /*4f40*/  @!P5 IMAD.IADD R9, R9, 0x1, -R0 ;  /* 0x000000010909d824 */ /* 0x000fe200078e0a00 */
[C---:B------:R-:W-:Y:S01]  /*4f50*/  ISETP.GT.U32.AND P5, PT, R0.reuse, R11, PT ;  /* 0x0000000b0000720c */ /* 0x040fe20003fa4070 */
[----:B------:R-:W-:Y:S01]  /*4f60*/  @!P1 IMAD.MOV R68, RZ, RZ, -R68 ;  /* 0x000000ffff449224 */ /* 0x000fe200078e0a44 */
[----:B------:R-:W-:Y:S01]  /*4f70*/  ISETP.GT.U32.AND P1, PT, R0, R188, PT ;  /* 0x000000bc0000720c */ /* 0x000fe20003f24070 */
[----:B------:R-:W-:Y:S02]  /*4f80*/  IMAD.MOV.U32 R70, RZ, RZ, R13 ;  /* 0x000000ffff467224 */ /* 0x000fe400078e000d */
[----:B------:R-:W-:Y:S02]  /*4f90*/  IMAD.MOV R105, RZ, RZ, -R105 ;  /* 0x000000ffff697224 */ /* 0x000fe400078e0a69 */
[----:B------:R-:W-:Y:S01]  /*4fa0*/  @!P2 IMAD.IADD R15, R15, 0x1, -R0 ;  /* 0x000000010f0fa824 */ /* 0x000fe200078e0a00 */
[----:B------:R-:W-:Y:S01]  /*4fb0*/  ISETP.GE.AND P2, PT, R104, RZ, PT ;  /* 0x000000ff6800720c */ /* 0x000fe20003f46270 */
[----:B------:R-:W-:Y:S01]  /*4fc0*/  @!P4 IMAD.MOV R70, RZ, RZ, -R70 ;  /* 0x000000ffff46c224 */ /* 0x000fe200078e0a46 */
[----:B------:R-:W-:Y:S01]  /*4fd0*/  ISETP.GE.AND P4, PT, R72, RZ, PT ;  /* 0x000000ff4800720c */ /* 0x000fe20003f86270 */
[----:B------:R-:W-:Y:S01]  /*4fe0*/  IMAD R184, R0, R105, R184 ;  /* 0x0000006900b87224 */ /* 0x000fe200078e02b8 */
[----:B------:R-:W-:Y:S01]  /*4ff0*/  IABS R104, R92 ;  /* 0x0000005c00687213 */ /* 0x000fe20000000000 */
[----:B------:R-:W-:Y:S01]  /*5000*/  @!P0 IMAD.IADD R186, R186, 0x1, -R0 ;  /* 0x00000001baba8824 */ /* 0x000fe200078e0a00 */
[----:B------:R-:W-:Y:S01]  /*5010*/  ISETP.GT.U32.AND P0, PT, R0, R15, PT ;  /* 0x0000000f0000720c */ /* 0x000fe20003f04070 */
[----:B------:R-:W-:-:S02]  /*5020*/  IMAD.MOV.U32 R72, RZ, RZ, R9 ;  /* 0x000000ffff487224 */ /* 0x000fc400078e0009 */
[----:B------:R-:W-:Y:S01]  /*5030*/  @!P5 IMAD.IADD R11, R11, 0x1, -R0 ;  /* 0x000000010b0bd824 */ /* 0x000fe200078e0a00 */
[C---:B------:R-:W-:Y:S01]  /*5040*/  ISETP.GT.U32.AND P5, PT, R0.reuse, R186, PT ;  /* 0x000000ba0000720c */ /* 0x040fe20003fa4070 */
[----:B------:R-:W-:Y:S01]  /*5050*/  @!P3 IMAD.MOV R72, RZ, RZ, -R72 ;  /* 0x000000ffff48b224 */ /* 0x000fe200078e0a48 */
[----:B------:R-:W-:Y:S01]  /*5060*/  ISETP.GT.U32.AND P3, PT, R0, R184, PT ;  /* 0x000000b80000720c */ /* 0x000fe20003f64070 */
[----:B------:R-:W-:Y:S01]  /*5070*/  @!P1 IMAD.IADD R188, R188, 0x1, -R0 ;  /* 0x00000001bcbc9824 */ /* 0x000fe200078e0a00 */
[----:B------:R-:W-:Y:S01]  /*5080*/  ISETP.GE.AND P1, PT, R103, RZ, PT ;  /* 0x000000ff6700720c */ /* 0x000fe20003f26270 */
[----:B------:R-:W-:Y:S01]  /*5090*/  IMAD.HI.U32 R9, R5, R182, RZ ;  /* 0x000000b605097227 */ /* 0x000fe200078e00ff */
[----:B------:R-:W-:-:S03]  /*50a0*/  IABS R103, R99 ;  /* 0x0000006300677213 */ /* 0x000fc60000000000 */
[----:B------:R-:W-:Y:S02]  /*50b0*/  @!P0 IMAD.IADD R15, R15, 0x1, -R0 ;  /* 0x000000010f0f8824 */ /* 0x000fe400078e0a00 */
[----:B------:R-:W-:Y:S01]  /*50c0*/  @!P4 IMAD.MOV R188, RZ, RZ, -R188 ;  /* 0x000000ffffbcc224 */ /* 0x000fe200078e0abc */
[----:B------:R-:W-:Y:S01]  /*50d0*/  ISETP.GE.AND P4, PT, R74, RZ, PT ;  /* 0x000000ff4a00720c */ /* 0x000fe20003f86270 */
[----:B------:R-:W-:Y:S02]  /*50e0*/  IMAD.MOV R9, RZ, RZ, -R9 ;  /* 0x000000ffff097224 */ /* 0x000fe400078e0a09 */
[----:B------:R-:W-:Y:S01]  /*50f0*/  @!P6 IMAD.MOV R190, RZ, RZ, -R190 ;  /* 0x000000ffffbee224 */ /* 0x000fe200078e0abe */
[----:B------:R-:W-:Y:S01]  /*5100*/  ISETP.GT.U32.AND P6, PT, R0, R11, PT ;  /* 0x0000000b0000720c */ /* 0x000fe20003fc4070 */
[--C-:B------:R-:W-:Y:S01]  /*5110*/  @!P3 IMAD.IADD R184, R184, 0x1, -R0.reuse ;  /* 0x00000001b8b8b824 */ /* 0x100fe200078e0a00 */
[----:B------:R-:W-:Y:S01]  /*5120*/  ISETP.GE.AND P3, PT, R102, RZ, PT ;  /* 0x000000ff6600720c */ /* 0x000fe20003f66270 */
[----:B------:R-:W-:Y:S01]  /*5130*/  IMAD.MOV.U32 R74, RZ, RZ, R15 ;  /* 0x000000ffff4a7224 */ /* 0x000fe200078e000f */
[----:B------:R-:W-:Y:S01]  /*5140*/  IABS R15, R78 ;  /* 0x0000004e000f7213 */ /* 0x000fe20000000000 */
[----:B------:R-:W-:Y:S01]  /*5150*/  @!P5 IMAD.IADD R186, R186, 0x1, -R0 ;  /* 0x00000001babad824 */ /* 0x000fe200078e0a00 */
[----:B------:R-:W-:Y:S01]  /*5160*/  ISETP.GE.AND P5, PT, R76, RZ, PT ;  /* 0x000000ff4c00720c */ /* 0x000fe20003fa6270 */
[----:B------:R-:W-:Y:S01]  /*5170*/  IMAD R182, R0, R9, R182 ;  /* 0x0000000900b67224 */ /* 0x000fe200078e02b6 */
[----:B------:R-:W-:Y:S01]  /*5180*/  IABS R102, R86 ;  /* 0x0000005600667213 */ /* 0x000fe20000000000 */
[----:B------:R-:W-:-:S04]  /*5190*/  IMAD.HI.U32 R13, R5, R108, RZ ;  /* 0x0000006c050d7227 */ /* 0x000fc800078e00ff */
[----:B------:R-:W-:Y:S01]  /*51a0*/  @!P1 IMAD.MOV R74, RZ, RZ, -R74 ;  /* 0x000000ffff4a9224 */ /* 0x000fe200078e0a4a */
[----:B------:R-:W-:Y:S01]  /*51b0*/  ISETP.GT.U32.AND P1, PT, R0, R184, PT ;  /* 0x000000b80000720c */ /* 0x000fe20003f24070 */
[----:B------:R-:W-:-:S04]  /*51c0*/  IMAD.HI.U32 R76, R5, R103, RZ ;  /* 0x00000067054c7227 */ /* 0x000fc800078e00ff */
[----:B------:R-:W-:Y:S01]  /*51d0*/  @!P2 IMAD.MOV R186, RZ, RZ, -R186 ;  /* 0x000000ffffbaa224 */ /* 0x000fe200078e0aba */
[C---:B------:R-:W-:Y:S01]  /*51e0*/  ISETP.GT.U32.AND P2, PT, R0.reuse, R182, PT ;  /* 0x000000b60000720c */ /* 0x040fe20003f44070 */
[----:B------:R-:W-:Y:S02]  /*51f0*/  IMAD.MOV R13, RZ, RZ, -R13 ;  /* 0x000000ffff0d7224 */ /* 0x000fe400078e0a0d */
[----:B------:R-:W-:Y:S02]  /*5200*/  IMAD.MOV R76, RZ, RZ, -R76 ;  /* 0x000000ffff4c7224 */ /* 0x000fe400078e0a4c */
[C---:B------:R-:W-:Y:S01]  /*5210*/  IMAD R13, R0.reuse, R13, R108 ;  /* 0x0000000d000d7224 */ /* 0x040fe200078e026c */
[----:B------:R-:W-:Y:S01]  /*5220*/  IABS R108, R65 ;  /* 0x00000041006c7213 */ /* 0x000fe20000000000 */
[--C-:B------:R-:W-:Y:S01]  /*5230*/  @!P6 IMAD.IADD R11, R11, 0x1, -R0.reuse ;  /* 0x000000010b0be824 */ /* 0x100fe200078e0a00 */
[----:B------:R-:W-:Y:S01]  /*5240*/  ISETP.GE.AND P6, PT, R101, RZ, PT ;  /* 0x000000ff6500720c */ /* 0x000fe20003fc6270 */
[C---:B------:R-:W-:Y:S01]  /*5250*/  IMAD R9, R0.reuse, R76, R103 ;  /* 0x0000004c00097224 */ /* 0x040fe200078e0267 */
[----:B------:R-:W-:Y:S01]  /*5260*/  ISETP.GT.U32.AND P0, PT, R0, R13, PT ;  /* 0x0000000d0000720c */ /* 0x000fe20003f04070 */
[----:B------:R-:W-:Y:S01]  /*5270*/  IMAD.MOV.U32 R76, RZ, RZ, R11 ;  /* 0x000000ffff4c7224 */ /* 0x000fe200078e000b */
[----:B------:R-:W-:Y:S01]  /*5280*/  IABS R101, R82 ;  /* 0x0000005200657213 */ /* 0x000fe20000000000 */
[--C-:B------:R-:W-:Y:S01]  /*5290*/  @!P1 IMAD.IADD R184, R184, 0x1, -R0.reuse ;  /* 0x00000001b8b89824 */ /* 0x100fe200078e0a00 */
[----:B------:R-:W-:Y:S01]  /*52a0*/  ISETP.GT.U32.AND P1, PT, R0, R9, PT ;  /* 0x000000090000720c */ /* 0x000fe20003f24070 */
[----:B------:R-:W-:Y:S01]  /*52b0*/  @!P2 IMAD.IADD R182, R182, 0x1, -R0 ;  /* 0x00000001b6b6a824 */ /* 0x000fe200078e0a00 */
[----:B------:R-:W-:Y:S01]  /*52c0*/  ISETP.GE.AND P2, PT, R78, RZ, PT ;  /* 0x000000ff4e00720c */ /* 0x000fe20003f46270 */
[----:B------:R-:W-:Y:S01]  /*52d0*/  @!P4 IMAD.MOV R76, RZ, RZ, -R76 ;  /* 0x000000ffff4cc224 */ /* 0x000fe200078e0a4c */
[----:B------:R-:W-:Y:S01]  /*52e0*/  ISETP.GE.AND P4, PT, R99, RZ, PT ;  /* 0x000000ff6300720c */ /* 0x000fe20003f86270 */
[----:B------:R-:W-:-:S02]  /*52f0*/  IMAD.MOV.U32 R99, RZ, RZ, R15 ;  /* 0x000000ffff637224 */ /* 0x000fc400078e000f */
[----:B------:R-:W-:Y:S01]  /*5300*/  @!P5 IMAD.MOV R184, RZ, RZ, -R184 ;  /* 0x000000ffffb8d224 */ /* 0x000fe200078e0ab8 */
[----:B------:R-:W-:Y:S01]  /*5310*/  ISETP.GT.U32.AND P5, PT, R0, R182, PT ;  /* 0x000000b60000720c */ /* 0x000fe20003fa4070 */
[----:B------:R-:W-:-:S04]  /*5320*/  IMAD.HI.U32 R11, R5, R180, RZ ;  /* 0x000000b4050b7227 */ /* 0x000fc800078e00ff */
[----:B------:R-:W-:-:S04]  /*5330*/  IMAD.HI.U32 R15, R5, R99, RZ ;  /* 0x00000063050f7227 */ /* 0x000fc800078e00ff */
[--C-:B------:R-:W-:Y:S02]  /*5340*/  @!P0 IMAD.IADD R13, R13, 0x1, -R0.reuse ;  /* 0x000000010d0d8824 */ /* 0x100fe400078e0a00 */
[----:B------:R-:W-:Y:S02]  /*5350*/  IMAD.MOV R11, RZ, RZ, -R11 ;  /* 0x000000ffff0b7224 */ /* 0x000fe400078e0a0b */
[----:B------:R-:W-:Y:S01]  /*5360*/  IMAD.MOV R15, RZ, RZ, -R15 ;  /* 0x000000ffff0f7224 */ /* 0x000fe200078e0a0f */
[C---:B------:R-:W-:Y:S01]  /*5370*/  ISETP.GT.U32.AND P0, PT, R0.reuse, R13, PT ;  /* 0x0000000d0000720c */ /* 0x040fe20003f04070 */
[----:B------:R-:W-:Y:S02]  /*5380*/  @!P1 IMAD.IADD R9, R9, 0x1, -R0 ;  /* 0x0000000109099824 */ /* 0x000fe400078e0a00 */
[C---:B------:R-:W-:Y:S02]  /*5390*/  IMAD R180, R0.reuse, R11, R180 ;  /* 0x0000000b00b47224 */ /* 0x040fe400078e02b4 */
[C---:B------:R-:W-:Y:S01]  /*53a0*/  IMAD R11, R0.reuse, R15, R99 ;  /* 0x0000000f000b7224 */ /* 0x040fe200078e0263 */
[----:B------:R-:W-:Y:S01]  /*53b0*/  ISETP.GT.U32.AND P1, PT, R0, R9, PT ;  /* 0x000000090000720c */ /* 0x000fe20003f24070 */
[----:B------:R-:W-:-:S04]  /*53c0*/  IMAD.HI.U32 R15, R5, R178, RZ ;  /* 0x000000b2050f7227 */ /* 0x000fc800078e00ff */
[----:B------:R-:W-:Y:S01]  /*53d0*/  @!P5 IMAD.IADD R182, R182, 0x1, -R0 ;  /* 0x00000001b6b6d824 */ /* 0x000fe200078e0a00 */
[----:B------:R-:W-:Y:S01]  /*53e0*/  ISETP.GT.U32.AND P5, PT, R0, R180, PT ;  /* 0x000000b40000720c */ /* 0x000fe20003fa4070 */
[----:B------:R-:W-:Y:S02]  /*53f0*/  IMAD.MOV R99, RZ, RZ, -R15 ;  /* 0x000000ffff637224 */ /* 0x000fe400078e0a0f */
[----:B------:R-:W-:-:S04]  /*5400*/  IMAD.HI.U32 R15, R5, R101, RZ ;  /* 0x00000065050f7227 */ /* 0x000fc800078e00ff */
[----:B------:R-:W-:Y:S02]  /*5410*/  IMAD.MOV R15, RZ, RZ, -R15 ;  /* 0x000000ffff0f7224 */ /* 0x000fe400078e0a0f */
[----:B------:R-:W-:-:S04]  /*5420*/  IMAD.HI.U32 R78, R5, R176, RZ ;  /* 0x000000b0054e7227 */ /* 0x000fc800078e00ff */
[--C-:B------:R-:W-:Y:S01]  /*5430*/  @!P0 IMAD.IADD R13, R13, 0x1, -R0.reuse ;  /* 0x000000010d0d8824 */ /* 0x100fe200078e0a00 */
[----:B------:R-:W-:Y:S01]  /*5440*/  ISETP.GE.AND P0, PT, R100, RZ, PT ;  /* 0x000000ff6400720c */ /* 0x000fe20003f06270 */
[----:B------:R-:W-:Y:S01]  /*5450*/  @!P1 IMAD.IADD R9, R9, 0x1, -R0 ;  /* 0x0000000109099824 */ /* 0x000fe200078e0a00 */
[C---:B------:R-:W-:Y:S01]  /*5460*/  ISETP.GT.U32.AND P1, PT, R0.reuse, R11, PT ;  /* 0x0000000b0000720c */ /* 0x040fe20003f24070 */
[C---:B------:R-:W-:Y:S02]  /*5470*/  IMAD R178, R0.reuse, R99, R178 ;  /* 0x0000006300b27224 */ /* 0x040fe400078e02b2 */
[----:B------:R-:W-:Y:S02]  /*5480*/  IMAD R15, R0, R15, R101 ;  /* 0x0000000f000f7224 */ /* 0x000fe400078e0265 */
[----:B------:R-:W-:Y:S02]  /*5490*/  IMAD.MOV R101, RZ, RZ, -R78 ;  /* 0x000000ffff657224 */ /* 0x000fe400078e0a4e */
[----:B------:R-:W-:Y:S01]  /*54a0*/  @!P5 IMAD.IADD R180, R180, 0x1, -R0 ;  /* 0x00000001b4b4d824 */ /* 0x000fe200078e0a00 */
[----:B------:R-:W-:Y:S01]  /*54b0*/  ISETP.GT.U32.AND P5, PT, R0, R178, PT ;  /* 0x000000b20000720c */ /* 0x000fe20003fa4070 */
[----:B------:R-:W-:-:S02]  /*54c0*/  IMAD.MOV.U32 R78, RZ, RZ, R13 ;  /* 0x000000ffff4e7224 */ /* 0x000fc400078e000d */
[----:B------:R-:W-:-:S04]  /*54d0*/  IMAD.HI.U32 R100, R5, R174, RZ ;  /* 0x000000ae05647227 */ /* 0x000fc800078e00ff */
[----:B------:R-:W-:Y:S01]  /*54e0*/  @!P6 IMAD.MOV R78, RZ, RZ, -R78 ;  /* 0x000000ffff4ee224 */ /* 0x000fe200078e0a4e */
[C---:B------:R-:W-:Y:S01]  /*54f0*/  ISETP.GT.U32.AND P6, PT, R0.reuse, R180, PT ;  /* 0x000000b40000720c */ /* 0x040fe20003fc4070 */
[----:B------:R-:W-:Y:S01]  /*5500*/  @!P1 IMAD.IADD R11, R11, 0x1, -R0 ;  /* 0x000000010b0b9824 */ /* 0x000fe200078e0a00 */
[C---:B------:R-:W-:Y:S01]  /*5510*/  ISETP.GT.U32.AND P1, PT, R0.reuse, R15, PT ;  /* 0x0000000f0000720c */ /* 0x040fe20003f24070 */
[----:B------:R-:W-:Y:S01]  /*5520*/  IMAD.MOV R103, RZ, RZ, -R100 ;  /* 0x000000ffff677224 */ /* 0x000fe200078e0a64 */
[----:B------:R-:W-:Y:S01]  /*5530*/  IABS R100, R96 ;  /* 0x0000006000647213 */ /* 0x000fe20000000000 */
[----:B------:R-:W-:Y:S02]  /*5540*/  IMAD R176, R0, R101, R176 ;  /* 0x0000006500b07224 */ /* 0x000fe400078e02b0 */
[----:B------:R-:W-:Y:S01]  /*5550*/  @!P5 IMAD.IADD R178, R178, 0x1, -R0 ;  /* 0x00000001b2b2d824 */ /* 0x000fe200078e0a00 */
[----:B------:R-:W-:Y:S01]  /*5560*/  ISETP.GT.U32.AND P5, PT, R0, R11, PT ;  /* 0x0000000b0000720c */ /* 0x000fe20003fa4070 */
[----:B------:R-:W-:-:S04]  /*5570*/  IMAD.HI.U32 R99, R5, R102, RZ ;  /* 0x0000006605637227 */ /* 0x000fc800078e00ff */
[----:B------:R-:W-:Y:S01]  /*5580*/  @!P6 IMAD.IADD R180, R180, 0x1, -R0 ;  /* 0x00000001b4b4e824 */ /* 0x000fe200078e0a00 */
[----:B------:R-:W-:Y:S01]  /*5590*/  ISETP.GT.U32.AND P6, PT, R0, R176, PT ;  /* 0x000000b00000720c */ /* 0x000fe20003fc4070 */
[----:B------:R-:W-:-:S04]  /*55a0*/  IMAD.HI.U32 R13, R5, R100, RZ ;  /* 0x00000064050d7227 */ /* 0x000fc800078e00ff */
[----:B------:R-:W-:Y:S02]  /*55b0*/  IMAD.MOV R99, RZ, RZ, -R99 ;  /* 0x000000ffff637224 */ /* 0x000fe400078e0a63 */
[----:B------:R-:W-:Y:S02]  /*55c0*/  IMAD.MOV R13, RZ, RZ, -R13 ;  /* 0x000000ffff0d7224 */ /* 0x000fe400078e0a0d */
[C---:B------:R-:W-:Y:S01]  /*55d0*/  IMAD R99, R0.reuse, R99, R102 ;  /* 0x0000006300637224 */ /* 0x040fe200078e0266 */
[----:B------:R-:W-:Y:S01]  /*55e0*/  IABS R102, R98 ;  /* 0x0000006200667213 */ /* 0x000fe20000000000 */
[----:B------:R-:W-:Y:S01]  /*55f0*/  @!P3 IMAD.MOV R182, RZ, RZ, -R182 ;  /* 0x000000ffffb6b224 */ /* 0x000fe200078e0ab6 */
[C---:B------:R-:W-:Y:S01]  /*5600*/  ISETP.GT.U32.AND P3, PT, R0.reuse, R178, PT ;  /* 0x000000b20000720c */ /* 0x040fe20003f64070 */
[C---:B------:R-:W-:Y:S02]  /*5610*/  IMAD R13, R0.reuse, R13, R100 ;  /* 0x0000000d000d7224 */ /* 0x040fe400078e0264 */
[--C-:B------:R-:W-:Y:S01]  /*5620*/  @!P5 IMAD.IADD R11, R11, 0x1, -R0.reuse ;  /* 0x000000010b0bd824 */ /* 0x100fe200078e0a00 */
[----:B------:R-:W-:Y:S01]  /*5630*/  ISETP.GT.U32.AND P5, PT, R0, R99, PT ;  /* 0x000000630000720c */ /* 0x000fe20003fa4070 */
[----:B------:R-:W-:-:S02]  /*5640*/  @!P1 IMAD.IADD R15, R15, 0x1, -R0 ;  /* 0x000000010f0f9824 */ /* 0x000fc400078e0a00 */
[----:B------:R-:W-:Y:S01]  /*5650*/  @!P6 IMAD.IADD R176, R176, 0x1, -R0 ;  /* 0x00000001b0b0e824 */ /* 0x000fe200078e0a00 */
[C---:B------:R-:W-:Y:S01]  /*5660*/  ISETP.GT.U32.AND P6, PT, R0.reuse, R13, PT ;  /* 0x0000000d0000720c */ /* 0x040fe20003fc4070 */
[C---:B------:R-:W-:Y:S01]  /*5670*/  IMAD R174, R0.reuse, R103, R174 ;  /* 0x0000006700ae7224 */ /* 0x040fe200078e02ae */
[----:B------:R-:W-:Y:S01]  /*5680*/  ISETP.GT.U32.AND P1, PT, R0, R15, PT ;  /* 0x0000000f0000720c */ /* 0x000fe20003f24070 */
[----:B------:R-:W-:-:S04]  /*5690*/  IMAD.HI.U32 R100, R5, R102, RZ ;  /* 0x0000006605647227 */ /* 0x000fc800078e00ff */
[--C-:B------:R-:W-:Y:S01]  /*56a0*/  @!P3 IMAD.IADD R178, R178, 0x1, -R0.reuse ;  /* 0x00000001b2b2b824 */ /* 0x100fe200078e0a00 */
[----:B------:R-:W-:Y:S01]  /*56b0*/  ISETP.GT.U32.AND P3, PT, R0, R174, PT ;  /* 0x000000ae0000720c */ /* 0x000fe20003f64070 */
[--C-:B------:R-:W-:Y:S01]  /*56c0*/  @!P5 IMAD.IADD R99, R99, 0x1, -R0.reuse ;  /* 0x000000016363d824 */ /* 0x100fe200078e0a00 */
[----:B------:R-:W-:Y:S01]  /*56d0*/  ISETP.GE.AND P5, PT, R82, RZ, PT ;  /* 0x000000ff5200720c */ /* 0x000fe20003fa6270 */
[----:B------:R-:W-:Y:S02]  /*56e0*/  IMAD.MOV.U32 R82, RZ, RZ, R11 ;  /* 0x000000ffff527224 */ /* 0x000fe400078e000b */
[--C-:B------:R-:W-:Y:S02]  /*56f0*/  @!P6 IMAD.IADD R13, R13, 0x1, -R0.reuse ;  /* 0x000000010d0de824 */ /* 0x100fe400078e0a00 */
[----:B------:R-:W-:Y:S01]  /*5700*/  @!P1 IMAD.IADD R15, R15, 0x1, -R0 ;  /* 0x000000010f0f9824 */ /* 0x000fe200078e0a00 */
[----:B------:R-:W-:Y:S01]  /*5710*/  ISETP.GE.AND P1, PT, R80, RZ, PT ;  /* 0x000000ff5000720c */ /* 0x000fe20003f26270 */
[----:B------:R-:W-:Y:S01]  /*5720*/  @!P2 IMAD.MOV R82, RZ, RZ, -R82 ;  /* 0x000000ffff52a224 */ /* 0x000fe200078e0a52 */
[----:B------:R-:W-:Y:S01]  /*5730*/  ISETP.GT.U32.AND P2, PT, R0, R13, PT ;  /* 0x0000000d0000720c */ /* 0x000fe20003f44070 */
[----:B------:R-:W-:-:S04]  /*5740*/  IMAD.HI.U32 R80, R5, R172, RZ ;  /* 0x000000ac05507227 */ /* 0x000fc800078e00ff */
[----:B------:R-:W-:-:S04]  /*5750*/  IMAD.HI.U32 R101, R5, R104, RZ ;  /* 0x0000006805657227 */ /* 0x000fc800078e00ff */
[----:B------:R-:W-:Y:S01]  /*5760*/  IMAD.MOV R105, RZ, RZ, -R100 ;  /* 0x000000ffff697224 */ /* 0x000fe200078e0a64 */
[----:B------:R-:W-:Y:S01]  /*5770*/  IABS R100, R85 ;  /* 0x0000005500647213 */ /* 0x000fe20000000000 */
[----:B------:R-:W-:Y:S01]  /*5780*/  @!P3 IMAD.IADD R174, R174, 0x1, -R0 ;  /* 0x00000001aeaeb824 */ /* 0x000fe200078e0a00 */
[----:B------:R-:W-:Y:S01]  /*5790*/  ISETP.GE.AND P3, PT, R84, RZ, PT ;  /* 0x000000ff5400720c */ /* 0x000fe20003f66270 */
[----:B------:R-:W-:Y:S02]  /*57a0*/  IMAD.MOV R103, RZ, RZ, -R80 ;  /* 0x000000ffff677224 */ /* 0x000fe400078e0a50 */
[----:B------:R-:W-:Y:S01]  /*57b0*/  IMAD.MOV R107, RZ, RZ, -R101 ;  /* 0x000000ffff6b7224 */ /* 0x000fe200078e0a65 */
[C---:B------:R-:W-:Y:S01]  /*57c0*/  ISETP.GT.U32.AND P6, PT, R0.reuse, R174, PT ;  /* 0x000000ae0000720c */ /* 0x040fe20003fc4070 */
[----:B------:R-:W-:Y:S01]  /*57d0*/  IMAD R101, R0, R105, R102 ;  /* 0x0000006900657224 */ /* 0x000fe200078e0266 */
[----:B------:R-:W-:Y:S01]  /*57e0*/  IABS R102, R77 ;  /* 0x0000004d00667213 */ /* 0x000fe20000000000 */
[----:B------:R-:W-:-:S02]  /*57f0*/  IMAD.MOV.U32 R80, RZ, RZ, R9 ;  /* 0x000000ffff507224 */ /* 0x000fc400078e0009 */
[----:B------:R-:W-:Y:S01]  /*5800*/  IMAD.MOV.U32 R84, RZ, RZ, R15 ;  /* 0x000000ffff547224 */ /* 0x000fe200078e000f */
[----:B------:R-:W-:Y:S01]  /*5810*/  IABS R15, R27 ;  /* 0x0000001b000f7213 */ /* 0x000fe20000000000 */
[----:B------:R-:W-:Y:S01]  /*5820*/  @!P0 IMAD.MOV R180, RZ, RZ, -R180 ;  /* 0x000000ffffb48224 */ /* 0x000fe200078e0ab4 */
[C---:B------:R-:W-:Y:S01]  /*5830*/  ISETP.GT.U32.AND P0, PT, R0.reuse, R99, PT ;  /* 0x000000630000720c */ /* 0x040fe20003f04070 */
[----:B------:R-:W-:Y:S01]  /*5840*/  @!P4 IMAD.MOV R80, RZ, RZ, -R80 ;  /* 0x000000ffff50c224 */ /* 0x000fe200078e0a50 */
[C---:B------:R-:W-:Y:S01]  /*5850*/  ISETP.GT.U32.AND P4, PT, R0.reuse, R176, PT ;  /* 0x000000b00000720c */ /* 0x040fe20003f84070 */
[----:B------:R-:W-:Y:S01]  /*5860*/  @!P5 IMAD.MOV R84, RZ, RZ, -R84 ;  /* 0x000000ffff54d224 */ /* 0x000fe200078e0a54 */
[C---:B------:R-:W-:Y:S01]  /*5870*/  ISETP.GT.U32.AND P5, PT, R0.reuse, R101, PT ;  /* 0x000000650000720c */ /* 0x040fe20003fa4070 */
[----:B------:R-:W-:Y:S02]  /*5880*/  IMAD R172, R0, R103, R172 ;  /* 0x0000006700ac7224 */ /* 0x000fe400078e02ac */
[----:B------:R-:W-:Y:S01]  /*5890*/  @!P2 IMAD.IADD R13, R13, 0x1, -R0 ;  /* 0x000000010d0da824 */ /* 0x000fe200078e0a00 */
[----:B------:R-:W-:Y:S01]  /*58a0*/  ISETP.GE.AND P2, PT, R96, RZ, PT ;  /* 0x000000ff6000720c */ /* 0x000fe20003f46270 */
[----:B------:R-:W-:Y:S01]  /*58b0*/  IMAD.HI.U32 R9, R5, R170, RZ ;  /* 0x000000aa05097227 */ /* 0x000fe200078e00ff */
[----:B------:R-:W-:-:S03]  /*58c0*/  IABS R96, R7 ;  /* 0x0000000700607213 */ /* 0x000fc60000000000 */
[C---:B------:R-:W-:Y:S01]  /*58d0*/  IMAD R103, R0.reuse, R107, R104 ;  /* 0x0000006b00677224 */ /* 0x040fe200078e0268 */
[----:B------:R-:W-:Y:S01]  /*58e0*/  IABS R104, R81 ;  /* 0x0000005100687213 */ /* 0x000fe20000000000 */
[----:B------:R-:W-:Y:S01]  /*58f0*/  @!P1 IMAD.MOV R178, RZ, RZ, -R178 ;  /* 0x000000ffffb29224 */ /* 0x000fe200078e0ab2 */
[C---:B------:R-:W-:Y:S01]  /*5900*/  ISETP.GT.U32.AND P1, PT, R0.reuse, R172, PT ;  /* 0x000000ac0000720c */ /* 0x040fe20003f24070 */
[----:B------:R-:W-:Y:S02]  /*5910*/  IMAD.MOV R9, RZ, RZ, -R9 ;  /* 0x000000ffff097224 */ /* 0x000fe400078e0a09 */
[--C-:B------:R-:W-:Y:S01]  /*5920*/  @!P0 IMAD.IADD R99, R99, 0x1, -R0.reuse ;  /* 0x0000000163638824 */ /* 0x100fe200078e0a00 */
[----:B------:R-:W-:Y:S01]  /*5930*/  ISETP.GT.U32.AND P0, PT, R0, R103, PT ;  /* 0x000000670000720c */ /* 0x000fe20003f04070 */
[--C-:B------:R-:W-:Y:S01]  /*5940*/  @!P6 IMAD.IADD R174, R174, 0x1, -R0.reuse ;  /* 0x00000001aeaee824 */ /* 0x100fe200078e0a00 */
[----:B------:R-:W-:Y:S01]  /*5950*/  ISETP.GE.AND P6, PT, R88, RZ, PT ;  /* 0x000000ff5800720c */ /* 0x000fe20003fc6270 */
[--C-:B------:R-:W-:Y:S01]  /*5960*/  @!P4 IMAD.IADD R176, R176, 0x1, -R0.reuse ;  /* 0x00000001b0b0c824 */ /* 0x100fe200078e0a00 */
[----:B------:R-:W-:Y:S01]  /*5970*/  ISETP.GE.AND P4, PT, R86, RZ, PT ;  /* 0x000000ff5600720c */ /* 0x000fe20003f86270 */
[----:B------:R-:W-:Y:S01]  /*5980*/  @!P5 IMAD.IADD R101, R101, 0x1, -R0 ;  /* 0x000000016565d824 */ /* 0x000fe200078e0a00 */
[----:B------:R-:W-:Y:S01]  /*5990*/  ISETP.GE.AND P5, PT, R98, RZ, PT ;  /* 0x000000ff6200720c */ /* 0x000fe20003fa6270 */
[C---:B------:R-:W-:Y:S01]  /*59a0*/  IMAD R170, R0.reuse, R9, R170 ;  /* 0x0000000900aa7224 */ /* 0x040fe200078e02aa */
[----:B------:R-:W-:Y:S01]  /*59b0*/  IABS R9, R95 ;  /* 0x0000005f00097213 */ /* 0x000fe20000000000 */
[----:B------:R-:W-:Y:S01]  /*59c0*/  IMAD.MOV.U32 R88, RZ, RZ, R13 ;  /* 0x000000ffff587224 */ /* 0x000fe200078e000d */
[----:B------:R-:W-:Y:S01]  /*59d0*/  IABS R98, R91 ;  /* 0x0000005b00627213 */ /* 0x000fe20000000000 */
[----:B------:R-:W-:Y:S01]  /*59e0*/  @!P3 IMAD.MOV R176, RZ, RZ, -R176 ;  /* 0x000000ffffb0b224 */ /* 0x000fe200078e0ab0 */
[C---:B------:R-:W-:Y:S01]  /*59f0*/  ISETP.GT.U32.AND P3, PT, R0.reuse, R101, PT ;  /* 0x000000650000720c */ /* 0x040fe20003f64070 */
[----:B------:R-:W-:Y:S01]  /*5a00*/  @!P2 IMAD.MOV R88, RZ, RZ, -R88 ;  /* 0x000000ffff58a224 */ /* 0x000fe200078e0a58 */
[----:B------:R-:W-:Y:S01]  /*5a10*/  ISETP.GT.U32.AND P2, PT, R0, R170, PT ;  /* 0x000000aa0000720c */ /* 0x000fe20003f44070 */
[--C-:B------:R-:W-:Y:S01]  /*5a20*/  @!P1 IMAD.IADD R172, R172, 0x1, -R0.reuse ;  /* 0x00000001acac9824 */ /* 0x100fe200078e0a00 */
[----:B------:R-:W-:Y:S01]  /*5a30*/  ISETP.GE.AND P1, PT, R97, RZ, PT ;  /* 0x000000ff6100720c */ /* 0x000fe20003f26270 */
[----:B------:R-:W-:-:S02]  /*5a40*/  @!P0 IMAD.IADD R103, R103, 0x1, -R0 ;  /* 0x0000000167678824 */ /* 0x000fc400078e0a00 */
[----:B------:R-:W-:Y:S01]  /*5a50*/  IMAD.MOV.U32 R86, RZ, RZ, R99 ;  /* 0x000000ffff567224 */ /* 0x000fe200078e0063 */
[----:B------:R-:W-:Y:S01]  /*5a60*/  ISETP.GT.U32.AND P0, PT, R0, R172, PT ;  /* 0x000000ac0000720c */ /* 0x000fe20003f04070 */
[----:B------:R-:W-:Y:S01]  /*5a70*/  @!P6 IMAD.MOV R174, RZ, RZ, -R174 ;  /* 0x000000ffffaee224 */ /* 0x000fe200078e0aae */
[----:B------:R-:W-:Y:S01]  /*5a80*/  ISETP.GE.AND P6, PT, R92, RZ, PT ;  /* 0x000000ff5c00720c */ /* 0x000fe20003fc6270 */
[----:B------:R-:W-:Y:S01]  /*5a90*/  @!P4 IMAD.MOV R86, RZ, RZ, -R86 ;  /* 0x000000ffff56c224 */ /* 0x000fe200078e0a56 */
[----:B------:R-:W-:Y:S01]  /*5aa0*/  ISETP.GT.U32.AND P4, PT, R0, R103, PT ;  /* 0x000000670000720c */ /* 0x000fe20003f84070 */
[--C-:B------:R-:W-:Y:S01]  /*5ab0*/  @!P3 IMAD.IADD R101, R101, 0x1, -R0.reuse ;  /* 0x000000016565b824 */ /* 0x100fe200078e0a00 */
[----:B------:R-:W-:Y:S01]  /*5ac0*/  ISETP.GE.AND P3, PT, R94, RZ, PT ;  /* 0x000000ff5e00720c */ /* 0x000fe20003f66270 */
[----:B------:R-:W-:Y:S02]  /*5ad0*/  @!P2 IMAD.IADD R170, R170, 0x1, -R0 ;  /* 0x00000001aaaaa824 */ /* 0x000fe400078e0a00 */
[----:B------:R-:W-:-:S02]  /*5ae0*/  IMAD.MOV.U32 R94, RZ, RZ, R9 ;  /* 0x000000ffff5e7224 */ /* 0x000fc400078e0009 */
[----:B------:R-:W-:Y:S01]  /*5af0*/  IMAD.HI.U32 R9, R5, R168, RZ ;  /* 0x000000a805097227 */ /* 0x000fe200078e00ff */
[----:B------:R-:W-:-:S03]  /*5b00*/  ISETP.GT.U32.AND P2, PT, R0, R170, PT ;  /* 0x000000aa0000720c */ /* 0x000fc60003f44070 */
[----:B------:R-:W-:-:S04]  /*5b10*/  IMAD.HI.U32 R11, R5, R94, RZ ;  /* 0x0000005e050b7227 */ /* 0x000fc800078e00ff */
[----:B------:R-:W-:Y:S01]  /*5b20*/  @!P0 IMAD.IADD R172, R172, 0x1, -R0 ;  /* 0x00000001acac8824 */ /* 0x000fe200078e0a00 */
[----:B------:R-:W-:Y:S01]  /*5b30*/  ISETP.GE.AND P0, PT, R93, RZ, PT ;  /* 0x000000ff5d00720c */ /* 0x000fe20003f06270 */
[----:B------:R-:W-:Y:S02]  /*5b40*/  IMAD.MOV R9, RZ, RZ, -R9 ;  /* 0x000000ffff097224 */ /* 0x000fe400078e0a09 */
[----:B------:R-:W-:Y:S02]  /*5b50*/  IMAD.MOV R11, RZ, RZ, -R11 ;  /* 0x000000ffff0b7224 */ /* 0x000fe400078e0a0b */
[----:B------:R-:W-:Y:S01]  /*5b60*/  @!P1 IMAD.MOV R172, RZ, RZ, -R172 ;  /* 0x000000ffffac9224 */ /* 0x000fe200078e0aac */
[----:B------:R-:W-:Y:S01]  /*5b70*/  ISETP.GE.AND P1, PT, R90, RZ, PT ;  /* 0x000000ff5a00720c */ /* 0x000fe20003f26270 */
[----:B------:R-:W-:Y:S02]  /*5b80*/  IMAD R168, R0, R9, R168 ;  /* 0x0000000900a87224 */ /* 0x000fe400078e02a8 */
[----:B------:R-:W-:-:S02]  /*5b90*/  IMAD.MOV.U32 R90, RZ, RZ, R101 ;  /* 0x000000ffff5a7224 */ /* 0x000fc400078e0065 */
[C---:B------:R-:W-:Y:S02]  /*5ba0*/  IMAD R94, R0.reuse, R11, R94 ;  /* 0x0000000b005e7224 */ /* 0x040fe400078e025e */
[----:B------:R-:W-:Y:S01]  /*5bb0*/  @!P5 IMAD.MOV R90, RZ, RZ, -R90 ;  /* 0x000000ffff5ad224 */ /* 0x000fe200078e0a5a */
[----:B------:R-:W-:Y:S01]  /*5bc0*/  ISETP.GT.U32.AND P5, PT, R0, R168, PT ;  /* 0x000000a80000720c */ /* 0x000fe20003fa4070 */
[--C-:B------:R-:W-:Y:S01]  /*5bd0*/  @!P2 IMAD.IADD R170, R170, 0x1, -R0.reuse ;  /* 0x00000001aaaaa824 */ /* 0x100fe200078e0a00 */
[----:B------:R-:W-:Y:S01]  /*5be0*/  ISETP.GT.U32.AND P2, PT, R0, R94, PT ;  /* 0x0000005e0000720c */ /* 0x000fe20003f44070 */
[----:B------:R-:W-:Y:S01]  /*5bf0*/  @!P4 IMAD.IADD R103, R103, 0x1, -R0 ;  /* 0x000000016767c824 */ /* 0x000fe200078e0a00 */
[----:B------:R-:W-:Y:S01]  /*5c00*/  ISETP.GE.AND P4, PT, R95, RZ, PT ;  /* 0x000000ff5f00720c */ /* 0x000fe20003f86270 */
[----:B------:R-:W-:-:S04]  /*5c10*/  IMAD.HI.U32 R9, R5, R166, RZ ;  /* 0x000000a605097227 */ /* 0x000fc800078e00ff */
[----:B------:R-:W-:Y:S02]  /*5c20*/  IMAD.MOV.U32 R92, RZ, RZ, R103 ;  /* 0x000000ffff5c7224 */ /* 0x000fe400078e0067 */
[----:B------:R-:W-:Y:S02]  /*5c30*/  IMAD.MOV R9, RZ, RZ, -R9 ;  /* 0x000000ffff097224 */ /* 0x000fe400078e0a09 */
[--C-:B------:R-:W-:Y:S02]  /*5c40*/  @!P5 IMAD.IADD R168, R168, 0x1, -R0.reuse ;  /* 0x00000001a8a8d824 */ /* 0x100fe400078e0a00 */
[----:B------:R-:W-:Y:S02]  /*5c50*/  @!P2 IMAD.IADD R94, R94, 0x1, -R0 ;  /* 0x000000015e5ea824 */ /* 0x000fe400078e0a00 */
[----:B------:R-:W-:Y:S01]  /*5c60*/  @!P6 IMAD.MOV R92, RZ, RZ, -R92 ;  /* 0x000000ffff5ce224 */ /* 0x000fe200078e0a5c */
[----:B------:R-:W-:Y:S01]  /*5c70*/  ISETP.GE.AND P6, PT, R7, RZ, PT ;  /* 0x000000ff0700720c */ /* 0x000fe20003fc6270 */
[C---:B------:R-:W-:Y:S01]  /*5c80*/  IMAD R166, R0.reuse, R9, R166 ;  /* 0x0000000900a67224 */ /* 0x040fe200078e02a6 */
[C---:B------:R-:W-:Y:S01]  /*5c90*/  ISETP.GT.U32.AND P5, PT, R0.reuse, R168, PT ;  /* 0x000000a80000720c */ /* 0x040fe20003fa4070 */
[----:B------:R-:W-:Y:S01]  /*5ca0*/  IMAD.HI.U32 R7, R5, R96, RZ ;  /* 0x0000006005077227 */ /* 0x000fe200078e00ff */
[----:B------:R-:W-:-:S03]  /*5cb0*/  ISETP.GT.U32.AND P2, PT, R0, R94, PT ;  /* 0x0000005e0000720c */ /* 0x000fc60003f44070 */
[----:B------:R-:W-:-:S04]  /*5cc0*/  IMAD.HI.U32 R9, R5, R164, RZ ;  /* 0x000000a405097227 */ /* 0x000fc800078e00ff */
[----:B------:R-:W-:Y:S02]  /*5cd0*/  IMAD.MOV R11, RZ, RZ, -R7 ;  /* 0x000000ffff0b7224 */ /* 0x000fe400078e0a07 */
[----:B------:R-:W-:Y:S02]  /*5ce0*/  IMAD.MOV R9, RZ, RZ, -R9 ;  /* 0x000000ffff097224 */ /* 0x000fe400078e0a09 */
[----:B------:R-:W-:-:S04]  /*5cf0*/  IMAD.HI.U32 R7, R5, R98, RZ ;  /* 0x0000006205077227 */ /* 0x000fc800078e00ff */
[----:B------:R-:W-:Y:S02]  /*5d00*/  IMAD R164, R0, R9, R164 ;  /* 0x0000000900a47224 */ /* 0x000fe400078e02a4 */
[----:B------:R-:W-:Y:S02]  /*5d10*/  IMAD.MOV R7, RZ, RZ, -R7 ;  /* 0x000000ffff077224 */ /* 0x000fe400078e0a07 */
[----:B------:R-:W-:Y:S02]  /*5d20*/  @!P5 IMAD.IADD R168, R168, 0x1, -R0 ;  /* 0x00000001a8a8d824 */ /* 0x000fe400078e0a00 */
[----:B------:R-:W-:Y:S02]  /*5d30*/  IMAD R98, R0, R7, R98 ;  /* 0x0000000700627224 */ /* 0x000fe400078e0262 */
[----:B------:R-:W-:Y:S01]  /*5d40*/  @!P2 IMAD.IADD R94, R94, 0x1, -R0 ;  /* 0x000000015e5ea824 */ /* 0x000fe200078e0a00 */
[C---:B------:R-:W-:Y:S01]  /*5d50*/  ISETP.GT.U32.AND P2, PT, R0.reuse, R164, PT ;  /* 0x000000a40000720c */ /* 0x040fe20003f44070 */
[----:B------:R-:W-:Y:S01]  /*5d60*/  @!P3 IMAD.MOV R168, RZ, RZ, -R168 ;  /* 0x000000ffffa8b224 */ /* 0x000fe200078e0aa8 */
[C---:B------:R-:W-:Y:S01]  /*5d70*/  ISETP.GT.U32.AND P3, PT, R0.reuse, R98, PT ;  /* 0x000000620000720c */ /* 0x040fe20003f64070 */
[----:B------:R-:W-:-:S02]  /*5d80*/  IMAD R96, R0, R11, R96 ;  /* 0x0000000b00607224 */ /* 0x000fc400078e0260 */
[----:B------:R-:W-:-:S03]  /*5d90*/  IMAD.HI.U32 R7, R5, R162, RZ ;  /* 0x000000a205077227 */ /* 0x000fc600078e00ff */
[C---:B------:R-:W-:Y:S01]  /*5da0*/  ISETP.GT.U32.AND P5, PT, R0.reuse, R96, PT ;  /* 0x000000600000720c */ /* 0x040fe20003fa4070 */
[----:B------:R-:W-:Y:S02]  /*5db0*/  IMAD.MOV R7, RZ, RZ, -R7 ;  /* 0x000000ffff077224 */ /* 0x000fe400078e0a07 */
[----:B------:R-:W-:Y:S01]  /*5dc0*/  @!P0 IMAD.MOV R170, RZ, RZ, -R170 ;  /* 0x000000ffffaa8224 */ /* 0x000fe200078e0aaa */
[----:B------:R-:W-:Y:S01]  /*5dd0*/  ISETP.GT.U32.AND P0, PT, R0, R166, PT ;  /* 0x000000a60000720c */ /* 0x000fe20003f04070 */
[--C-:B------:R-:W-:Y:S02]  /*5de0*/  @!P2 IMAD.IADD R164, R164, 0x1, -R0.reuse ;  /* 0x00000001a4a4a824 */ /* 0x100fe400078e0a00 */
[----:B------:R-:W-:Y:S02]  /*5df0*/  @!P3 IMAD.IADD R98, R98, 0x1, -R0 ;  /* 0x000000016262b824 */ /* 0x000fe400078e0a00 */
[C---:B------:R-:W-:Y:S01]  /*5e00*/  IMAD R162, R0.reuse, R7, R162 ;  /* 0x0000000700a27224 */ /* 0x040fe200078e02a2 */
[----:B------:R-:W-:Y:S01]  /*5e10*/  ISETP.GT.U32.AND P3, PT, R0, R164, PT ;  /* 0x000000a40000720c */ /* 0x000fe20003f64070 */
[----:B------:R-:W-:-:S03]  /*5e20*/  IMAD.HI.U32 R7, R5, R100, RZ ;  /* 0x0000006405077227 */ /* 0x000fc600078e00ff */
[----:B------:R-:W-:Y:S01]  /*5e30*/  ISETP.GT.U32.AND P2, PT, R0, R162, PT ;  /* 0x000000a20000720c */ /* 0x000fe20003f44070 */
[----:B------:R-:W-:Y:S02]  /*5e40*/  IMAD.MOV R7, RZ, RZ, -R7 ;  /* 0x000000ffff077224 */ /* 0x000fe400078e0a07 */
[----:B------:R-:W-:Y:S01]  /*5e50*/  @!P5 IMAD.IADD R96, R96, 0x1, -R0 ;  /* 0x000000016060d824 */ /* 0x000fe200078e0a00 */
[----:B------:R-:W-:Y:S01]  /*5e60*/  ISETP.GE.AND P5, PT, R89, RZ, PT ;  /* 0x000000ff5900720c */ /* 0x000fe20003fa6270 */
[C---:B------:R-:W-:Y:S02]  /*5e70*/  IMAD R100, R0.reuse, R7, R100 ;  /* 0x0000000700647224 */ /* 0x040fe400078e0264 */
[----:B------:R-:W-:Y:S01]  /*5e80*/  @!P4 IMAD.MOV R94, RZ, RZ, -R94 ;  /* 0x000000ffff5ec224 */ /* 0x000fe200078e0a5e */
[----:B------:R-:W-:Y:S01]  /*5e90*/  ISETP.GT.U32.AND P4, PT, R0, R96, PT ;  /* 0x000000600000720c */ /* 0x000fe20003f84070 */
[----:B------:R-:W-:Y:S01]  /*5ea0*/  @!P3 IMAD.IADD R164, R164, 0x1, -R0 ;  /* 0x00000001a4a4b824 */ /* 0x000fe200078e0a00 */
[----:B------:R-:W-:Y:S01]  /*5eb0*/  ISETP.GT.U32.AND P3, PT, R0, R100, PT ;  /* 0x000000640000720c */ /* 0x000fe20003f64070 */
[----:B------:R-:W-:-:S04]  /*5ec0*/  IMAD.HI.U32 R7, R5, R160, RZ ;  /* 0x000000a005077227 */ /* 0x000fc800078e00ff */
[----:B------:R-:W-:Y:S02]  /*5ed0*/  @!P0 IMAD.IADD R166, R166, 0x1, -R0 ;  /* 0x00000001a6a68824 */ /* 0x000fe400078e0a00 */
[----:B------:R-:W-:Y:S02]  /*5ee0*/  IMAD.MOV R9, RZ, RZ, -R7 ;  /* 0x000000ffff097224 */ /* 0x000fe400078e0a07 */
[----:B------:R-:W-:Y:S01]  /*5ef0*/  IMAD.HI.U32 R7, R5, R102, RZ ;  /* 0x0000006605077227 */ /* 0x000fe200078e00ff */
[----:B------:R-:W-:-:S03]  /*5f00*/  ISETP.GT.U32.AND P0, PT, R0, R166, PT ;  /* 0x000000a60000720c */ /* 0x000fc60003f04070 */
[--C-:B------:R-:W-:Y:S01]  /*5f10*/  @!P4 IMAD.IADD R96, R96, 0x1, -R0.reuse ;  /* 0x000000016060c824 */ /* 0x100fe200078e0a00 */
[----:B------:R-:W-:Y:S01]  /*5f20*/  ISETP.GE.AND P4, PT, R83, RZ, PT ;  /* 0x000000ff5300720c */ /* 0x000fe20003f86270 */
[----:B------:R-:W-:Y:S02]  /*5f30*/  IMAD.MOV R7, RZ, RZ, -R7 ;  /* 0x000000ffff077224 */ /* 0x000fe400078e0a07 */
[--C-:B------:R-:W-:Y:S01]  /*5f40*/  @!P3 IMAD.IADD R100, R100, 0x1, -R0.reuse ;  /* 0x000000016464b824 */ /* 0x100fe200078e0a00 */
[----:B------:R-:W-:Y:S01]  /*5f50*/  ISETP.GE.AND P3, PT, R87, RZ, PT ;  /* 0x000000ff5700720c */ /* 0x000fe20003f66270 */
[----:B------:R-:W-:Y:S02]  /*5f60*/  @!P2 IMAD.IADD R162, R162, 0x1, -R0 ;  /* 0x00000001a2a2a824 */ /* 0x000fe400078e0a00 */
[C---:B------:R-:W-:Y:S02]  /*5f70*/  IMAD R102, R0.reuse, R7, R102 ;  /* 0x0000000700667224 */ /* 0x040fe400078e0266 */
[----:B------:R-:W-:Y:S01]  /*5f80*/  @!P6 IMAD.MOV R96, RZ, RZ, -R96 ;  /* 0x000000ffff60e224 */ /* 0x000fe200078e0a60 */
[C---:B------:R-:W-:Y:S01]  /*5f90*/  ISETP.GT.U32.AND P6, PT, R0.reuse, R100, PT ;  /* 0x000000640000720c */ /* 0x040fe20003fc4070 */
[----:B------:R-:W-:Y:S01]  /*5fa0*/  IMAD.HI.U32 R11, R5, R104, RZ ;  /* 0x00000068050b7227 */ /* 0x000fe200078e00ff */
[----:B------:R-:W-:-:S03]  /*5fb0*/  ISETP.GT.U32.AND P2, PT, R0, R162, PT ;  /* 0x000000a20000720c */ /* 0x000fc60003f44070 */
[----:B------:R-:W-:Y:S01]  /*5fc0*/  @!P5 IMAD.MOV R164, RZ, RZ, -R164 ;  /* 0x000000ffffa4d224 */ /* 0x000fe200078e0aa4 */
[----:B------:R-:W-:Y:S01]  /*5fd0*/  ISETP.GT.U32.AND P5, PT, R0, R102, PT ;  /* 0x000000660000720c */ /* 0x000fe20003fa4070 */
[----:B------:R-:W-:Y:S01]  /*5fe0*/  @!P0 IMAD.IADD R166, R166, 0x1, -R0 ;  /* 0x00000001a6a68824 */ /* 0x000fe200078e0a00 */
[----:B------:R-:W-:Y:S01]  /*5ff0*/  ISETP.GE.AND P0, PT, R91, RZ, PT ;  /* 0x000000ff5b00720c */ /* 0x000fe20003f06270 */
[----:B------:R-:W-:Y:S02]  /*6000*/  IMAD.MOV R11, RZ, RZ, -R11 ;  /* 0x000000ffff0b7224 */ /* 0x000fe400078e0a0b */
[----:B------:R-:W-:-:S04]  /*6010*/  IMAD.HI.U32 R7, R5, R156, RZ ;  /* 0x0000009c05077227 */ /* 0x000fc800078e00ff */
[----:B------:R-:W-:Y:S01]  /*6020*/  @!P1 IMAD.MOV R166, RZ, RZ, -R166 ;  /* 0x000000ffffa69224 */ /* 0x000fe200078e0aa6 */
[C---:B------:R-:W-:Y:S01]  /*6030*/  ISETP.GT.U32.AND P1, PT, R0.reuse, R98, PT ;  /* 0x000000620000720c */ /* 0x040fe20003f24070 */
[C---:B------:R-:W-:Y:S02]  /*6040*/  IMAD R104, R0.reuse, R11, R104 ;  /* 0x0000000b00687224 */ /* 0x040fe400078e0268 */
[----:B------:R-:W-:Y:S02]  /*6050*/  IMAD.MOV R7, RZ, RZ, -R7 ;  /* 0x000000ffff077224 */ /* 0x000fe400078e0a07 */
[C---:B------:R-:W-:Y:S02]  /*6060*/  IMAD R160, R0.reuse, R9, R160 ;  /* 0x0000000900a07224 */ /* 0x040fe400078e02a0 */
[----:B------:R-:W-:Y:S02]  /*6070*/  IMAD R156, R0, R7, R156 ;  /* 0x00000007009c7224 */ /* 0x000fe400078e029c */
[----:B------:R-:W-:Y:S01]  /*6080*/  @!P6 IMAD.IADD R100, R100, 0x1, -R0 ;  /* 0x000000016464e824 */ /* 0x000fe200078e0a00 */
[----:B------:R-:W-:Y:S01]  /*6090*/  ISETP.GT.U32.AND P6, PT, R0, R104, PT ;  /* 0x000000680000720c */ /* 0x000fe20003fc4070 */
[----:B------:R-:W-:-:S04]  /*60a0*/  IMAD.HI.U32 R9, R5, R158, RZ ;  /* 0x0000009e05097227 */ /* 0x000fc800078e00ff */
[--C-:B------:R-:W-:Y:S01]  /*60b0*/  @!P2 IMAD.IADD R162, R162, 0x1, -R0.reuse ;  /* 0x00000001a2a2a824 */ /* 0x100fe200078e0a00 */
[----:B------:R-:W-:Y:S01]  /*60c0*/  ISETP.GT.U32.AND P2, PT, R0, R160, PT ;  /* 0x000000a00000720c */ /* 0x000fe20003f44070 */
[--C-:B------:R-:W-:Y:S01]  /*60d0*/  @!P5 IMAD.IADD R102, R102, 0x1, -R0.reuse ;  /* 0x000000016666d824 */ /* 0x100fe200078e0a00 */
[----:B------:R-:W-:Y:S01]  /*60e0*/  ISETP.GT.U32.AND P5, PT, R0, R156, PT ;  /* 0x0000009c0000720c */ /* 0x000fe20003fa4070 */
[----:B------:R-:W-:Y:S02]  /*60f0*/  IMAD.MOV R9, RZ, RZ, -R9 ;  /* 0x000000ffff097224 */ /* 0x000fe400078e0a09 */
[----:B------:R-:W-:Y:S01]  /*6100*/  @!P1 IMAD.IADD R98, R98, 0x1, -R0 ;  /* 0x0000000162629824 */ /* 0x000fe200078e0a00 */
[----:B------:R-:W-:Y:S01]  /*6110*/  ISETP.GE.AND P1, PT, R85, RZ, PT ;  /* 0x000000ff5500720c */ /* 0x000fe20003f26270 */
[----:B------:R-:W-:Y:S02]  /*6120*/  IMAD R158, R0, R9, R158 ;  /* 0x00000009009e7224 */ /* 0x000fe400078e029e */
[----:B------:R-:W-:-:S04]  /*6130*/  IMAD.HI.U32 R7, R5, R106, RZ ;  /* 0x0000006a05077227 */ /* 0x000fc800078e00ff */
[----:B------:R-:W-:Y:S01]  /*6140*/  @!P0 IMAD.MOV R98, RZ, RZ, -R98 ;  /* 0x000000ffff628224 */ /* 0x000fe200078e0a62 */
[----:B------:R-:W-:Y:S01]  /*6150*/  ISETP.GT.U32.AND P0, PT, R0, R158, PT ;  /* 0x0000009e0000720c */ /* 0x000fe20003f04070 */
[--C-:B------:R-:W-:Y:S01]  /*6160*/  @!P6 IMAD.IADD R104, R104, 0x1, -R0.reuse ;  /* 0x000000016868e824 */ /* 0x100fe200078e0a00 */
[----:B------:R-:W-:Y:S01]  /*6170*/  ISETP.GT.U32.AND P6, PT, R0, R102, PT ;  /* 0x000000660000720c */ /* 0x000fe20003fc4070 */
[----:B------:R-:W-:Y:S02]  /*6180*/  IMAD.MOV R7, RZ, RZ, -R7 ;  /* 0x000000ffff077224 */ /* 0x000fe400078e0a07 */
[--C-:B------:R-:W-:Y:S02]  /*6190*/  @!P2 IMAD.IADD R160, R160, 0x1, -R0.reuse ;  /* 0x00000001a0a0a824 */ /* 0x100fe400078e0a00 */
[----:B------:R-:W-:Y:S01]  /*61a0*/  @!P5 IMAD.IADD R156, R156, 0x1, -R0 ;  /* 0x000000019c9cd824 */ /* 0x000fe200078e0a00 */
[C---:B------:R-:W-:Y:S01]  /*61b0*/  ISETP.GT.U32.AND P5, PT, R0.reuse, R104, PT ;  /* 0x000000680000720c */ /* 0x040fe20003fa4070 */
[C---:B------:R-:W-:Y:S01]  /*61c0*/  IMAD R106, R0.reuse, R7, R106 ;  /* 0x00000007006a7224 */ /* 0x040fe200078e026a */
[----:B------:R-:W-:Y:S01]  /*61d0*/  ISETP.GT.U32.AND P2, PT, R0, R160, PT ;  /* 0x000000a00000720c */ /* 0x000fe20003f44070 */
[----:B------:R-:W-:-:S04]  /*61e0*/  IMAD.HI.U32 R7, R5, R154, RZ ;  /* 0x0000009a05077227 */ /* 0x000fc800078e00ff */
[----:B------:R-:W-:Y:S02]  /*61f0*/  IMAD.MOV R7, RZ, RZ, -R7 ;  /* 0x000000ffff077224 */ /* 0x000fe400078e0a07 */
[----:B------:R-:W-:Y:S01]  /*6200*/  @!P0 IMAD.IADD R158, R158, 0x1, -R0 ;  /* 0x000000019e9e8824 */ /* 0x000fe200078e0a00 */
[----:B------:R-:W-:Y:S01]  /*6210*/  ISETP.GE.AND P0, PT, R81, RZ, PT ;  /* 0x000000ff5100720c */ /* 0x000fe20003f06270 */
[C---:B------:R-:W-:Y:S02]  /*6220*/  IMAD R154, R0.reuse, R7, R154 ;  /* 0x00000007009a7224 */ /* 0x040fe400078e029a */
        /* <DEDUP_REMOVED lines=8> */
[----:B------:R-:W-:-:S04]  /*62b0*/  IMAD.HI.U32 R7, R5, R108, RZ ;  /* 0x0000006c05077227 */ /* 0x000fc800078e00ff */
[----:B------:R-:W-:Y:S01]  /*62c0*/  @!P4 IMAD.MOV R162, RZ, RZ, -R162 ;  /* 0x000000ffffa2c224 */ /* 0x000fe200078e0aa2 */
[----:B------:R-:W-:Y:S01]  /*62d0*/  ISETP.GE.AND P4, PT, R77, RZ, PT ;  /* 0x000000ff4d00720c */ /* 0x000fe20003f86270 */
[--C-:B------:R-:W-:Y:S01]  /*62e0*/  @!P1 IMAD.IADD R158, R158, 0x1, -R0.reuse ;  /* 0x000000019e9e9824 */ /* 0x100fe200078e0a00 */
[----:B------:R-:W-:Y:S01]  /*62f0*/  ISETP.GE.AND P1, PT, R71, RZ, PT ;  /* 0x000000ff4700720c */ /* 0x000fe20003f26270 */
[----:B------:R-:W-:Y:S02]  /*6300*/  @!P5 IMAD.IADD R154, R154, 0x1, -R0 ;  /* 0x000000019a9ad824 */ /* 0x000fe400078e0a00 */
[----:B------:R-:W-:Y:S02]  /*6310*/  IMAD.MOV R7, RZ, RZ, -R7 ;  /* 0x000000ffff077224 */ /* 0x000fe400078e0a07 */
[----:B------:R-:W-:Y:S01]  /*6320*/  @!P3 IMAD.MOV R160, RZ, RZ, -R160 ;  /* 0x000000ffffa0b224 */ /* 0x000fe200078e0aa0 */
[C---:B------:R-:W-:Y:S01]  /*6330*/  ISETP.GT.U32.AND P3, PT, R0.reuse, R156, PT ;  /* 0x0000009c0000720c */ /* 0x040fe20003f64070 */
[----:B------:R-:W-:Y:S01]  /*6340*/  @!P2 IMAD.MOV R158, RZ, RZ, -R158 ;  /* 0x000000ffff9ea224 */ /* 0x000fe200078e0a9e */
[C---:B------:R-:W-:Y:S01]  /*6350*/  ISETP.GT.U32.AND P2, PT, R0.reuse, R154, PT ;  /* 0x0000009a0000720c */ /* 0x040fe20003f44070 */
[----:B------:R-:W-:-:S02]  /*6360*/  IMAD R108, R0, R7, R108 ;  /* 0x00000007006c7224 */ /* 0x000fc400078e026c */
[----:B------:R-:W-:-:S03]  /*6370*/  IMAD.HI.U32 R7, R5, R110, RZ ;  /* 0x0000006e05077227 */ /* 0x000fc600078e00ff */
[----:B------:R-:W-:Y:S01]  /*6380*/  ISETP.GT.U32.AND P5, PT, R0, R108, PT ;  /* 0x0000006c0000720c */ /* 0x000fe20003fa4070 */
        /* <DEDUP_REMOVED lines=8> */
[----:B------:R-:W-:Y:S01]  /*6410*/  ISETP.GE.AND P3, PT, R73, RZ, PT ;  /* 0x000000ff4900720c */ /* 0x000fe20003f66270 */
[----:B------:R-:W-:Y:S01]  /*6420*/  @!P2 IMAD.IADD R154, R154, 0x1, -R0 ;  /* 0x000000019a9aa824 */ /* 0x000fe200078e0a00 */
[C---:B------:R-:W-:Y:S01]  /*6430*/  ISETP.GT.U32.AND P2, PT, R0.reuse, R110, PT ;  /* 0x0000006e0000720c */ /* 0x040fe20003f44070 */
[----:B------:R-:W-:Y:S02]  /*6440*/  IMAD.MOV R9, RZ, RZ, -R9 ;  /* 0x000000ffff097224 */ /* 0x000fe400078e0a09 */
[----:B------:R-:W-:Y:S02]  /*6450*/  @!P1 IMAD.MOV R156, RZ, RZ, -R156 ;  /* 0x000000ffff9c9224 */ /* 0x000fe400078e0a9c */
[----:B------:R-:W-:Y:S02]  /*6460*/  IMAD R152, R0, R9, R152 ;  /* 0x0000000900987224 */ /* 0x000fe400078e0298 */
[--C-:B------:R-:W-:Y:S01]  /*6470*/  @!P4 IMAD.IADD R106, R106, 0x1, -R0.reuse ;  /* 0x000000016a6ac824 */ /* 0x100fe200078e0a00 */
[----:B------:R-:W-:Y:S01]  /*6480*/  ISETP.GE.AND P4, PT, R67, RZ, PT ;  /* 0x000000ff4300720c */ /* 0x000fe20003f86270 */
[----:B------:R-:W-:Y:S01]  /*6490*/  @!P5 IMAD.IADD R108, R108, 0x1, -R0 ;  /* 0x000000016c6cd824 */ /* 0x000fe200078e0a00 */
[----:B------:R-:W-:Y:S01]  /*64a0*/  ISETP.GT.U32.AND P1, PT, R0, R152, PT ;  /* 0x000000980000720c */ /* 0x000fe20003f24070 */
[----:B------:R-:W-:Y:S01]  /*64b0*/  @!P3 IMAD.MOV R106, RZ, RZ, -R106 ;  /* 0x000000ffff6ab224 */ /* 0x000fe200078e0a6a */
[----:B------:R-:W-:Y:S01]  /*64c0*/  ISETP.GE.AND P5, PT, R69, RZ, PT ;  /* 0x000000ff4500720c */ /* 0x000fe20003fa6270 */
[----:B------:R-:W-:Y:S01]  /*64d0*/  @!P2 IMAD.IADD R110, R110, 0x1, -R0 ;  /* 0x000000016e6ea824 */ /* 0x000fe200078e0a00 */
[----:B------:R-:W-:Y:S01]  /*64e0*/  ISETP.GT.U32.AND P3, PT, R0, R108, PT ;  /* 0x0000006c0000720c */ /* 0x000fe20003f64070 */
[----:B------:R-:W-:-:S03]  /*64f0*/  IMAD.HI.U32 R7, R5, R150, RZ ;  /* 0x0000009605077227 */ /* 0x000fc600078e00ff */
[----:B------:R-:W-:Y:S01]  /*6500*/  ISETP.GT.U32.AND P2, PT, R0, R110, PT ;  /* 0x0000006e0000720c */ /* 0x000fe20003f44070 */
[----:B------:R-:W-:Y:S02]  /*6510*/  IMAD.MOV R9, RZ, RZ, -R7 ;  /* 0x000000ffff097224 */ /* 0x000fe400078e0a07 */
[----:B------:R-:W-:-:S04]  /*6520*/  IMAD.HI.U32 R7, R5, R112, RZ ;  /* 0x0000007005077227 */ /* 0x000fc800078e00ff */
[----:B------:R-:W-:Y:S02]  /*6530*/  @!P1 IMAD.IADD R152, R152, 0x1, -R0 ;  /* 0x0000000198989824 */ /* 0x000fe400078e0a00 */
[C---:B------:R-:W-:Y:S02]  /*6540*/  IMAD R150, R0.reuse, R9, R150 ;  /* 0x0000000900967224 */ /* 0x040fe400078e0296 */
[----:B------:R-:W-:Y:S01]  /*6550*/  IMAD.MOV R7, RZ, RZ, -R7 ;  /* 0x000000ffff077224 */ /* 0x000fe200078e0a07 */
[----:B------:R-:W-:Y:S01]  /*6560*/  ISETP.GT.U32.AND P1, PT, R0, R152, PT ;  /* 0x000000980000720c */ /* 0x000fe20003f24070 */
[----:B------:R-:W-:Y:S01]  /*6570*/  @!P3 IMAD.IADD R108, R108, 0x1, -R0 ;  /* 0x000000016c6cb824 */ /* 0x000fe200078e0a00 */
[C---:B------:R-:W-:Y:S01]  /*6580*/  ISETP.GT.U32.AND P3, PT, R0.reuse, R150, PT ;  /* 0x000000960000720c */ /* 0x040fe20003f64070 */
[----:B------:R-:W-:Y:S02]  /*6590*/  IMAD R112, R0, R7, R112 ;  /* 0x0000000700707224 */ /* 0x000fe400078e0270 */
[----:B------:R-:W-:-:S02]  /*65a0*/  @!P2 IMAD.IADD R110, R110, 0x1, -R0 ;  /* 0x000000016e6ea824 */ /* 0x000fc400078e0a00 */
[----:B------:R-:W-:Y:S01]  /*65b0*/  IMAD.HI.U32 R7, R5, R114, RZ ;  /* 0x0000007205077227 */ /* 0x000fe200078e00ff */
[----:B------:R-:W-:-:S03]  /*65c0*/  ISETP.GT.U32.AND P2, PT, R0, R112, PT ;  /* 0x000000700000720c */ /* 0x000fc60003f44070 */
[----:B------:R-:W-:Y:S02]  /*65d0*/  IMAD.MOV R11, RZ, RZ, -R7 ;  /* 0x000000ffff0b7224 */ /* 0x000fe400078e0a07 */
[----:B------:R-:W-:-:S04]  /*65e0*/  IMAD.HI.U32 R7, R5, R146, RZ ;  /* 0x0000009205077227 */ /* 0x000fc800078e00ff */
[--C-:B------:R-:W-:Y:S01]  /*65f0*/  @!P1 IMAD.IADD R152, R152, 0x1, -R0.reuse ;  /* 0x0000000198989824 */ /* 0x100fe200078e0a00 */
[----:B------:R-:W-:Y:S01]  /*6600*/  ISETP.GE.AND P1, PT, R61, RZ, PT ;  /* 0x000000ff3d00720c */ /* 0x000fe20003f26270 */
[----:B------:R-:W-:Y:S01]  /*6610*/  @!P3 IMAD.IADD R150, R150, 0x1, -R0 ;  /* 0x000000019696b824 */ /* 0x000fe200078e0a00 */
[----:B------:R-:W-:Y:S01]  /*6620*/  ISETP.GE.AND P3, PT, R63, RZ, PT ;  /* 0x000000ff3f00720c */ /* 0x000fe20003f66270 */
[----:B------:R-:W-:Y:S02]  /*6630*/  IMAD R114, R0, R11, R114 ;  /* 0x0000000b00727224 */ /* 0x000fe400078e0272 */
[----:B------:R-:W-:Y:S02]  /*6640*/  IMAD.MOV R7, RZ, RZ, -R7 ;  /* 0x000000ffff077224 */ /* 0x000fe400078e0a07 */
[----:B------:R-:W-:-:S04]  /*6650*/  IMAD.HI.U32 R9, R5, R148, RZ ;  /* 0x0000009405097227 */ /* 0x000fc800078e00ff */
[----:B------:R-:W-:Y:S01]  /*6660*/  @!P2 IMAD.IADD R112, R112, 0x1, -R0 ;  /* 0x000000017070a824 */ /* 0x000fe200078e0a00 */
[C---:B------:R-:W-:Y:S01]  /*6670*/  ISETP.GT.U32.AND P2, PT, R0.reuse, R150, PT ;  /* 0x000000960000720c */ /* 0x040fe20003f44070 */
[----:B------:R-:W-:Y:S01]  /*6680*/  @!P4 IMAD.MOV R152, RZ, RZ, -R152 ;  /* 0x000000ffff98c224 */ /* 0x000fe200078e0a98 */
[C---:B------:R-:W-:Y:S01]  /*6690*/  ISETP.GT.U32.AND P4, PT, R0.reuse, R114, PT ;  /* 0x000000720000720c */ /* 0x040fe20003f84070 */
[----:B------:R-:W-:Y:S02]  /*66a0*/  IMAD R146, R0, R7, R146 ;  /* 0x0000000700927224 */ /* 0x000fe400078e0292 */
[----:B------:R-:W-:Y:S02]  /*66b0*/  IMAD.MOV R9, RZ, RZ, -R9 ;  /* 0x000000ffff097224 */ /* 0x000fe400078e0a09 */
[----:B------:R-:W-:-:S04]  /*66c0*/  IMAD.HI.U32 R7, R5, R116, RZ ;  /* 0x0000007405077227 */ /* 0x000fc800078e00ff */
[C---:B------:R-:W-:Y:S02]  /*66d0*/  IMAD R148, R0.reuse, R9, R148 ;  /* 0x0000000900947224 */ /* 0x040fe400078e0294 */
[----:B------:R-:W-:Y:S02]  /*66e0*/  IMAD.MOV R7, RZ, RZ, -R7 ;  /* 0x000000ffff077224 */ /* 0x000fe400078e0a07 */
[----:B------:R-:W-:Y:S01]  /*66f0*/  @!P5 IMAD.MOV R110, RZ, RZ, -R110 ;  /* 0x000000ffff6ed224 */ /* 0x000fe200078e0a6e */
[C---:B------:R-:W-:Y:S01]  /*6700*/  ISETP.GT.U32.AND P5, PT, R0.reuse, R148, PT ;  /* 0x000000940000720c */ /* 0x040fe20003fa4070 */
[----:B------:R-:W-:Y:S02]  /*6710*/  IMAD R116, R0, R7, R116 ;  /* 0x0000000700747224 */ /* 0x000fe400078e0274 */
[--C-:B------:R-:W-:Y:S01]  /*6720*/  @!P2 IMAD.IADD R150, R150, 0x1, -R0.reuse ;  /* 0x000000019696a824 */ /* 0x100fe200078e0a00 */
[----:B------:R-:W-:Y:S01]  /*6730*/  ISETP.GT.U32.AND P2, PT, R0, R146, PT ;  /* 0x000000920000720c */ /* 0x000fe20003f44070 */
[----:B------:R-:W-:Y:S01]  /*6740*/  @!P4 IMAD.IADD R114, R114, 0x1, -R0 ;  /* 0x000000017272c824 */ /* 0x000fe200078e0a00 */
[----:B------:R-:W-:Y:S01]  /*6750*/  ISETP.GT.U32.AND P4, PT, R0, R116, PT ;  /* 0x000000740000720c */ /* 0x000fe20003f84070 */
[----:B------:R-:W-:-:S04]  /*6760*/  IMAD.HI.U32 R7, R5, R144, RZ ;  /* 0x0000009005077227 */ /* 0x000fc800078e00ff */
[----:B------:R-:W-:Y:S02]  /*6770*/  IMAD.MOV R7, RZ, RZ, -R7 ;  /* 0x000000ffff077224 */ /* 0x000fe400078e0a07 */
[----:B------:R-:W-:Y:S01]  /*6780*/  @!P5 IMAD.IADD R148, R148, 0x1, -R0 ;  /* 0x000000019494d824 */ /* 0x000fe200078e0a00 */
[C---:B------:R-:W-:Y:S01]  /*6790*/  ISETP.GT.U32.AND P5, PT, R0.reuse, R114, PT ;  /* 0x000000720000720c */ /* 0x040fe20003fa4070 */
[----:B------:R-:W-:Y:S02]  /*67a0*/  IMAD R144, R0, R7, R144 ;  /* 0x0000000700907224 */ /* 0x000fe400078e0290 */
[--C-:B------:R-:W-:Y:S01]  /*67b0*/  @!P2 IMAD.IADD R146, R146, 0x1, -R0.reuse ;  /* 0x000000019292a824 */ /* 0x100fe200078e0a00 */
[----:B------:R-:W-:Y:S01]  /*67c0*/  ISETP.GT.U32.AND P2, PT, R0, R148, PT ;  /* 0x000000940000720c */ /* 0x000fe20003f44070 */
[----:B------:R-:W-:Y:S02]  /*67d0*/  @!P4 IMAD.IADD R116, R116, 0x1, -R0 ;  /* 0x000000017474c824 */ /* 0x000fe400078e0a00 */
[----:B------:R-:W-:-:S03]  /*67e0*/  IMAD.HI.U32 R7, R5, R118, RZ ;  /* 0x0000007605077227 */ /* 0x000fc600078e00ff */
[----:B------:R-:W-:Y:S01]  /*67f0*/  ISETP.GT.U32.AND P4, PT, R0, R116, PT ;  /* 0x000000740000720c */ /* 0x000fe20003f84070 */
[----:B------:R-:W-:Y:S02]  /*6800*/  IMAD.MOV R7, RZ, RZ, -R7 ;  /* 0x000000ffff077224 */ /* 0x000fe400078e0a07 */
[----:B------:R-:W-:-:S04]  /*6810*/  IMAD.HI.U32 R9, R5, R142, RZ ;  /* 0x0000008e05097227 */ /* 0x000fc800078e00ff */
[----:B------:R-:W-:Y:S01]  /*6820*/  @!P2 IMAD.IADD R148, R148, 0x1, -R0 ;  /* 0x000000019494a824 */ /* 0x000fe200078e0a00 */
[C---:B------:R-:W-:Y:S01]  /*6830*/  ISETP.GT.U32.AND P2, PT, R0.reuse, R144, PT ;  /* 0x000000900000720c */ /* 0x040fe20003f44070 */
[----:B------:R-:W-:Y:S02]  /*6840*/  IMAD R118, R0, R7, R118 ;  /* 0x0000000700767224 */ /* 0x000fe400078e0276 */
[----:B------:R-:W-:-:S04]  /*6850*/  IMAD.HI.U32 R7, R5, R120, RZ ;  /* 0x0000007805077227 */ /* 0x000fc800078e00ff */
[--C-:B------:R-:W-:Y:S01]  /*6860*/  @!P4 IMAD.IADD R116, R116, 0x1, -R0.reuse ;  /* 0x000000017474c824 */ /* 0x100fe200078e0a00 */
[----:B------:R-:W-:Y:S01]  /*6870*/  ISETP.GT.U32.AND P4, PT, R0, R118, PT ;  /* 0x000000760000720c */ /* 0x000fe20003f84070 */
[----:B------:R-:W-:Y:S02]  /*6880*/  IMAD.MOV R7, RZ, RZ, -R7 ;  /* 0x000000ffff077224 */ /* 0x000fe400078e0a07 */
[----:B------:R-:W-:Y:S02]  /*6890*/  IMAD.MOV R9, RZ, RZ, -R9 ;  /* 0x000000ffff097224 */ /* 0x000fe400078e0a09 */
[----:B------:R-:W-:Y:S02]  /*68a0*/  @!P2 IMAD.IADD R144, R144, 0x1, -R0 ;  /* 0x000000019090a824 */ /* 0x000fe400078e0a00 */
[C---:B------:R-:W-:Y:S02]  /*68b0*/  IMAD R120, R0.reuse, R7, R120 ;  /* 0x0000000700787224 */ /* 0x040fe400078e0278 */
[----:B------:R-:W-:-:S02]  /*68c0*/  IMAD R142, R0, R9, R142 ;  /* 0x00000009008e7224 */ /* 0x000fc400078e028e */
[----:B------:R-:W-:-:S03]  /*68d0*/  IMAD.HI.U32 R7, R5, R138, RZ ;  /* 0x0000008a05077227 */ /* 0x000fc600078e00ff */
[----:B------:R-:W-:Y:S01]  /*68e0*/  ISETP.GT.U32.AND P2, PT, R0, R142, PT ;  /* 0x0000008e0000720c */ /* 0x000fe20003f44070 */
[----:B------:R-:W-:Y:S01]  /*68f0*/  @!P4 IMAD.IADD R118, R118, 0x1, -R0 ;  /* 0x000000017676c824 */ /* 0x000fe200078e0a00 */
[C---:B------:R-:W-:Y:S01]  /*6900*/  ISETP.GT.U32.AND P4, PT, R0.reuse, R144, PT ;  /* 0x000000900000720c */ /* 0x040fe20003f84070 */
[----:B------:R-:W-:Y:S02]  /*6910*/  IMAD.MOV R7, RZ, RZ, -R7 ;  /* 0x000000ffff077224 */ /* 0x000fe400078e0a07 */
[----:B------:R-:W-:Y:S01]  /*6920*/  @!P0 IMAD.MOV R104, RZ, RZ, -R104 ;  /* 0x000000ffff688224 */ /* 0x000fe200078e0a68 */
[----:B------:R-:W-:Y:S01]  /*6930*/  ISETP.GE.AND P0, PT, R65, RZ, PT ;  /* 0x000000ff4100720c */ /* 0x000fe20003f06270 */
[----:B------:R-:W-:Y:S02]  /*6940*/  IMAD R138, R0, R7, R138 ;  /* 0x00000007008a7224 */ /* 0x000fe400078e028a */
[----:B------:R-:W-:-:S04]  /*6950*/  IMAD.HI.U32 R7, R5, R124, RZ ;  /* 0x0000007c05077227 */ /* 0x000fc800078e00ff */
[--C-:B------:R-:W-:Y:S01]  /*6960*/  @!P5 IMAD.IADD R114, R114, 0x1, -R0.reuse ;  /* 0x000000017272d824 */ /* 0x100fe200078e0a00 */
[----:B------:R-:W-:Y:S01]  /*6970*/  ISETP.GE.AND P5, PT, R47, RZ, PT ;  /* 0x000000ff2f00720c */ /* 0x000fe20003fa6270 */
[--C-:B------:R-:W-:Y:S01]  /*6980*/  @!P4 IMAD.IADD R144, R144, 0x1, -R0.reuse ;  /* 0x000000019090c824 */ /* 0x100fe200078e0a00 */
[----:B------:R-:W-:Y:S01]  /*6990*/  ISETP.GT.U32.AND P4, PT, R0, R120, PT ;  /* 0x000000780000720c */ /* 0x000fe20003f84070 */
[----:B------:R-:W-:Y:S02]  /*69a0*/  @!P2 IMAD.IADD R142, R142, 0x1, -R0 ;  /* 0x000000018e8ea824 */ /* 0x000fe400078e0a00 */
[----:B------:R-:W-:Y:S02]  /*69b0*/  IMAD.MOV R7, RZ, RZ, -R7 ;  /* 0x000000ffff077224 */ /* 0x000fe400078e0a07 */
[----:B------:R-:W-:Y:S01]  /*69c0*/  IMAD.HI.U32 R9, R5, R140, RZ ;  /* 0x0000008c05097227 */ /* 0x000fe200078e00ff */
[----:B------:R-:W-:-:S03]  /*69d0*/  ISETP.GT.U32.AND P2, PT, R0, R142, PT ;  /* 0x0000008e0000720c */ /* 0x000fc60003f44070 */
[----:B------:R-:W-:Y:S01]  /*69e0*/  @!P6 IMAD.MOV R154, RZ, RZ, -R154 ;  /* 0x000000ffff9ae224 */ /* 0x000fe200078e0a9a */
[----:B------:R-:W-:Y:S01]  /*69f0*/  ISETP.GE.AND P6, PT, R59, RZ, PT ;  /* 0x000000ff3b00720c */ /* 0x000fe20003fc6270 */
[----:B------:R-:W-:Y:S01]  /*6a00*/  @!P0 IMAD.MOV R108, RZ, RZ, -R108 ;  /* 0x000000ffff6c8224 */ /* 0x000fe200078e0a6c */
[----:B------:R-:W-:Y:S01]  /*6a10*/  ISETP.GT.U32.AND P0, PT, R0, R112, PT ;  /* 0x000000700000720c */ /* 0x000fe20003f04070 */
[----:B------:R-:W-:Y:S01]  /*6a20*/  @!P4 IMAD.IADD R120, R120, 0x1, -R0 ;  /* 0x000000017878c824 */ /* 0x000fe200078e0a00 */
[C---:B------:R-:W-:Y:S01]  /*6a30*/  ISETP.GT.U32.AND P4, PT, R0.reuse, R138, PT ;  /* 0x0000008a0000720c */ /* 0x040fe20003f84070 */
[----:B------:R-:W-:Y:S01]  /*6a40*/  @!P3 IMAD.MOV R114, RZ, RZ, -R114 ;  /* 0x000000ffff72b224 */ /* 0x000fe200078e0a72 */
[C---:B------:R-:W-:Y:S01]  /*6a50*/  ISETP.GT.U32.AND P3, PT, R0.reuse, R118, PT ;  /* 0x000000760000720c */ /* 0x040fe20003f64070 */
[----:B------:R-:W-:Y:S02]  /*6a60*/  IMAD R124, R0, R7, R124 ;  /* 0x00000007007c7224 */ /* 0x000fe400078e027c */
[----:B------:R-:W-:-:S02]  /*6a70*/  IMAD.MOV R9, RZ, RZ, -R9 ;  /* 0x000000ffff097224 */ /* 0x000fc400078e0a09 */
[----:B------:R-:W-:-:S04]  /*6a80*/  IMAD.HI.U32 R11, R5, R122, RZ ;  /* 0x0000007a050b7227 */ /* 0x000fc800078e00ff */
[----:B------:R-:W-:Y:S02]  /*6a90*/  IMAD R140, R0, R9, R140 ;  /* 0x00000009008c7224 */ /* 0x000fe400078e028c */
[----:B------:R-:W-:Y:S01]  /*6aa0*/  @!P4 IMAD.IADD R138, R138, 0x1, -R0 ;  /* 0x000000018a8ac824 */ /* 0x000fe200078e0a00 */
[----:B------:R-:W-:Y:S01]  /*6ab0*/  ISETP.GT.U32.AND P4, PT, R0, R124, PT ;  /* 0x0000007c0000720c */ /* 0x000fe20003f84070 */
[----:B------:R-:W-:Y:S02]  /*6ac0*/  IMAD.MOV R11, RZ, RZ, -R11 ;  /* 0x000000ffff0b7224 */ /* 0x000fe400078e0a0b */
[----:B------:R-:W-:-:S04]  /*6ad0*/  IMAD.HI.U32 R9, R5, R126, RZ ;  /* 0x0000007e05097227 */ /* 0x000fc800078e00ff */
[----:B------:R-:W-:Y:S02]  /*6ae0*/  IMAD R122, R0, R11, R122 ;  /* 0x0000000b007a7224 */ /* 0x000fe400078e027a */
[----:B------:R-:W-:Y:S02]  /*6af0*/  IMAD.MOV R9, RZ, RZ, -R9 ;  /* 0x000000ffff097224 */ /* 0x000fe400078e0a09 */
[----:B------:R-:W-:Y:S01]  /*6b00*/  @!P0 IMAD.IADD R112, R112, 0x1, -R0 ;  /* 0x0000000170708824 */ /* 0x000fe200078e0a00 */
[----:B------:R-:W-:Y:S01]  /*6b10*/  ISETP.GE.AND P0, PT, R57, RZ, PT ;  /* 0x000000ff3900720c */ /* 0x000fe20003f06270 */
[----:B------:R-:W-:Y:S01]  /*6b20*/  @!P6 IMAD.MOV R150, RZ, RZ, -R150 ;  /* 0x000000ffff96e224 */ /* 0x000fe200078e0a96 */
[----:B------:R-:W-:Y:S01]  /*6b30*/  ISETP.GT.U32.AND P6, PT, R0, R146, PT ;  /* 0x000000920000720c */ /* 0x000fe20003fc4070 */
[--C-:B------:R-:W-:Y:S01]  /*6b40*/  @!P3 IMAD.IADD R118, R118, 0x1, -R0.reuse ;  /* 0x000000017676b824 */ /* 0x100fe200078e0a00 */
[----:B------:R-:W-:Y:S01]  /*6b50*/  ISETP.GT.U32.AND P3, PT, R0, R140, PT ;  /* 0x0000008c0000720c */ /* 0x000fe20003f64070 */
[----:B------:R-:W-:Y:S01]  /*6b60*/  @!P2 IMAD.IADD R142, R142, 0x1, -R0 ;  /* 0x000000018e8ea824 */ /* 0x000fe200078e0a00 */
[C---:B------:R-:W-:Y:S01]  /*6b70*/  ISETP.GT.U32.AND P2, PT, R0.reuse, R122, PT ;  /* 0x0000007a0000720c */ /* 0x040fe20003f44070 */
[----:B------:R-:W-:-:S02]  /*6b80*/  IMAD R126, R0, R9, R126 ;  /* 0x00000009007e7224 */ /* 0x000fc400078e027e */
[----:B------:R-:W-:Y:S01]  /*6b90*/  @!P1 IMAD.MOV R112, RZ, RZ, -R112 ;  /* 0x000000ffff709224 */ /* 0x000fe200078e0a70 */
[----:B------:R-:W-:Y:S01]  /*6ba0*/  ISETP.GE.AND P1, PT, R45, RZ, PT ;  /* 0x000000ff2d00720c */ /* 0x000fe20003f26270 */
[----:B------:R-:W-:Y:S01]  /*6bb0*/  @!P4 IMAD.IADD R124, R124, 0x1, -R0 ;  /* 0x000000017c7cc824 */ /* 0x000fe200078e0a00 */
[----:B------:R-:W-:Y:S01]  /*6bc0*/  ISETP.GT.U32.AND P4, PT, R0, R126, PT ;  /* 0x0000007e0000720c */ /* 0x000fe20003f84070 */
[----:B------:R-:W-:-:S04]  /*6bd0*/  IMAD.HI.U32 R11, R5, R136, RZ ;  /* 0x00000088050b7227 */ /* 0x000fc800078e00ff */
[--C-:B------:R-:W-:Y:S01]  /*6be0*/  @!P6 IMAD.IADD R146, R146, 0x1, -R0.reuse ;  /* 0x000000019292e824 */ /* 0x100fe200078e0a00 */
[----:B------:R-:W-:Y:S01]  /*6bf0*/  ISETP.GE.AND P6, PT, R55, RZ, PT ;  /* 0x000000ff3700720c */ /* 0x000fe20003fc6270 */
[--C-:B------:R-:W-:Y:S01]  /*6c00*/  @!P3 IMAD.IADD R140, R140, 0x1, -R0.reuse ;  /* 0x000000018c8cb824 */ /* 0x100fe200078e0a00 */
[----:B------:R-:W-:Y:S01]  /*6c10*/  ISETP.GE.AND P3, PT, R41, RZ, PT ;  /* 0x000000ff2900720c */ /* 0x000fe20003f66270 */
[----:B------:R-:W-:Y:S01]  /*6c20*/  @!P2 IMAD.IADD R122, R122, 0x1, -R0 ;  /* 0x000000017a7aa824 */ /* 0x000fe200078e0a00 */
[----:B------:R-:W-:Y:S01]  /*6c30*/  ISETP.GE.AND P2, PT, R43, RZ, PT ;  /* 0x000000ff2b00720c */ /* 0x000fe20003f46270 */
[----:B------:R-:W-:Y:S02]  /*6c40*/  IMAD.MOV R11, RZ, RZ, -R11 ;  /* 0x000000ffff0b7224 */ /* 0x000fe400078e0a0b */
[----:B------:R-:W-:Y:S01]  /*6c50*/  @!P0 IMAD.MOV R148, RZ, RZ, -R148 ;  /* 0x000000ffff948224 */ /* 0x000fe200078e0a94 */
[C---:B------:R-:W-:Y:S01]  /*6c60*/  ISETP.GT.U32.AND P0, PT, R0.reuse, R120, PT ;  /* 0x000000780000720c */ /* 0x040fe20003f04070 */
[----:B------:R-:W-:Y:S01]  /*6c70*/  @!P1 IMAD.MOV R146, RZ, RZ, -R146 ;  /* 0x000000ffff929224 */ /* 0x000fe200078e0a92 */
[----:B------:R-:W-:Y:S01]  /*6c80*/  ISETP.GT.U32.AND P1, PT, R0, R140, PT ;  /* 0x0000008c0000720c */ /* 0x000fe20003f24070 */
[----:B------:R-:W-:Y:S01]  /*6c90*/  @!P4 IMAD.IADD R126, R126, 0x1, -R0 ;  /* 0x000000017e7ec824 */ /* 0x000fe200078e0a00 */
[C---:B------:R-:W-:Y:S01]  /*6ca0*/  ISETP.GT.U32.AND P4, PT, R0.reuse, R122, PT ;  /* 0x0000007a0000720c */ /* 0x040fe20003f84070 */
[----:B------:R-:W-:-:S02]  /*6cb0*/  IMAD R136, R0, R11, R136 ;  /* 0x0000000b00887224 */ /* 0x000fc400078e0288 */
[----:B------:R-:W-:-:S04]  /*6cc0*/  IMAD.HI.U32 R7, R5, R134, RZ ;  /* 0x0000008605077227 */ /* 0x000fc800078e00ff */
[----:B------:R-:W-:-:S04]  /*6cd0*/  IMAD.HI.U32 R9, R5, R128, RZ ;  /* 0x0000008005097227 */ /* 0x000fc800078e00ff */
[----:B------:R-:W-:-:S04]  /*6ce0*/  IMAD.HI.U32 R11, R5, R132, RZ ;  /* 0x00000084050b7227 */ /* 0x000fc800078e00ff */
[----:B------:R-:W-:Y:S02]  /*6cf0*/  IMAD.MOV R7, RZ, RZ, -R7 ;  /* 0x000000ffff077224 */ /* 0x000fe400078e0a07 */
[----:B------:R-:W-:Y:S02]  /*6d00*/  IMAD.MOV R9, RZ, RZ, -R9 ;  /* 0x000000ffff097224 */ /* 0x000fe400078e0a09 */
[----:B------:R-:W-:Y:S02]  /*6d10*/  IMAD.MOV R11, RZ, RZ, -R11 ;  /* 0x000000ffff0b7224 */ /* 0x000fe400078e0a0b */
[C---:B------:R-:W-:Y:S02]  /*6d20*/  IMAD R134, R0.reuse, R7, R134 ;  /* 0x0000000700867224 */ /* 0x040fe400078e0286 */
[C---:B------:R-:W-:Y:S02]  /*6d30*/  IMAD R128, R0.reuse, R9, R128 ;  /* 0x0000000900807224 */ /* 0x040fe400078e0280 */
[----:B------:R-:W-:-:S02]  /*6d40*/  IMAD R132, R0, R11, R132 ;  /* 0x0000000b00847224 */ /* 0x000fc400078e0284 */
[----:B------:R-:W-:Y:S01]  /*6d50*/  @!P6 IMAD.MOV R144, RZ, RZ, -R144 ;  /* 0x000000ffff90e224 */ /* 0x000fe200078e0a90 */
[----:B------:R-:W-:Y:S01]  /*6d60*/  ISETP.GT.U32.AND P6, PT, R0, R124, PT ;  /* 0x0000007c0000720c */ /* 0x000fe20003fc4070 */
[----:B------:R-:W-:-:S04]  /*6d70*/  IMAD.HI.U32 R13, R5, R130, RZ ;  /* 0x00000082050d7227 */ /* 0x000fc800078e00ff */
[----:B------:R-:W-:Y:S01]  /*6d80*/  @!P5 IMAD.MOV R116, RZ, RZ, -R116 ;  /* 0x000000ffff74d224 */ /* 0x000fe200078e0a74 */
[----:B------:R-:W-:Y:S01]  /*6d90*/  ISETP.GT.U32.AND P5, PT, R0, R138, PT ;  /* 0x0000008a0000720c */ /* 0x000fe20003fa4070 */
[----:B------:R-:W-:-:S04]  /*6da0*/  IMAD.HI.U32 R5, R5, R15, RZ ;  /* 0x0000000f05057227 */ /* 0x000fc800078e00ff */
[--C-:B------:R-:W-:Y:S01]  /*6db0*/  @!P0 IMAD.IADD R120, R120, 0x1, -R0.reuse ;  /* 0x0000000178788824 */ /* 0x100fe200078e0a00 */
[----:B------:R-:W-:Y:S01]  /*6dc0*/  ISETP.GT.U32.AND P0, PT, R0, R134, PT ;  /* 0x000000860000720c */ /* 0x000fe20003f04070 */
[----:B------:R-:W-:Y:S01]  /*6dd0*/  @!P1 IMAD.IADD R140, R140, 0x1, -R0 ;  /* 0x000000018c8c9824 */ /* 0x000fe200078e0a00 */
[C---:B------:R-:W-:Y:S01]  /*6de0*/  ISETP.GT.U32.AND P1, PT, R0.reuse, R128, PT ;  /* 0x000000800000720c */ /* 0x040fe20003f24070 */
[----:B------:R-:W-:Y:S01]  /*6df0*/  @!P3 IMAD.MOV R118, RZ, RZ, -R118 ;  /* 0x000000ffff76b224 */ /* 0x000fe200078e0a76 */
[C---:B------:R-:W-:Y:S01]  /*6e00*/  ISETP.GT.U32.AND P3, PT, R0.reuse, R126, PT ;  /* 0x0000007e0000720c */ /* 0x040fe20003f64070 */
[----:B------:R-:W-:Y:S01]  /*6e10*/  @!P2 IMAD.MOV R142, RZ, RZ, -R142 ;  /* 0x000000ffff8ea224 */ /* 0x000fe200078e0a8e */
[----:B------:R-:W-:Y:S01]  /*6e20*/  ISETP.GT.U32.AND P2, PT, R0, R136, PT ;  /* 0x000000880000720c */ /* 0x000fe20003f44070 */
[----:B------:R-:W-:Y:S01]  /*6e30*/  @!P4 IMAD.IADD R122, R122, 0x1, -R0 ;  /* 0x000000017a7ac824 */ /* 0x000fe200078e0a00 */
[----:B------:R-:W-:Y:S01]  /*6e40*/  ISETP.GT.U32.AND P4, PT, R0, R132, PT ;  /* 0x000000840000720c */ /* 0x000fe20003f84070 */
[----:B------:R-:W-:-:S02]  /*6e50*/  IMAD.MOV R5, RZ, RZ, -R5 ;  /* 0x000000ffff057224 */ /* 0x000fc400078e0a05 */
[----:B------:R-:W-:Y:S02]  /*6e60*/  IMAD.MOV R13, RZ, RZ, -R13 ;  /* 0x000000ffff0d7224 */ /* 0x000fe400078e0a0d */
[C---:B------:R-:W-:Y:S02]  /*6e70*/  IMAD R5, R0.reuse, R5, R15 ;  /* 0x0000000500057224 */ /* 0x040fe400078e020f */
[----:B------:R-:W-:Y:S02]  /*6e80*/  IMAD R130, R0, R13, R130 ;  /* 0x0000000d00827224 */ /* 0x000fe400078e0282 */
[--C-:B------:R-:W-:Y:S01]  /*6e90*/  @!P6 IMAD.IADD R124, R124, 0x1, -R0.reuse ;  /* 0x000000017c7ce824 */ /* 0x100fe200078e0a00 */
[----:B------:R-:W-:Y:S01]  /*6ea0*/  ISETP.GT.U32.AND P6, PT, R0, R5, PT ;  /* 0x000000050000720c */ /* 0x000fe20003fc4070 */
[--C-:B------:R-:W-:Y:S01]  /*6eb0*/  @!P5 IMAD.IADD R138, R138, 0x1, -R0.reuse ;  /* 0x000000018a8ad824 */ /* 0x100fe200078e0a00 */
[----:B------:R-:W-:Y:S01]  /*6ec0*/  ISETP.GT.U32.AND P5, PT, R0, R130, PT ;  /* 0x000000820000720c */ /* 0x000fe20003fa4070 */
[--C-:B------:R-:W-:Y:S01]  /*6ed0*/  @!P0 IMAD.IADD R134, R134, 0x1, -R0.reuse ;  /* 0x0000000186868824 */ /* 0x100fe200078e0a00 */
[----:B------:R-:W-:Y:S01]  /*6ee0*/  ISETP.GE.AND P0, PT, R35, RZ, PT ;  /* 0x000000ff2300720c */ /* 0x000fe20003f06270 */
        /* <DEDUP_REMOVED lines=8> */
[----:B------:R-:W-:-:S02]  /*6f70*/  @!P6 IMAD.IADD R5, R5, 0x1, -R0 ;  /* 0x000000010505e824 */ /* 0x000fc400078e0a00 */
[----:B------:R-:W-:Y:S01]  /*6f80*/  @!P5 IMAD.IADD R130, R130, 0x1, -R0 ;  /* 0x000000018282d824 */ /* 0x000fe200078e0a00 */
[----:B------:R-:W-:Y:S01]  /*6f90*/  ISETP.GE.AND P5, PT, R29, RZ, PT ;  /* 0x000000ff1d00720c */ /* 0x000fe20003fa6270 */
[----:B------:R-:W-:Y:S01]  /*6fa0*/  @!P0 IMAD.MOV R122, RZ, RZ, -R122 ;  /* 0x000000ffff7a8224 */ /* 0x000fe200078e0a7a */
[C---:B------:R-:W-:Y:S01]  /*6fb0*/  ISETP.GT.U32.AND P0, PT, R0.reuse, R128, PT ;  /* 0x000000800000720c */ /* 0x040fe20003f04070 */
[----:B------:R-:W-:Y:S01]  /*6fc0*/  @!P1 IMAD.MOV R138, RZ, RZ, -R138 ;  /* 0x000000ffff8a9224 */ /* 0x000fe200078e0a8a */
[C---:B------:R-:W-:Y:S01]  /*6fd0*/  ISETP.GT.U32.AND P1, PT, R0.reuse, R132, PT ;  /* 0x000000840000720c */ /* 0x040fe20003f24070 */
[----:B------:R-:W-:Y:S01]  /*6fe0*/  @!P3 IMAD.MOV R120, RZ, RZ, -R120 ;  /* 0x000000ffff78b224 */ /* 0x000fe200078e0a78 */
[C---:B------:R-:W-:Y:S01]  /*6ff0*/  ISETP.GT.U32.AND P3, PT, R0.reuse, R136, PT ;  /* 0x000000880000720c */ /* 0x040fe20003f64070 */
[----:B------:R-:W-:Y:S01]  /*7000*/  @!P2 IMAD.MOV R140, RZ, RZ, -R140 ;  /* 0x000000ffff8ca224 */ /* 0x000fe200078e0a8c */
[C---:B------:R-:W-:Y:S01]  /*7010*/  ISETP.GT.U32.AND P2, PT, R0.reuse, R134, PT ;  /* 0x000000860000720c */ /* 0x040fe20003f44070 */
[----:B------:R-:W-:Y:S01]  /*7020*/  @!P4 IMAD.MOV R124, RZ, RZ, -R124 ;  /* 0x000000ffff7cc224 */ /* 0x000fe200078e0a7c */
[----:B------:R-:W-:-:S02]  /*7030*/  ISETP.GT.U32.AND P4, PT, R0, R5, PT ;  /* 0x000000050000720c */ /* 0x000fc40003f84070 */
[----:B------:R-:W-:Y:S01]  /*7040*/  ISETP.GT.U32.AND P6, PT, R0, R130, PT ;  /* 0x000000820000720c */ /* 0x000fe20003fc4070 */
[----:B------:R-:W-:Y:S01]  /*7050*/  @!P5 IMAD.MOV R126, RZ, RZ, -R126 ;  /* 0x000000ffff7ed224 */ /* 0x000fe200078e0a7e */
        /* <DEDUP_REMOVED lines=10> */
[----:B------:R-:W-:Y:S01]  /*7100*/  ISETP.NE.AND P4, PT, R131, RZ, PT ;  /* 0x000000ff8300720c */ /* 0x000fe20003f85270 */
[----:B------:R-:W-:Y:S01]  /*7110*/  @!P6 IMAD.IADD R130, R130, 0x1, -R0 ;  /* 0x000000018282e824 */ /* 0x000fe200078e0a00 */
[----:B------:R-:W-:Y:S01]  /*7120*/  ISETP.GE.AND P6, PT, R27, RZ, PT ;  /* 0x000000ff1b00720c */ /* 0x000fe20003fc6270 */
[----:B------:R-:W-:Y:S01]  /*7130*/  IMAD.MOV.U32 R0, RZ, RZ, R5 ;  /* 0x000000ffff007224 */ /* 0x000fe200078e0005 */
[----:B------:R-:W-:Y:S01]  /*7140*/  LOP3.LUT R131, RZ, R131, RZ, 0x33, !PT ;  /* 0x00000083ff837212 */ /* 0x000fe200078e33ff */
[----:B------:R-:W-:-:S02]  /*7150*/  @!P0 IMAD.MOV R132, RZ, RZ, -R132 ;  /* 0x000000ffff848224 */ /* 0x000fc400078e0a84 */
[----:B------:R-:W-:Y:S01]  /*7160*/  @!P1 IMAD.MOV R130, RZ, RZ, -R130 ;  /* 0x000000ffff829224 */ /* 0x000fe200078e0a82 */
[C---:B------:R-:W-:Y:S01]  /*7170*/  SEL R13, R131.reuse, R22, !P4 ;  /* 0x00000016830d7207 */ /* 0x040fe20006000000 */
[----:B------:R-:W-:Y:S01]  /*7180*/  @!P5 IMAD.MOV R136, RZ, RZ, -R136 ;  /* 0x000000ffff88d224 */ /* 0x000fe200078e0a88 */
[C---:B------:R-:W-:Y:S01]  /*7190*/  SEL R22, R131.reuse, R40, !P4 ;  /* 0x0000002883167207 */ /* 0x040fe20006000000 */
[----:B------:R-:W-:Y:S01]  /*71a0*/  @!P3 IMAD.MOV R134, RZ, RZ, -R134 ;  /* 0x000000ffff86b224 */ /* 0x000fe200078e0a86 */
[----:B------:R-:W-:Y:S01]  /*71b0*/  SEL R40, R131, R218, !P4 ;  /* 0x000000da83287207 */ /* 0x000fe20006000000 */
[----:B------:R-:W-:Y:S01]  /*71c0*/  IMAD R218, R127, UR4, RZ ;  /* 0x000000047fda7c24 */ /* 0x000fe2000f8e02ff */
[C---:B------:R-:W-:Y:S01]  /*71d0*/  SEL R5, R131.reuse, R6, !P4 ;  /* 0x0000000683057207 */ /* 0x040fe20006000000 */
[----:B------:R-:W-:Y:S01]  /*71e0*/  @!P2 IMAD.MOV R128, RZ, RZ, -R128 ;  /* 0x000000ffff80a224 */ /* 0x000fe200078e0a80 */
[----:B------:R-:W-:Y:S01]  /*71f0*/  SEL R11, R131, R18, !P4 ;  /* 0x00000012830b7207 */ /* 0x000fe20006000000 */
[----:B------:R-:W-:Y:S01]  /*7200*/  @!P6 IMAD.MOV R0, RZ, RZ, -R0 ;  /* 0x000000ffff00e224 */ /* 0x000fe200078e0a00 */
[----:B------:R-:W-:Y:S01]  /*7210*/  IADD3 R219, P0, R218, UR6, RZ ;  /* 0x00000006dadb7c10 */ /* 0x000fe2000ff1e0ff */
[----:B------:R-:W-:Y:S01]  /*7220*/  IMAD R5, R5, UR30, RZ ;  /* 0x0000001e05057c24 */ /* 0x000fe2000f8e02ff */
[----:B------:R-:W-:Y:S01]  /*7230*/  IADD3 R221, P1, R3, UR6, RZ ;  /* 0x0000000603dd7c10 */ /* 0x000fe2000ff3e0ff */
[----:B------:R-:W-:Y:S01]  /*7240*/  ULDC UR6, c[0x0][0x238] ;  /* 0x00008e0000067ab9 */ /* 0x000fe20000000800 */
[----:B------:R-:W-:Y:S01]  /*7250*/  SEL R6, R131, R8, !P4 ;  /* 0x0000000883067207 */ /* 0x000fe20006000000 */
[----:B------:R-:W-:Y:S01]  /*7260*/  IMAD R11, R11, UR30, RZ ;  /* 0x0000001e0b0b7c24 */ /* 0x000fe2000f8e02ff */
[----:B------:R-:W-:Y:S01]  /*7270*/  SEL R7, R131, R10, !P4 ;  /* 0x0000000a83077207 */ /* 0x000fe20006000000 */
[----:B------:R-:W-:Y:S01]  /*7280*/  IMAD R13, R13, UR30, RZ ;  /* 0x0000001e0d0d7c24 */ /* 0x000fe2000f8e02ff */
[C---:B------:R-:W-:Y:S01]  /*7290*/  SEL R18, R131.reuse, R32, !P4 ;  /* 0x0000002083127207 */ /* 0x040fe20006000000 */
[----:B------:R-:W-:Y:S01]  /*72a0*/  IMAD R6, R6, UR30, RZ ;  /* 0x0000001e06067c24 */ /* 0x000fe2000f8e02ff */
[----:B------:R-:W-:Y:S01]  /*72b0*/  SEL R8, R131, R12, !P4 ;  /* 0x0000000c83087207 */ /* 0x000fe20006000000 */
[----:B------:R-:W-:Y:S01]  /*72c0*/  IMAD R7, R7, UR30, RZ ;  /* 0x0000001e07077c24 */ /* 0x000fe2000f8e02ff */
[C---:B------:R-:W-:Y:S01]  /*72d0*/  SEL R9, R131.reuse, R14, !P4 ;  /* 0x0000000e83097207 */ /* 0x040fe20006000000 */
        /* <DEDUP_REMOVED lines=19> */
[----:B------:R-:W-:Y:S01]  /*7410*/  SEL R50, R131, R51, !P4 ;  /* 0x0000003383327207 */ /* 0x000fe20006000000 */
[----:B------:R-:W-:Y:S01]  /*7420*/  IMAD R17, R17, UR30, RZ ;  /* 0x0000001e11117c24 */ /* 0x000fe2000f8e02ff */
[----:B------:R-:W-:Y:S01]  /*7430*/  SEL R60, R131, R220, !P4 ;  /* 0x000000dc833c7207 */ /* 0x000fe20006000000 */
[----:B------:R-:W-:Y:S01]  /*7440*/  IMAD R19, R19, UR30, RZ ;  /* 0x0000001e13137c24 */ /* 0x000fe2000f8e02ff */
[C---:B------:R-:W-:Y:S01]  /*7450*/  SEL R20, R131.reuse, R36, !P4 ;  /* 0x0000002483147207 */ /* 0x040fe20006000000 */
[----:B------:R-:W-:Y:S01]  /*7460*/  IMAD R32, R32, UR30, RZ ;  /* 0x0000001e20207c24 */ /* 0x000fe2000f8e02ff */
[C---:B------:R-:W-:Y:S01]  /*7470*/  SEL R21, R131.reuse, R38, !P4 ;  /* 0x0000002683157207 */ /* 0x040fe20006000000 */
        /* <DEDUP_REMOVED lines=29> */
[----:B------:R-:W-:Y:S01]  /*7650*/  LEA.HI.X.SX32 R218, R218, UR7, 0x1, P0 ;  /* 0x00000007dada7c11 */ /* 0x000fe200080f0eff */
[----:B------:R-:W-:Y:S01]  /*7660*/  IMAD R60, R60, UR30, RZ ;  /* 0x0000001e3c3c7c24 */ /* 0x000fe2000f8e02ff */
[----:B------:R-:W-:Y:S01]  /*7670*/  LEA.HI.X.SX32 R220, R3, UR7, 0x1, P1 ;  /* 0x0000000703dc7c11 */ /* 0x000fe200088f0eff */
[----:B------:R-:W-:Y:S01]  /*7680*/  ULDC UR7, c[0x0][0x23c] ;  /* 0x00008f0000077ab9 */ /* 0x000fe20000000800 */
[----:B------:R-:W-:Y:S01]  /*7690*/  SEL R4, R131, R4, !P4 ;  /* 0x0000000483047207 */ /* 0x000fe20006000000 */
[----:B------:R-:W-:Y:S01]  /*76a0*/  IMAD R91, R91, UR30, RZ ;  /* 0x0000001e5b5b7c24 */ /* 0x000fe2000f8e02ff */
[----:B------:R-:W-:Y:S01]  /*76b0*/  SEL R35, R131, R198, !P4 ;  /* 0x000000c683237207 */ /* 0x000fe20006000000 */
        /* <DEDUP_REMOVED lines=179> */
[----:B------:R-:W-:Y:S01]  /*81f0*/  ULDC UR4, c[0x0][0x238] ;  /* 0x00008e0000047ab9 */ /* 0x000fe20000000800 */
[----:B------:R-:W-:Y:S01]  /*8200*/  IMAD R129, R129, UR30, RZ ;  /* 0x0000001e81817c24 */ /* 0x000fe2000f8e02ff */
[----:B------:R-:W-:Y:S01]  /*8210*/  UIMAD UR4, UR4, 0x31, URZ ;  /* 0x00000031040478a4 */ /* 0x000fe2000f8e023f */
[----:B------:R-:W-:Y:S01]  /*8220*/  IMAD R130, R130, UR30, RZ ;  /* 0x0000001e82827c24 */ /* 0x000fe2000f8e02ff */
[C---:B------:R-:W-:Y:S01]  /*8230*/  IADD3 R3, P0, R0.reuse, UR10, RZ ;  /* 0x0000000a00037c10 */ /* 0x040fe2000ff1e0ff */
[----:B------:R-:W-:Y:S01]  /*8240*/  UIMAD UR10, UR6, 0x7f, URZ ;  /* 0x0000007f060a78a4 */ /* 0x000fe2000f8e023f */
[----:B------:R-:W-:Y:S01]  /*8250*/  IMAD R131, R131, UR30, RZ ;  /* 0x0000001e83837c24 */ /* 0x000fe2000f8e02ff */
[----:B------:R-:W-:Y:S01]  /*8260*/  USHF.L.U32 UR7, UR7, 0x7, URZ ;  /* 0x0000000707077899 */ /* 0x000fe2000800063f */
[----:B------:R-:W-:Y:S01]  /*8270*/  LEA.HI.X.SX32 R0, R0, UR11, 0x1, P0 ;  /* 0x0000000b00007c11 */ /* 0x000fe200080f0eff */
[----:B------:R-:W-:Y:S01]  /*8280*/  USHF.R.S32.HI UR11, URZ, 0x1f, UR10 ;  /* 0x0000001f3f0b7899 */ /* 0x000fe2000801140a */
[----:B------:R-:W-:Y:S01]  /*8290*/  IMAD R4, R4, UR30, RZ ;  /* 0x0000001e04047c24 */ /* 0x000fe2000f8e02ff */
[----:B------:R-:W-:Y:S01]  /*82a0*/  IADD3 R132, P0, R221, UR10, RZ ;  /* 0x0000000add847c10 */ /* 0x000fe2000ff1e0ff */
[----:B------:R-:W-:Y:S01]  /*82b0*/  UIMAD UR30, UR6, 0x7e, URZ ;  /* 0x0000007e061e78a4 */ /* 0x000fe2000f8e023f */
[----:B------:R-:W-:-:S02]  /*82c0*/  IADD3 R134, P1, R219, UR10, RZ ;  /* 0x0000000adb867c10 */ /* 0x000fc4000ff3e0ff */
[----:B------:R-:W-:Y:S02]  /*82d0*/  CS2R R152, SRZ ;  /* 0x0000000000987805 */ /* 0x000fe4000001ff00 */
[----:B------:R-:W-:Y:S01]  /*82e0*/  CS2R R154, SRZ ;  /* 0x00000000009a7805 */ /* 0x000fe2000001ff00 */
[----:B------:R0:W-:Y:S01]  /*82f0*/  STL [R1+0x90c], R132 ;  /* 0x00090c8401007387 */ /* 0x0001e20000100800 */
[----:B------:R-:W-:Y:S01]  /*8300*/  USHF.R.S32.HI UR10, URZ, 0x1f, UR30 ;  /* 0x0000001f3f0a7899 */ /* 0x000fe2000801141e */
[----:B------:R-:W-:Y:S02]  /*8310*/  CS2R R156, SRZ ;  /* 0x00000000009c7805 */ /* 0x000fe4000001ff00 */
[----:B------:R-:W-:Y:S01]  /*8320*/  CS2R R158, SRZ ;  /* 0x00000000009e7805 */ /* 0x000fe2000001ff00 */
[----:B------:R1:W-:Y:S01]  /*8330*/  STL [R1+0x914], R134 ;  /* 0x0009148601007387 */ /* 0x0003e20000100800 */
[----:B------:R-:W-:Y:S02]  /*8340*/  CS2R R160, SRZ ;  /* 0x0000000000a07805 */ /* 0x000fe4000001ff00 */
[----:B------:R-:W-:-:S02]  /*8350*/  CS2R R162, SRZ ;  /* 0x0000000000a27805 */ /* 0x000fc4000001ff00 */
[----:B------:R-:W-:Y:S02]  /*8360*/  CS2R R164, SRZ ;  /* 0x0000000000a47805 */ /* 0x000fe4000001ff00 */
[----:B------:R-:W-:Y:S02]  /*8370*/  CS2R R166, SRZ ;  /* 0x0000000000a67805 */ /* 0x000fe4000001ff00 */
[----:B------:R-:W-:Y:S02]  /*8380*/  CS2R R168, SRZ ;  /* 0x0000000000a87805 */ /* 0x000fe4000001ff00 */
[----:B0-----:R-:W-:Y:S02]  /*8390*/  IADD3.X R132, R220, UR11, RZ, P0, !PT ;  /* 0x0000000bdc847c10 */ /* 0x001fe400087fe4ff */
[----:B------:R-:W-:Y:S02]  /*83a0*/  CS2R R170, SRZ ;  /* 0x0000000000aa7805 */ /* 0x000fe4000001ff00 */
[----:B------:R-:W-:-:S02]  /*83b0*/  CS2R R172, SRZ ;  /* 0x0000000000ac7805 */ /* 0x000fc4000001ff00 */
[----:B------:R-:W-:Y:S02]  /*83c0*/  CS2R R174, SRZ ;  /* 0x0000000000ae7805 */ /* 0x000fe4000001ff00 */
[----:B-1----:R-:W-:Y:S01]  /*83d0*/  IADD3.X R134, R218, UR11, RZ, P1, !PT ;  /* 0x0000000bda867c10 */ /* 0x002fe20008ffe4ff */
[----:B------:R0:W-:Y:S01]  /*83e0*/  STL [R1+0x908], R132 ;  /* 0x0009088401007387 */ /* 0x0001e20000100800 */
[----:B------:R-:W-:Y:S01]  /*83f0*/  UIMAD UR11, UR6, 0x7d, URZ ;  /* 0x0000007d060b78a4 */ /* 0x000fe2000f8e023f */
        /* <DEDUP_REMOVED lines=8> */
[----:B0-----:R-:W-:Y:S02]  /*8480*/  IADD3 R132, P0, R221, UR30, RZ ;  /* 0x0000001edd847c10 */ /* 0x001fe4000ff1e0ff */
[----:B------:R-:W-:Y:S02]  /*8490*/  CS2R R190, SRZ ;  /* 0x0000000000be7805 */ /* 0x000fe4000001ff00 */
[----:B------:R-:W-:-:S02]  /*84a0*/  CS2R R192, SRZ ;  /* 0x0000000000c07805 */ /* 0x000fc4000001ff00 */
[----:B------:R-:W-:Y:S02]  /*84b0*/  CS2R R194, SRZ ;  /* 0x0000000000c27805 */ /* 0x000fe4000001ff00 */
[----:B-1----:R-:W-:Y:S01]  /*84c0*/  IADD3 R134, P1, R219, UR30, RZ ;  /* 0x0000001edb867c10 */ /* 0x002fe2000ff3e0ff */
        /* <DEDUP_REMOVED lines=27> */
[----:B-1----:R-:W-:Y:S01]  /*8680*/  IADD3 R134, P1, R219, UR11, RZ ;  /* 0x0000000bdb867c10 */ /* 0x002fe2000ff3e0ff */
[----:B------:R0:W-:Y:S01]  /*8690*/  STL [R1+0x92c], R132 ;  /* 0x00092c8401007387 */ /* 0x0001e20000100800 */
[----:B------:R-:W-:-:S03]  /*86a0*/  USHF.R.S32.HI UR11, URZ, 0x1f, UR10 ;  /* 0x0000001f3f0b7899 */ /* 0x000fc6000801140a */
[----:B------:R1:W-:Y:S01]  /*86b0*/  STL [R1+0x934], R134 ;  /* 0x0009348601007387 */ /* 0x0003e20000100800 */
[----:B0-----:R-:W-:Y:S02]  /*86c0*/  IADD3.X R132, R220, UR30, RZ, P0, !PT ;  /* 0x0000001edc847c10 */ /* 0x001fe400087fe4ff */
[----:B-1----:R-:W-:-:S03]  /*86d0*/  IADD3.X R134, R218, UR30, RZ, P1, !PT ;  /* 0x0000001eda867c10 */ /* 0x002fc60008ffe4ff */
[----:B------:R0:W-:Y:S01]  /*86e0*/  STL [R1+0x928], R132 ;  /* 0x0009288401007387 */ /* 0x0001e20000100800 */
[----:B------:R-:W-:-:S03]  /*86f0*/  UIMAD UR30, UR6, 0x7b, URZ ;  /* 0x0000007b061e78a4 */ /* 0x000fc6000f8e023f */
[----:B------:R1:W-:Y:S01]  /*8700*/  STL [R1+0x930], R134 ;  /* 0x0009308601007387 */ /* 0x0003e20000100800 */
[----:B0-----:R-:W-:Y:S02]  /*8710*/  IADD3 R132, P0, R221, UR10, RZ ;  /* 0x0000000add847c10 */ /* 0x001fe4000ff1e0ff */
[----:B-1----:R-:W-:-:S03]  /*8720*/  IADD3 R134, P1, R219, UR10, RZ ;  /* 0x0000000adb867c10 */ /* 0x002fc6000ff3e0ff */
        /* <DEDUP_REMOVED lines=586> */
[----:B------:R-:W-:-:S03]  /*abd0*/  USHF.L.U32 UR10, UR6, 0x6, URZ ;  /* 0x00000006060a7899 */ /* 0x000fc6000800063f */
        /* <DEDUP_REMOVED lines=34> */
[----:B------:R-:W-:-:S03]  /*ae00*/  UIMAD UR11, UR6, 0x3c, URZ ;  /* 0x0000003c060b78a4 */ /* 0x000fc6000f8e023f */
[----:B------:R1:W-:Y:S03]  /*ae10*/  STL [R1+0xd24], R134 ;  /* 0x000d248601007387 */ /* 0x0003e60000100800 */
[----:B------:R-:W-:Y:S02]  /*ae20*/  IADD3 R135, P3, R219, UR11, RZ ;  /* 0x0000000bdb877c10 */ /* 0x000fe4000ff7e0ff */
[----:B0-----:R-:W-:Y:S02]  /*ae30*/  IADD3.X R132, R220, UR30, RZ, P0, !PT ;  /* 0x0000001edc847c10 */ /* 0x001fe400087fe4ff */
[----:B-1----:R-:W-:-:S03]  /*ae40*/  IADD3.X R134, R218, UR30, RZ, P1, !PT ;  /* 0x0000001eda867c10 */ /* 0x002fc60008ffe4ff */
[----:B------:R0:W-:Y:S01]  /*ae50*/  STL [R1+0xd18], R132 ;  /* 0x000d188401007387 */ /* 0x0001e20000100800 */
[----:B------:R-:W-:-:S03]  /*ae60*/  USHF.R.S32.HI UR30, URZ, 0x1f, UR10 ;  /* 0x0000001f3f1e7899 */ /* 0x000fc6000801140a */
[----:B------:R1:W-:Y:S01]  /*ae70*/  STL [R1+0xd20], R134 ;  /* 0x000d208601007387 */ /* 0x0003e20000100800 */
[----:B0-----:R-:W-:Y:S02]  /*ae80*/  IADD3 R132, P0, R221, UR10, RZ ;  /* 0x0000000add847c10 */ /* 0x001fe4000ff1e0ff */
[----:B-1----:R-:W-:-:S03]  /*ae90*/  IADD3 R134, P1, R219, UR10, RZ ;  /* 0x0000000adb867c10 */ /* 0x002fc6000ff3e0ff */
[----:B------:R0:W-:Y:S01]  /*aea0*/  STL [R1+0xd2c], R132 ;  /* 0x000d2c8401007387 */ /* 0x0001e20000100800 */
[----:B------:R-:W-:-:S03]  /*aeb0*/  USHF.R.S32.HI UR10, URZ, 0x1f, UR11 ;  /* 0x0000001f3f0a7899 */ /* 0x000fc6000801140b */
[----:B------:R1:W-:Y:S01]  /*aec0*/  STL [R1+0xd34], R134 ;  /* 0x000d348601007387 */ /* 0x0003e20000100800 */
[----:B0-----:R-:W-:Y:S01]  /*aed0*/  IADD3 R132, P2, R221, UR11, RZ ;  /* 0x0000000bdd847c10 */ /* 0x001fe2000ff5e0ff */
[----:B------:R-:W-:Y:S02]  /*aee0*/  UIMAD UR11, UR6, 0x3b, URZ ;  /* 0x0000003b060b78a4 */ /* 0x000fe4000f8e023f */
[----:B------:R-:W-:Y:S01]  /*aef0*/  USHF.L.U32 UR6, UR6, 0x7, URZ ;  /* 0x0000000706067899 */ /* 0x000fe2000800063f */
[----:B-1----:R-:W-:Y:S01]  /*af00*/  IADD3.X R134, R220, UR30, RZ, P0, !PT ;  /* 0x0000001edc867c10 */ /* 0x002fe200087fe4ff */
[----:B------:R0:W-:Y:S04]  /*af10*/  STL [R1+0xd3c], R132 ;  /* 0x000d3c8401007387 */ /* 0x0001e80000100800 */
[----:B------:R-:W-:Y:S04]  /*af20*/  STL [R1+0xd44], R135 ;  /* 0x000d448701007387 */ /* 0x000fe80000100800 */
[----:B------:R1:W-:Y:S01]  /*af30*/  STL [R1+0xd28], R134 ;  /* 0x000d288601007387 */ /* 0x0003e20000100800 */
[----:B0-----:R-:W-:Y:S01]  /*af40*/  IADD3.X R132, R218, UR30, RZ, P1, !PT ;  /* 0x0000001eda847c10 */ /* 0x001fe20008ffe4ff */
[----:B------:R-:W-:-:S03]  /*af50*/  UIMAD UR30, UR14, 0x3a, URZ ;  /* 0x0000003a0e1e78a4 */ /* 0x000fc6000f8e023f */
[----:B------:R-:W-:Y:S01]  /*af60*/  ULDC UR14, c[0x0][0x238] ;  /* 0x00008e00000e7ab9 */ /* 0x000fe20000000800 */
[----:B------:R0:W-:Y:S01]  /*af70*/  STL [R1+0xd30], R132 ;  /* 0x000d308401007387 */ /* 0x0001e20000100800 */
[----:B------:R-:W-:Y:S01]  /*af80*/  UIMAD UR14, UR14, 0x7, URZ ;  /* 0x000000070e0e78a4 */ /* 0x000fe2000f8e023f */
[----:B-1----:R-:W-:-:S05]  /*af90*/  IADD3.X R134, R220, UR10, RZ, P2, !PT ;  /* 0x0000000adc867c10 */ /* 0x002fca00097fe4ff */
[----:B------:R1:W-:Y:S01]  /*afa0*/  STL [R1+0xd38], R134 ;  /* 0x000d388601007387 */ /* 0x0003e20000100800 */
[----:B0-----:R-:W-:Y:S01]  /*afb0*/  IADD3.X R132, R218, UR10, RZ, P3, !PT ;  /* 0x0000000ada847c10 */ /* 0x001fe20009ffe4ff */
[----:B------:R-:W-:-:S04]  /*afc0*/  USHF.R.S32.HI UR10, URZ, 0x1f, UR11 ;  /* 0x0000001f3f0a7899 */ /* 0x000fc8000801140b */
[----:B------:R0:W-:Y:S01]  /*afd0*/  STL [R1+0xd40], R132 ;  /* 0x000d408401007387 */ /* 0x0001e20000100800 */
[----:B-1----:R-:W-:-:S05]  /*afe0*/  IADD3 R134, P0, R221, UR11, RZ ;  /* 0x0000000bdd867c10 */ /* 0x002fca000ff1e0ff */
[----:B------:R1:W-:Y:S01]  /*aff0*/  STL [R1+0xd4c], R134 ;  /* 0x000d4c8601007387 */ /* 0x0003e20000100800 */
[----:B0-----:R-:W-:Y:S01]  /*b000*/  IADD3 R132, P1, R219, UR11, RZ ;  /* 0x0000000bdb847c10 */ /* 0x001fe2000ff3e0ff */
[----:B------:R-:W-:-:S04]  /*b010*/  USHF.R.S32.HI UR11, URZ, 0x1f, UR30 ;  /* 0x0000001f3f0b7899 */ /* 0x000fc8000801141e */
[----:B------:R0:W-:Y:S01]  /*b020*/  STL [R1+0xd54], R132 ;  /* 0x000d548401007387 */ /* 0x0001e20000100800 */
[----:B-1----:R-:W-:-:S05]  /*b030*/  IADD3.X R134, R220, UR10, RZ, P0, !PT ;  /* 0x0000000adc867c10 */ /* 0x002fca00087fe4ff */
[----:B------:R1:W-:Y:S01]  /*b040*/  STL [R1+0xd48], R134 ;  /* 0x000d488601007387 */ /* 0x0003e20000100800 */
[----:B0-----:R-:W-:Y:S01]  /*b050*/  IADD3.X R132, R218, UR10, RZ, P1, !PT ;  /* 0x0000000ada847c10 */ /* 0x001fe20008ffe4ff */
[----:B------:R-:W-:-:S03]  /*b060*/  UIMAD UR10, UR18, 0x39, URZ ;  /* 0x00000039120a78a4 */ /* 0x000fc6000f8e023f */
[----:B------:R-:W-:Y:S01]  /*b070*/  ULDC UR18, c[0x0][0x238] ;  /* 0x00008e0000127ab9 */ /* 0x000fe20000000800 */
[----:B------:R0:W-:Y:S01]  /*b080*/  STL [R1+0xd50], R132 ;  /* 0x000d508401007387 */ /* 0x0001e20000100800 */
[----:B------:R-:W-:Y:S01]  /*b090*/  UIMAD UR18, UR18, 0x6, URZ ;  /* 0x00000006121278a4 */ /* 0x000fe2000f8e023f */
[----:B-1----:R-:W-:-:S05]  /*b0a0*/  IADD3 R134, P0, R221, UR30, RZ ;  /* 0x0000001edd867c10 */ /* 0x002fca000ff1e0ff */
[----:B------:R1:W-:Y:S01]  /*b0b0*/  STL [R1+0xd5c], R134 ;  /* 0x000d5c8601007387 */ /* 0x0003e20000100800 */
[----:B0-----:R-:W-:Y:S01]  /*b0c0*/  IADD3 R132, P1, R219, UR30, RZ ;  /* 0x0000001edb847c10 */ /* 0x001fe2000ff3e0ff */
        /* <DEDUP_REMOVED lines=20> */
[----:B------:R-:W-:Y:S01]  /*b210*/  USHF.L.U32 UR23, UR23, 0x2, URZ ;  /* 0x0000000217177899 */ /* 0x000fe2000800063f */
        /* <DEDUP_REMOVED lines=27> */
[----:B------:R-:W-:Y:S02]  /*b3d0*/  ULDC UR30, c[0x0][0x238] ;  /* 0x00008e00001e7ab9 */ /* 0x000fe40000000800 */
[----:B------:R-:W-:Y:S02]  /*b3e0*/  USHF.R.S32.HI UR30, URZ, 0x1f, UR30 ;  /* 0x0000001f3f1e7899 */ /* 0x000fe4000801141e */
[----:B------:R0:W-:Y:S01]  /*b3f0*/  STL [R1+0xda4], R132 ;  /* 0x000da48401007387 */ /* 0x0001e20000100800 */
[----:B-1----:R-:W-:Y:S02]  /*b400*/  IADD3.X R134, R218, UR11, RZ, P1, !PT ;  /* 0x0000000bda867c10 */ /* 0x002fe40008ffe4ff */
[----:B0-----:R-:W-:Y:S01]  /*b410*/  IADD3.X R132, R220, UR11, RZ, P0, !PT ;  /* 0x0000000bdc847c10 */ /* 0x001fe200087fe4ff */
[----:B------:R-:W-:Y:S01]  /*b420*/  UIMAD UR11, UR21, 0x32, URZ ;  /* 0x00000032150b78a4 */ /* 0x000fe2000f8e023f */
[----:B------:R-:W-:Y:S01]  /*b430*/  IADD3 R135, P0, R221, UR10, RZ ;  /* 0x0000000add877c10 */ /* 0x000fe2000ff1e0ff */
[----:B------:R-:W-:-:S02]  /*b440*/  USHF.R.S32.HI UR21, URZ, 0x1f, UR20 ;  /* 0x0000001f3f157899 */ /* 0x000fc40008011414 */
[----:B------:R0:W-:Y:S04]  /*b450*/  STL [R1+0xd98], R132 ;  /* 0x000d988401007387 */ /* 0x0001e80000100800 */
[----:B------:R1:W-:Y:S04]  /*b460*/  STL [R1+0xda0], R134 ;  /* 0x000da08601007387 */ /* 0x0003e80000100800 */
[----:B------:R2:W-:Y:S01]  /*b470*/  STL [R1+0xdac], R135 ;  /* 0x000dac8701007387 */ /* 0x0005e20000100800 */
[----:B0-----:R-:W-:Y:S02]  /*b480*/  SHF.R.S32.HI R132, RZ, 0x1f, R216 ;  /* 0x0000001fff847819 */ /* 0x001fe400000114d8 */
[----:B-1----:R-:W-:Y:S01]  /*b490*/  IADD3 R134, P1, R219, UR10, RZ ;  /* 0x0000000adb867c10 */ /* 0x002fe2000ff3e0ff */
[----:B------:R-:W-:Y:S01]  /*b4a0*/  USHF.R.S32.HI UR10, URZ, 0x1f, UR10 ;  /* 0x0000001f3f0a7899 */ /* 0x000fe2000801140a */
[----:B------:R-:W-:-:S02]  /*b4b0*/  LEA.HI R216, R132, R216, RZ, 0x7 ;  /* 0x000000d884d87211 */ /* 0x000fc400078f38ff */
[----:B--2---:R-:W-:Y:S01]  /*b4c0*/  IADD3 R135, P3, R219, UR43, RZ ;  /* 0x0000002bdb877c10 */ /* 0x004fe2000ff7e0ff */
[----:B------:R0:W-:Y:S02]  /*b4d0*/  STL [R1+0xdb4], R134 ;  /* 0x000db48601007387 */ /* 0x0001e40000100800 */
[----:B------:R-:W-:-:S05]  /*b4e0*/  IADD3.X R132, R220, UR10, RZ, P0, !PT ;  /* 0x0000000adc847c10 */ /* 0x000fca00087fe4ff */
[----:B------:R1:W-:Y:S01]  /*b4f0*/  STL [R1+0xda8], R132 ;  /* 0x000da88401007387 */ /* 0x0003e20000100800 */
[----:B0-----:R-:W-:Y:S01]  /*b500*/  IADD3.X R134, R218, UR10, RZ, P1, !PT ;  /* 0x0000000ada867c10 */ /* 0x001fe20008ffe4ff */
[----:B------:R-:W-:-:S04]  /*b510*/  USHF.R.S32.HI UR10, URZ, 0x1f, UR43 ;  /* 0x0000001f3f0a7899 */ /* 0x000fc8000801142b */
[----:B------:R0:W-:Y:S01]  /*b520*/  STL [R1+0xdb0], R134 ;  /* 0x000db08601007387 */ /* 0x0001e20000100800 */
[----:B-1----:R-:W-:-:S05]  /*b530*/  IADD3 R132, P0, R221, UR20, RZ ;  /* 0x00000014dd847c10 */ /* 0x002fca000ff1e0ff */
[----:B------:R1:W-:Y:S01]  /*b540*/  STL [R1+0xdbc], R132 ;  /* 0x000dbc8401007387 */ /* 0x0003e20000100800 */
[----:B0-----:R-:W-:Y:S01]  /*b550*/  IADD3 R134, P1, R219, UR20, RZ ;  /* 0x00000014db867c10 */ /* 0x001fe2000ff3e0ff */
[----:B------:R-:W-:-:S04]  /*b560*/  USHF.R.U32.HI UR20, URZ, 0x4, UR58 ;  /* 0x000000043f147899 */ /* 0x000fc8000801163a */
[----:B------:R0:W-:Y:S01]  /*b570*/  STL [R1+0xdc4], R134 ;  /* 0x000dc48601007387 */ /* 0x0001e20000100800 */
[----:B------:R-:W-:Y:S01]  /*b580*/  USGXT.U32 UR20, UR20, 0xe ;  /* 0x0000000e1414789a */ /* 0x000fe20008000000 */
[----:B-1----:R-:W-:Y:S01]  /*b590*/  IADD3 R132, P2, R221, UR43, RZ ;  /* 0x0000002bdd847c10 */ /* 0x002fe2000ff5e0ff */
[----:B------:R-:W-:-:S04]  /*b5a0*/  UIADD3 UR43, UR58, 0x8000, URZ ;  /* 0x000080003a2b7890 */ /* 0x000fc8000fffe03f */
[----:B------:R1:W-:Y:S01]  /*b5b0*/  STL [R1+0xdcc], R132 ;  /* 0x000dcc8401007387 */ /* 0x0003e20000100800 */
[----:B------:R-:W-:Y:S01]  /*b5c0*/  USHF.R.U32.HI UR43, URZ, 0x4, UR43 ;  /* 0x000000043f2b7899 */ /* 0x000fe2000801162b */
[----:B0-----:R-:W-:Y:S02]  /*b5d0*/  IADD3.X R134, R220, UR21, RZ, P0, !PT ;  /* 0x00000015dc867c10 */ /* 0x001fe400087fe4ff */
[----:B------:R0:W-:Y:S01]  /*b5e0*/  STL [R1+0xdd4], R135 ;  /* 0x000dd48701007387 */ /* 0x0001e20000100800 */
[----:B------:R-:W-:-:S03]  /*b5f0*/  USGXT.U32 UR43, UR43, 0xe ;  /* 0x0000000e2b2b789a */ /* 0x000fc60008000000 */
[----:B------:R2:W-:Y:S01]  /*b600*/  STL [R1+0xdb8], R134 ;  /* 0x000db88601007387 */ /* 0x0005e20000100800 */
[----:B-1----:R-:W-:Y:S01]  /*b610*/  IADD3.X R132, R218, UR21, RZ, P1, !PT ;  /* 0x00000015da847c10 */ /* 0x002fe20008ffe4ff */
[----:B------:R-:W-:Y:S01]  /*b620*/  ULDC UR21, c[0x0][0x238] ;  /* 0x00008e0000157ab9 */ /* 0x000fe20000000800 */
[----:B0-----:R-:W-:-:S03]  /*b630*/  IADD3 R135, P4, R5, R3, RZ ;  /* 0x0000000305877210 */ /* 0x001fc60007f9e0ff */
[----:B------:R0:W-:Y:S01]  /*b640*/  STL [R1+0xdc0], R132 ;  /* 0x000dc08401007387 */ /* 0x0001e20000100800 */
[----:B--2---:R-:W-:Y:S02]  /*b650*/  IADD3.X R134, R220, UR10, RZ, P2, !PT ;  /* 0x0000000adc867c10 */ /* 0x004fe400097fe4ff */
[----:B------:R-:W-:-:S03]  /*b660*/  LEA.HI.X.SX32 R5, R5, R0, 0x1, P4 ;  /* 0x0000000005057211 */ /* 0x000fc600020f0eff */
        /* <DEDUP_REMOVED lines=9> */
[----:B-1----:R-:W-:-:S04]  /*b700*/  IADD3 R134, P2, R4, R3, RZ ;  /* 0x0000000304867210 */ /* 0x002fc80007f5e0ff */
[----:B------:R-:W-:Y:S01]  /*b710*/  LEA.HI.X.SX32 R4, R4, R0, 0x1, P2 ;  /* 0x0000000004047211 */ /* 0x000fe200010f0eff */
[----:B------:R1:W-:Y:S01]  /*b720*/  STL [R1+0x904], R134 ;  /* 0x0009048601007387 */ /* 0x0003e20000100800 */
[----:B0-----:R-:W-:-:S03]  /*b730*/  IADD3 R132, P5, R6, R3, RZ ;  /* 0x0000000306847210 */ /* 0x001fc60007fbe0ff */
[----:B------:R-:W-:Y:S01]  /*b740*/  STL [R1+0x1f4], R135 ;  /* 0x0001f48701007387 */ /* 0x000fe20000100800 */
[----:B------:R-:W-:-:S03]  /*b750*/  LEA.HI.X.SX32 R6, R6, R0, 0x1, P5 ;  /* 0x0000000006067211 */ /* 0x000fc600028f0eff */
[----:B------:R0:W-:Y:S01]  /*b760*/  STL [R1+0x1fc], R132 ;  /* 0x0001fc8401007387 */ /* 0x0001e20000100800 */
[----:B-1----:R-:W-:-:S05]  /*b770*/  IADD3 R134, P3, R7, R3, RZ ;  /* 0x0000000307867210 */ /* 0x002fca0007f7e0ff */
[----:B------:R1:W-:Y:S01]  /*b780*/  STL [R1+0x204], R134 ;  /* 0x0002048601007387 */ /* 0x0003e20000100800 */
[----:B0-----:R-:W-:-:S03]  /*b790*/  IADD3 R132, P2, R8, R3, RZ ;  /* 0x0000000308847210 */ /* 0x001fc60007f5e0ff */
[----:B------:R0:W-:Y:S04]  /*b7a0*/  STL [R1+0x900], R4 ;  /* 0x0009000401007387 */ /* 0x0001e80000100800 */
[----:B------:R-:W-:Y:S01]  /*b7b0*/  STL [R1+0x20c], R132 ;  /* 0x00020c8401007387 */ /* 0x000fe20000100800 */
[----:B-1----:R-:W-:-:S03]  /*b7c0*/  CS2R R134, SRZ ;  /* 0x0000000000867805 */ /* 0x002fc6000001ff00 */
[----:B------:R1:W-:Y:S01]  /*b7d0*/  STL [R1+0x1f0], R5 ;  /* 0x0001f00501007387 */ /* 0x0003e20000100800 */
[----:B0-----:R-:W-:-:S05]  /*b7e0*/  IADD3 R4, P4, R9, R3, RZ ;  /* 0x0000000309047210 */ /* 0x001fca0007f9e0ff */
[----:B------:R0:W-:Y:S01]  /*b7f0*/  STL [R1+0x214], R4 ;  /* 0x0002140401007387 */ /* 0x0001e20000100800 */
[----:B-1----:R-:W-:-:S03]  /*b800*/  IADD3 R5, P5, R10, R3, RZ ;  /* 0x000000030a057210 */ /* 0x002fc60007fbe0ff */
[----:B------:R1:W-:Y:S04]  /*b810*/  STL [R1+0x1f8], R6 ;  /* 0x0001f80601007387 */ /* 0x0003e80000100800 */
[----:B------:R2:W-:Y:S01]  /*b820*/  STL [R1+0x21c], R5 ;  /* 0x00021c0501007387 */ /* 0x0005e20000100800 */
[----:B0-----:R-:W-:Y:S02]  /*b830*/  LEA.HI.X.SX32 R4, R7, R0, 0x1, P3 ;  /* 0x0000000007047211 */ /* 0x001fe400018f0eff */
[----:B-1----:R-:W-:-:S03]  /*b840*/  IADD3 R6, P3, R11, R3, RZ ;  /* 0x000000030b067210 */ /* 0x002fc60007f7e0ff */
[----:B------:R0:W-:Y:S01]  /*b850*/  STL [R1+0x200], R4 ;  /* 0x0002000401007387 */ /* 0x0001e20000100800 */
[----:B--2---:R-:W-:-:S03]  /*b860*/  LEA.HI.X.SX32 R5, R8, R0, 0x1, P2 ;  /* 0x0000000008057211 */ /* 0x004fc600010f0eff */
[----:B------:R1:W-:Y:S04]  /*b870*/  STL [R1+0x224], R6 ;  /* 0x0002240601007387 */ /* 0x0003e80000100800 */
[----:B------:R2:W-:Y:S01]  /*b880*/  STL [R1+0x208], R5 ;  /* 0x0002080501007387 */ /* 0x0005e20000100800 */
[----:B0-----:R-:W-:Y:S02]  /*b890*/  IADD3 R4, P2, R12, R3, RZ ;  /* 0x000000030c047210 */ /* 0x001fe40007f5e0ff */
[----:B-1----:R-:W-:-:S03]  /*b8a0*/  LEA.HI.X.SX32 R6, R9, R0, 0x1, P4 ;  /* 0x0000000009067211 */ /* 0x002fc600020f0eff */
[----:B------:R0:W-:Y:S01]  /*b8b0*/  STL [R1+0x22c], R4 ;  /* 0x00022c0401007387 */ /* 0x0001e20000100800 */
[----:B--2---:R-:W-:-:S03]  /*b8c0*/  IADD3 R5, P4, R13, R3, RZ ;  /* 0x000000030d057210 */ /* 0x004fc60007f9e0ff */
        /* <DEDUP_REMOVED lines=62> */
[-C--:B0-----:R-:W-:Y:S02]  /*bcb0*/  LEA.HI.X.SX32 R4, R25, R0.reuse, 0x1, P4 ;  /* 0x0000000019047211 */ /* 0x081fe400020f0eff */
[----:B------:R-:W-:Y:S02]  /*bcc0*/  CS2R R24, SRZ ;  /* 0x0000000000187805 */ /* 0x000fe4000001ff00 */
[----:B-1----:R-:W-:Y:S01]  /*bcd0*/  IADD3 R6, P4, R29, R3, RZ ;  /* 0x000000031d067210 */ /* 0x002fe20007f9e0ff */
[----:B------:R0:W-:Y:S01]  /*bce0*/  STL [R1+0x290], R4 ;  /* 0x0002900401007387 */ /* 0x0001e20000100800 */
[----:B--2---:R-:W-:-:S03]  /*bcf0*/  LEA.HI.X.SX32 R5, R26, R0, 0x1, P5 ;  /* 0x000000001a057211 */ /* 0x004fc600028f0eff */
[----:B------:R1:W-:Y:S04]  /*bd00*/  STL [R1+0x2b4], R6 ;  /* 0x0002b40601007387 */ /* 0x0003e80000100800 */
[----:B------:R2:W-:Y:S01]  /*bd10*/  STL [R1+0x298], R5 ;  /* 0x0002980501007387 */ /* 0x0005e20000100800 */
[----:B0-----:R-:W-:Y:S02]  /*bd20*/  IADD3 R4, P5, R30, R3, RZ ;  /* 0x000000031e047210 */ /* 0x001fe40007fbe0ff */
[----:B-1----:R-:W-:-:S03]  /*bd30*/  LEA.HI.X.SX32 R6, R27, R0, 0x1, P3 ;  /* 0x000000001b067211 */ /* 0x002fc600018f0eff */
[----:B------:R0:W-:Y:S01]  /*bd40*/  STL [R1+0x2bc], R4 ;  /* 0x0002bc0401007387 */ /* 0x0001e20000100800 */
[----:B------:R-:W-:Y:S02]  /*bd50*/  CS2R R26, SRZ ;  /* 0x00000000001a7805 */ /* 0x000fe4000001ff00 */
[-C--:B--2---:R-:W-:Y:S01]  /*bd60*/  IADD3 R5, P3, R31, R3.reuse, RZ ;  /* 0x000000031f057210 */ /* 0x084fe20007f7e0ff */
[----:B------:R1:W-:Y:S04]  /*bd70*/  STL [R1+0x2a0], R6 ;  /* 0x0002a00601007387 */ /* 0x0003e80000100800 */
[----:B------:R2:W-:Y:S01]  /*bd80*/  STL [R1+0x2c4], R5 ;  /* 0x0002c40501007387 */ /* 0x0005e20000100800 */
[----:B0-----:R-:W-:Y:S02]  /*bd90*/  LEA.HI.X.SX32 R4, R28, R0, 0x1, P2 ;  /* 0x000000001c047211 */ /* 0x001fe400010f0eff */
[----:B-1----:R-:W-:-:S03]  /*bda0*/  IADD3 R6, P2, R32, R3, RZ ;  /* 0x0000000320067210 */ /* 0x002fc60007f5e0ff */
[----:B------:R0:W-:Y:S01]  /*bdb0*/  STL [R1+0x2a8], R4 ;  /* 0x0002a80401007387 */ /* 0x0001e20000100800 */
[----:B--2---:R-:W-:-:S03]  /*bdc0*/  LEA.HI.X.SX32 R5, R29, R0, 0x1, P4 ;  /* 0x000000001d057211 */ /* 0x004fc600020f0eff */
[----:B------:R1:W-:Y:S01]  /*bdd0*/  STL [R1+0x2cc], R6 ;  /* 0x0002cc0601007387 */ /* 0x0003e20000100800 */
[----:B------:R-:W-:-:S03]  /*bde0*/  CS2R R28, SRZ ;  /* 0x00000000001c7805 */ /* 0x000fc6000001ff00 */
        /* <DEDUP_REMOVED lines=437> */
[----:B------:R-:W-:Y:S04]  /*d940*/  STL [R1+0x5b8], R6 ;  /* 0x0005b80601007387 */ /* 0x000fe80000100800 */
[----:B------:R1:W-:Y:S01]  /*d950*/  STL [R1+0x8fc], R5 ;  /* 0x0008fc0501007387 */ /* 0x0003e20000100800 */
[-C--:B0-----:R-:W-:Y:S02]  /*d960*/  LEA.HI.X.SX32 R4, R127, R0.reuse, 0x1, P3 ;  /* 0x000000007f047211 */ /* 0x081fe400018f0eff */
[----:B------:R-:W-:Y:S02]  /*d970*/  CS2R R126, SRZ ;  /* 0x00000000007e7805 */ /* 0x000fe4000001ff00 */
[----:B------:R-:W-:Y:S01]  /*d980*/  IADD3 R3, P3, R131, R3, RZ ;  /* 0x0000000383037210 */ /* 0x000fe20007f7e0ff */
[----:B------:R0:W-:Y:S01]  /*d990*/  STL [R1+0x8ec], R4 ;  /* 0x0008ec0401007387 */ /* 0x0001e20000100800 */
[----:B-1----:R-:W-:-:S03]  /*d9a0*/  LEA.HI.X.SX32 R5, R128, R0, 0x1, P2 ;  /* 0x0000000080057211 */ /* 0x002fc600010f0eff */
[----:B------:R1:W-:Y:S04]  /*d9b0*/  STL [R1+0x8e4], R3 ;  /* 0x0008e40301007387 */ /* 0x0003e80000100800 */
[----:B------:R2:W-:Y:S01]  /*d9c0*/  STL [R1+0x5bc], R5 ;  /* 0x0005bc0501007387 */ /* 0x0005e20000100800 */
[-C--:B0-----:R-:W-:Y:S02]  /*d9d0*/  LEA.HI.X.SX32 R4, R129, R0.reuse, 0x1, P4 ;  /* 0x0000000081047211 */ /* 0x081fe400020f0eff */
[----:B------:R-:W-:Y:S02]  /*d9e0*/  CS2R R128, SRZ ;  /* 0x0000000000807805 */ /* 0x000fe4000001ff00 */
[-C--:B-1----:R-:W-:Y:S01]  /*d9f0*/  LEA.HI.X.SX32 R3, R130, R0.reuse, 0x1, P5 ;  /* 0x0000000082037211 */ /* 0x082fe200028f0eff */
[----:B------:R0:W-:Y:S01]  /*da00*/  STL [R1+0x8dc], R4 ;  /* 0x0008dc0401007387 */ /* 0x0001e20000100800 */
[----:B------:R-:W-:-:S02]  /*da10*/  LEA.HI.X.SX32 R0, R131, R0, 0x1, P3 ;  /* 0x0000000083007211 */ /* 0x000fc400018f0eff */
[----:B------:R-:W-:Y:S02]  /*da20*/  CS2R R130, SRZ ;  /* 0x0000000000827805 */ /* 0x000fe4000001ff00 */
[----:B--2---:R-:W-:Y:S01]  /*da30*/  IADD3 R5, P3, R219, UR9, RZ ;  /* 0x00000009db057c10 */ /* 0x004fe2000ff7e0ff */
[----:B------:R1:W-:Y:S04]  /*da40*/  STL [R1+0x8e0], R3 ;  /* 0x0008e00301007387 */ /* 0x0003e80000100800 */
[----:B------:R2:W-:Y:S01]  /*da50*/  STL [R1+0x5c0], R0 ;  /* 0x0005c00001007387 */ /* 0x0005e20000100800 */
[----:B0-----:R-:W-:Y:S01]  /*da60*/  IADD3.X R4, R220, UR11, RZ, P1, !PT ;  /* 0x0000000bdc047c10 */ /* 0x001fe20008ffe4ff */
[----:B-1----:R-:W-:Y:S01]  /*da70*/  IMAD.SHL.U32 R3, R133, 0x10, RZ ;  /* 0x0000001085037824 */ /* 0x002fe200078e00ff */
[----:B------:R-:W-:-:S02]  /*da80*/  CS2R R132, SRZ ;  /* 0x0000000000847805 */ /* 0x000fc4000001ff00 */
[----:B--2---:R-:W-:Y:S02]  /*da90*/  IADD3.X R0, R218, UR11, RZ, P0, !PT ;  /* 0x0000000bda007c10 */ /* 0x004fe400087fe4ff */
[----:B------:R-:W-:Y:S01]  /*daa0*/  STL [R1+0xe44], R3 ;  /* 0x000e440301007387 */ /* 0x000fe20000100800 */
[----:B------:R-:W-:-:S03]  /*dab0*/  UIMAD UR11, UR48, 0x24, URZ ;  /* 0x00000024300b78a4 */ /* 0x000fc6000f8e023f */
[----:B------:R0:W-:Y:S04]  /*dac0*/  STL [R1+0x5c4], R4 ;  /* 0x0005c40401007387 */ /* 0x0001e80000100800 */
[----:B------:R1:W-:Y:S01]  /*dad0*/  STL [R1+0x5c8], R0 ;  /* 0x0005c80001007387 */ /* 0x0003e20000100800 */
[----:B0-----:R-:W-:Y:S02]  /*dae0*/  IADD3 R4, P1, R219, UR4, RZ ;  /* 0x00000004db047c10 */ /* 0x001fe4000ff3e0ff */
[----:B-1----:R-:W-:Y:S01]  /*daf0*/  IADD3 R0, P0, R221, UR4, RZ ;  /* 0x00000004dd007c10 */ /* 0x002fe2000ff1e0ff */
[----:B------:R-:W-:-:S04]  /*db00*/  USHF.R.S32.HI UR4, URZ, 0x1f, UR9 ;  /* 0x0000001f3f047899 */ /* 0x000fc80008011409 */
[----:B------:R0:W-:Y:S04]  /*db10*/  STL [R1+0x5d0], R0 ;  /* 0x0005d00001007387 */ /* 0x0001e80000100800 */
[----:B------:R1:W-:Y:S01]  /*db20*/  STL [R1+0x5d8], R4 ;  /* 0x0005d80401007387 */ /* 0x0003e20000100800 */
[----:B0-----:R-:W-:Y:S01]  /*db30*/  IADD3 R0, P2, R221, UR9, RZ ;  /* 0x00000009dd007c10 */ /* 0x001fe2000ff5e0ff */
[----:B------:R-:W-:Y:S01]  /*db40*/  UMOV UR9, URZ ;  /* 0x0000003f00097c82 */ /* 0x000fe20008000000 */
[----:B-1----:R-:W-:-:S03]  /*db50*/  IADD3.X R4, R220, UR10, RZ, P0, !PT ;  /* 0x0000000adc047c10 */ /* 0x002fc600087fe4ff */
        /* <DEDUP_REMOVED lines=8> */
[----:B-1----:R-:W-:Y:S01]  /*dbe0*/  IADD3.X R4, R220, UR4, RZ, P2, !PT ;  /* 0x00000004dc047c10 */ /* 0x002fe200097fe4ff */
[----:B------:R-:W-:-:S04]  /*dbf0*/  USHF.R.S32.HI UR60, URZ, 0x1f, UR12 ;  /* 0x0000001f3f3c7899 */ /* 0x000fc8000801140c */
[----:B------:R1:W-:Y:S01]  /*dc00*/  STL [R1+0x5dc], R4 ;  /* 0x0005dc0401007387 */ /* 0x0003e20000100800 */
[----:B0-----:R-:W-:Y:S01]  /*dc10*/  IADD3.X R0, R218, UR4, RZ, P3, !PT ;  /* 0x00000004da007c10 */ /* 0x001fe20009ffe4ff */
[----:B------:R-:W-:-:S04]  /*dc20*/  UMOV UR4, URZ ;  /* 0x0000003f00047c82 */ /* 0x000fc80008000000 */
[----:B------:R0:W-:Y:S01]  /*dc30*/  STL [R1+0x5e4], R0 ;  /* 0x0005e40001007387 */ /* 0x0001e20000100800 */
[----:B-1----:R-:W-:-:S03]  /*dc40*/  IADD3 R4, P0, R221, UR29, RZ ;  /* 0x0000001ddd047c10 */ /* 0x002fc6000ff1e0ff */
[----:B------:R-:W-:Y:S04]  /*dc50*/  STL [R1+0x17c], RZ ;  /* 0x00017cff01007387 */ /* 0x000fe80000100800 */
[----:B------:R-:W-:Y:S01]  /*dc60*/  STL [R1], RZ ;  /* 0x000000ff01007387 */ /* 0x000fe20000100800 */
[----:B0-----:R-:W-:Y:S01]  /*dc70*/  IADD3 R0, P1, R219, UR29, RZ ;  /* 0x0000001ddb007c10 */ /* 0x001fe2000ff3e0ff */
[----:B------:R-:W-:Y:S02]  /*dc80*/  USHF.R.S32.HI UR29, URZ, 0x1f, UR29 ;  /* 0x0000001f3f1d7899 */ /* 0x000fe4000801141d */
[----:B------:R-:W-:Y:S04]  /*dc90*/  STL [R1+0x4], RZ ;  /* 0x000004ff01007387 */ /* 0x000fe80000100800 */
        /* <DEDUP_REMOVED lines=62> */
[----:B------:R0:W-:Y:S04]  /*e080*/  STL [R1+0x5f0], R4 ;  /* 0x0005f00401007387 */ /* 0x0001e80000100800 */
[----:B------:R1:W-:Y:S01]  /*e090*/  STL [R1+0x5f8], R0 ;  /* 0x0005f80001007387 */ /* 0x0003e20000100800 */
[----:B0-----:R-:W-:-:S02]  /*e0a0*/  IADD3.X R4, R220, UR29, RZ, P0, !PT ;  /* 0x0000001ddc047c10 */ /* 0x001fc400087fe4ff */
        /* <DEDUP_REMOVED lines=220> */
[----:B------:R-:W-:Y:S02]  /*ee70*/  IADD3 R5, P0, R221, UR8, RZ ;  /* 0x00000008dd057c10 */ /* 0x000fe4000ff1e0ff */
[----:B-1----:R-:W-:Y:S01]  /*ee80*/  IADD3.X R0, R218, UR11, RZ, P1, !PT ;  /* 0x0000000bda007c10 */ /* 0x002fe20008ffe4ff */
[----:B------:R0:W-:Y:S04]  /*ee90*/  STL [R1+0x74c], R4 ;  /* 0x00074c0401007387 */ /* 0x0001e80000100800 */
[----:B------:R1:W-:Y:S04]  /*eea0*/  STL [R1+0x754], R0 ;  /* 0x0007540001007387 */ /* 0x0003e80000100800 */
[----:B------:R2:W-:Y:S01]  /*eeb0*/  STL [R1+0x760], R5 ;  /* 0x0007600501007387 */ /* 0x0005e20000100800 */
[----:B0-----:R-:W-:Y:S01]  /*eec0*/  IADD3 R4, P1, R219, UR8, RZ ;  /* 0x00000008db047c10 */ /* 0x001fe2000ff3e0ff */
[----:B------:R-:W-:Y:S01]  /*eed0*/  UIADD3 UR8, UP0, UR20, 0x2, URZ ;  /* 0x0000000214087890 */ /* 0x000fe2000ff1e03f */
[----:B-1----:R-:W-:-:S03]  /*eee0*/  LOP3.LUT R0, R3, 0x70, RZ, 0xc0, !PT ;  /* 0x0000007003007812 */ /* 0x002fc600078ec0ff */
[----:B------:R0:W-:Y:S01]  /*eef0*/  STL [R1+0x768], R4 ;  /* 0x0007680401007387 */ /* 0x0001e20000100800 */
[----:B------:R-:W-:Y:S01]  /*ef00*/  IADD3.X R3, R220, UR10, RZ, P0, !PT ;  /* 0x0000000adc037c10 */ /* 0x000fe200087fe4ff */
[----:B------:R-:W-:Y:S01]  /*ef10*/  UIADD3.X UR9, UR9, 0x40000040, URZ, UP0, !UPT ;  /* 0x4000004009097890 */ /* 0x000fe200087fe43f */
[----:B--2---:R-:W-:Y:S01]  /*ef20*/  IADD3 R5, P5, R219, UR12, RZ ;  /* 0x0000000cdb057c10 */ /* 0x004fe2000ffbe0ff */
[----:B------:R-:W-:Y:S02]  /*ef30*/  IMAD R0, R217, 0x80, R0 ;  /* 0x00000080d9007824 */ /* 0x000fe400078e0200 */
[----:B------:R1:W-:Y:S01]  /*ef40*/  STL [R1+0x75c], R3 ;  /* 0x00075c0301007387 */ /* 0x0003e20000100800 */
[----:B0-----:R-:W-:Y:S01]  /*ef50*/  IADD3.X R4, R218, UR10, RZ, P1, !PT ;  /* 0x0000000ada047c10 */ /* 0x001fe20008ffe4ff */
[----:B------:R-:W-:-:S04]  /*ef60*/  UIADD3 UR10, UP1, UR43, 0x2, URZ ;  /* 0x000000022b0a7890 */ /* 0x000fc8000ff3e03f */
[----:B------:R0:W-:Y:S01]  /*ef70*/  STL [R1+0x764], R4 ;  /* 0x0007640401007387 */ /* 0x0001e20000100800 */
[----:B-1----:R-:W-:Y:S01]  /*ef80*/  SHF.R.S32.HI R3, RZ, 0x7, R216 ;  /* 0x00000007ff037819 */ /* 0x002fe200000114d8 */
[----:B------:R-:W-:Y:S02]  /*ef90*/  UIADD3.X UR11, UR4, 0x40000040, URZ, UP1, !UPT ;  /* 0x40000040040b7890 */ /* 0x000fe40008ffe43f */
[----:B------:R-:W-:Y:S02]  /*efa0*/  USHF.R.S32.HI UR4, URZ, 0x1f, UR7 ;  /* 0x0000001f3f047899 */ /* 0x000fe40008011407 */
[----:B------:R1:W-:Y:S01]  /*efb0*/  STL [R1+0xe40], R3 ;  /* 0x000e400301007387 */ /* 0x0003e20000100800 */
[----:B0-----:R-:W-:-:S03]  /*efc0*/  IADD3 R4, P2, R221, UR5, RZ ;  /* 0x00000005dd047c10 */ /* 0x001fc6000ff5e0ff */
[----:B------:R-:W-:Y:S04]  /*efd0*/  STL [R1+0xde0], R0 ;  /* 0x000de00001007387 */ /* 0x000fe80000100800 */
[----:B------:R0:W-:Y:S01]  /*efe0*/  STL [R1+0x770], R4 ;  /* 0x0007700401007387 */ /* 0x0001e20000100800 */
[----:B-1----:R-:W-:Y:S01]  /*eff0*/  IADD3 R3, P3, R219, UR5, RZ ;  /* 0x00000005db037c10 */ /* 0x002fe2000ff7e0ff */
[----:B------:R-:W-:-:S04]  /*f000*/  USHF.R.S32.HI UR5, URZ, 0x1f, UR6 ;  /* 0x0000001f3f057899 */ /* 0x000fc80008011406 */
[----:B------:R1:W-:Y:S01]  /*f010*/  STL [R1+0x778], R3 ;  /* 0x0007780301007387 */ /* 0x0003e20000100800 */
[----:B0-----:R-:W-:-:S05]  /*f020*/  IADD3 R4, P0, R221, UR61, RZ ;  /* 0x0000003ddd047c10 */ /* 0x001fca000ff1e0ff */
[----:B------:R0:W-:Y:S01]  /*f030*/  STL [R1+0x780], R4 ;  /* 0x0007800401007387 */ /* 0x0001e20000100800 */
[----:B-1----:R-:W-:-:S05]  /*f040*/  IADD3 R3, P1, R219, UR61, RZ ;  /* 0x0000003ddb037c10 */ /* 0x002fca000ff3e0ff */
[----:B------:R1:W-:Y:S01]  /*f050*/  STL [R1+0x788], R3 ;  /* 0x0007880301007387 */ /* 0x0003e20000100800 */
[----:B0-----:R-:W-:-:S05]  /*f060*/  IADD3 R4, P4, R221, UR12, RZ ;  /* 0x0000000cdd047c10 */ /* 0x001fca000ff9e0ff */
[----:B------:R0:W-:Y:S01]  /*f070*/  STL [R1+0x790], R4 ;  /* 0x0007900401007387 */ /* 0x0001e20000100800 */
[----:B-1----:R-:W-:-:S03]  /*f080*/  IADD3.X R3, R220, UR13, RZ, P2, !PT ;  /* 0x0000000ddc037c10 */ /* 0x002fc600097fe4ff */
[----:B------:R1:W-:Y:S04]  /*f090*/  STL [R1+0x798], R5 ;  /* 0x0007980501007387 */ /* 0x0003e80000100800 */
[----:B------:R2:W-:Y:S01]  /*f0a0*/  STL [R1+0x76c], R3 ;  /* 0x00076c0301007387 */ /* 0x0005e20000100800 */
[----:B0-----:R-:W-:Y:S01]  /*f0b0*/  IADD3.X R4, R218, UR13, RZ, P3, !PT ;  /* 0x0000000dda047c10 */ /* 0x001fe20009ffe4ff */
[----:B------:R-:W-:Y:S01]  /*f0c0*/  UIADD3.64 UR12, UR8, 0x2, URZ ;  /* 0x00000002080c7897 */ /* 0x000fe2000fffe03f */
[----:B-1----:R-:W-:-:S03]  /*f0d0*/  IADD3 R5, P3, R219, UR16, RZ ;  /* 0x00000010db057c10 */ /* 0x002fc6000ff7e0ff */
[----:B------:R0:W-:Y:S01]  /*f0e0*/  STL [R1+0x774], R4 ;  /* 0x0007740401007387 */ /* 0x0001e20000100800 */
[----:B--2---:R-:W-:-:S05]  /*f0f0*/  IADD3 R3, P2, R221, UR16, RZ ;  /* 0x00000010dd037c10 */ /* 0x004fca000ff5e0ff */
[----:B------:R1:W-:Y:S01]  /*f100*/  STL [R1+0x7a0], R3 ;  /* 0x0007a00301007387 */ /* 0x0003e20000100800 */
[----:B0-----:R-:W-:-:S03]  /*f110*/  IADD3.X R4, R220, UR17, RZ, P0, !PT ;  /* 0x00000011dc047c10 */ /* 0x001fc600087fe4ff */
[----:B------:R0:W-:Y:S04]  /*f120*/  STL [R1+0x7a8], R5 ;  /* 0x0007a80501007387 */ /* 0x0001e80000100800 */
[----:B------:R2:W-:Y:S01]  /*f130*/  STL [R1+0x77c], R4 ;  /* 0x00077c0401007387 */ /* 0x0005e20000100800 */
[----:B-1----:R-:W-:Y:S01]  /*f140*/  IADD3.X R3, R218, UR17, RZ, P1, !PT ;  /* 0x00000011da037c10 */ /* 0x002fe20008ffe4ff */
[----:B------:R-:W-:Y:S01]  /*f150*/  UIADD3.64 UR16, UR8, 0x4, URZ ;  /* 0x0000000408107897 */ /* 0x000fe2000fffe03f */
[----:B0-----:R-:W-:-:S03]  /*f160*/  IADD3 R5, P1, R219, UR59, RZ ;  /* 0x0000003bdb057c10 */ /* 0x001fc6000ff3e0ff */
        /* <DEDUP_REMOVED lines=10> */
[----:B--2---:R-:W-:Y:S02]  /*f210*/  IADD3 R3, P4, R221, UR54, RZ ;  /* 0x00000036dd037c10 */ /* 0x004fe4000ff9e0ff */
[----:B------:R-:W-:-:S03]  /*f220*/  ULDC UR61, c[0x0][0x238] ;  /* 0x00008e00003d7ab9 */ /* 0x000fc60000000800 */
        /* <DEDUP_REMOVED lines=14> */
[----:B------:R-:W-:Y:S02]  /*f310*/  UIADD3.64 UR52, UR8, 0x202, URZ ;  /* 0x0000020208347897 */ /* 0x000fe4000fffe03f */
[----:B------:R-:W-:Y:S01]  /*f320*/  UIADD3.64 UR52, UR8, 0x604, URZ ;  /* 0x0000060408347897 */ /* 0x000fe2000fffe03f */
[----:B0-----:R-:W-:Y:S01]  /*f330*/  IADD3 R5, P1, R219, UR50, RZ ;  /* 0x00000032db057c10 */ /* 0x001fe2000ff3e0ff */
        /* <DEDUP_REMOVED lines=78> */
[----:B-1----:R-:W-:Y:S02]  /*f820*/  IADD3.X R3, R218, UR47, RZ, P1, !PT ;  /* 0x0000002fda037c10 */ /* 0x002fe40008ffe4ff */
        /* <DEDUP_REMOVED lines=18> */
[----:B0-----:R-:W-:-:S03]  /*f950*/  LOP3.LUT R5, R0, 0x20, RZ, 0x3c, !PT ;  /* 0x0000002000057812 */ /* 0x001fc600078e3cff */
[----:B------:R0:W-:Y:S01]  /*f960*/  STL [R1+0x864], R3 ;  /* 0x0008640301007387 */ /* 0x0001e20000100800 */
[----:B--2---:R-:W-:-:S05]  /*f970*/  LOP3.LUT R4, R0, 0x10, RZ, 0x3c, !PT ;  /* 0x0000001000047812 */ /* 0x004fca00078e3cff */
[----:B------:R1:W-:Y:S01]  /*f980*/  STL [R1+0xdfc], R4 ;  /* 0x000dfc0401007387 */ /* 0x0003e20000100800 */
[----:B0-----:R-:W-:-:S03]  /*f990*/  LOP3.LUT R3, R0, 0x30, RZ, 0x3c, !PT ;  /* 0x0000003000037812 */ /* 0x001fc600078e3cff */
[----:B------:R0:W-:Y:S04]  /*f9a0*/  STL [R1+0xdf8], R5 ;  /* 0x000df80501007387 */ /* 0x0001e80000100800 */
[----:B------:R2:W-:Y:S01]  /*f9b0*/  STL [R1+0xdf4], R3 ;  /* 0x000df40301007387 */ /* 0x0005e20000100800 */
[C---:B-1----:R-:W-:Y:S02]  /*f9c0*/  LOP3.LUT R4, R0.reuse, 0x40, RZ, 0x3c, !PT ;  /* 0x0000004000047812 */ /* 0x042fe400078e3cff */
[----:B0-----:R-:W-:-:S03]  /*f9d0*/  LOP3.LUT R5, R0, 0x50, RZ, 0x3c, !PT ;  /* 0x0000005000057812 */ /* 0x001fc600078e3cff */
[----:B------:R0:W-:Y:S01]  /*f9e0*/  STL [R1+0xdf0], R4 ;  /* 0x000df00401007387 */ /* 0x0001e20000100800 */
[----:B--2---:R-:W-:-:S03]  /*f9f0*/  LOP3.LUT R3, R0, 0x60, RZ, 0x3c, !PT ;  /* 0x0000006000037812 */ /* 0x004fc600078e3cff */
[----:B------:R-:W-:Y:S04]  /*fa00*/  STL [R1+0xdec], R5 ;  /* 0x000dec0501007387 */ /* 0x000fe80000100800 */
[----:B------:R1:W-:Y:S01]  /*fa10*/  STL [R1+0xde8], R3 ;  /* 0x000de80301007387 */ /* 0x0003e20000100800 */
[----:B0-----:R-:W-:Y:S02]  /*fa20*/  LOP3.LUT R4, R0, 0x70, RZ, 0x3c, !PT ;  /* 0x0000007000047812 */ /* 0x001fe400078e3cff */
[----:B------:R-:W-:-:S03]  /*fa30*/  IADD3 R0, P6, R221, UR22, RZ ;  /* 0x00000016dd007c10 */ /* 0x000fc6000ffde0ff */
[----:B------:R0:W-:Y:S01]  /*fa40*/  STL [R1+0xde4], R4 ;  /* 0x000de40401007387 */ /* 0x0001e20000100800 */
[----:B-1----:R-:W-:-:S03]  /*fa50*/  IADD3 R3, P3, R219, UR22, RZ ;  /* 0x00000016db037c10 */ /* 0x002fc6000ff7e0ff */
[----:B------:R1:W-:Y:S01]  /*fa60*/  STL [R1+0x890], R0 ;  /* 0x0008900001007387 */ /* 0x0003e20000100800 */
[----:B------:R-:W-:-:S03]  /*fa70*/  UMOV UR22, UR43 ;  /* 0x0000002b00167c82 */ /* 0x000fc60008000000 */
[----:B------:R2:W-:Y:S01]  /*fa80*/  STL [R1+0x898], R3 ;  /* 0x0008980301007387 */ /* 0x0005e20000100800 */
[----:B0-----:R-:W-:Y:S02]  /*fa90*/  IADD3 R4, P2, R221, UR23, RZ ;  /* 0x00000017dd047c10 */ /* 0x001fe4000ff5e0ff */
[----:B-1----:R-:W-:-:S03]  /*faa0*/  IADD3.X R0, R220, UR31, RZ, P1, !PT ;  /* 0x0000001fdc007c10 */ /* 0x002fc60008ffe4ff */
[----:B------:R0:W-:Y:S01]  /*fab0*/  STL [R1+0x8a0], R4 ;  /* 0x0008a00401007387 */ /* 0x0001e20000100800 */
[----:B--2---:R-:W-:-:S03]  /*fac0*/  IADD3 R3, P1, R219, UR23, RZ ;  /* 0x00000017db037c10 */ /* 0x004fc6000ff3e0ff */
[----:B------:R1:W-:Y:S01]  /*fad0*/  STL [R1+0x86c], R0 ;  /* 0x00086c0001007387 */ /* 0x0003e20000100800 */
[----:B------:R-:W-:-:S03]  /*fae0*/  UMOV UR23, 0x40000040 ;  /* 0x4000004000177882 */ /* 0x000fc60000000000 */
[----:B------:R2:W-:Y:S01]  /*faf0*/  STL [R1+0x8a8], R3 ;  /* 0x0008a80301007387 */ /* 0x0005e20000100800 */
[----:B0-----:R-:W-:Y:S02]  /*fb00*/  IADD3.X R4, R218, UR31, RZ, P0, !PT ;  /* 0x0000001fda047c10 */ /* 0x001fe400087fe4ff */
[----:B-1----:R-:W-:-:S03]  /*fb10*/  IADD3 R0, P0, R221, UR26, RZ ;  /* 0x0000001add007c10 */ /* 0x002fc6000ff1e0ff */
[----:B------:R0:W-:Y:S01]  /*fb20*/  STL [R1+0x874], R4 ;  /* 0x0008740401007387 */ /* 0x0001e20000100800 */
[----:B--2---:R-:W-:-:S03]  /*fb30*/  IADD3.X R3, R220, UR34, RZ, P5, !PT ;  /* 0x00000022dc037c10 */ /* 0x004fc6000affe4ff */
[----:B------:R1:W-:Y:S04]  /*fb40*/  STL [R1+0x8b0], R0 ;  /* 0x0008b00001007387 */ /* 0x0003e80000100800 */
[----:B------:R2:W-:Y:S01]  /*fb50*/  STL [R1+0x87c], R3 ;  /* 0x00087c0301007387 */ /* 0x0005e20000100800 */
[----:B0-----:R-:W-:Y:S02]  /*fb60*/  IADD3 R4, P5, R219, UR26, RZ ;  /* 0x0000001adb047c10 */ /* 0x001fe4000ffbe0ff */
[----:B-1----:R-:W-:-:S03]  /*fb70*/  IADD3.X R0, R218, UR34, RZ, P4, !PT ;  /* 0x00000022da007c10 */ /* 0x002fc6000a7fe4ff */
[----:B------:R-:W-:Y:S01]  /*fb80*/  STL [R1+0x8b8], R4 ;  /* 0x0008b80401007387 */ /* 0x000fe20000100800 */
[----:B--2---:R-:W-:-:S03]  /*fb90*/  IADD3 R3, P4, R221, UR27, RZ ;  /* 0x0000001bdd037c10 */ /* 0x004fc6000ff9e0ff */
[----:B------:R0:W-:Y:S04]  /*fba0*/  STL [R1+0x884], R0 ;  /* 0x0008840001007387 */ /* 0x0001e80000100800 */
[----:B------:R1:W-:Y:S01]  /*fbb0*/  STL [R1+0x8c0], R3 ;  /* 0x0008c00301007387 */ /* 0x0003e20000100800 */
[----:B0-----:R-:W-:Y:S02]  /*fbc0*/  IADD3.X R0, R220, UR35, RZ, P6, !PT ;  /* 0x00000023dc007c10 */ /* 0x001fe4000b7fe4ff */
[----:B------:R-:W-:Y:S02]  /*fbd0*/  IADD3 R4, P6, R219, UR27, RZ ;  /* 0x0000001bdb047c10 */ /* 0x000fe4000ffde0ff */
[----:B-1----:R-:W-:Y:S01]  /*fbe0*/  IADD3.X R3, R218, UR35, RZ, P3, !PT ;  /* 0x00000023da037c10 */ /* 0x002fe20009ffe4ff */
[----:B------:R0:W-:Y:S04]  /*fbf0*/  STL [R1+0x88c], R0 ;  /* 0x00088c0001007387 */ /* 0x0001e80000100800 */
[----:B------:R1:W-:Y:S04]  /*fc00*/  STL [R1+0x8c8], R4 ;  /* 0x0008c80401007387 */ /* 0x0003e80000100800 */
[----:B------:R2:W-:Y:S01]  /*fc10*/  STL [R1+0x894], R3 ;  /* 0x0008940301007387 */ /* 0x0005e20000100800 */
[----:B0-----:R-:W-:-:S02]  /*fc20*/  IADD3 R0, P3, R221, UR61, RZ ;  /* 0x0000003ddd007c10 */ /* 0x001fc4000ff7e0ff */
[----:B-1----:R-:W-:-:S03]  /*fc30*/  IADD3.X R4, R220, UR38, RZ, P2, !PT ;  /* 0x00000026dc047c10 */ /* 0x002fc600097fe4ff */
[----:B------:R0:W-:Y:S01]  /*fc40*/  STL [R1+0x8d0], R0 ;  /* 0x0008d00001007387 */ /* 0x0001e20000100800 */
[----:B--2---:R-:W-:-:S03]  /*fc50*/  IADD3 R3, P2, R219, UR21, RZ ;  /* 0x00000015db037c10 */ /* 0x004fc6000ff5e0ff */
[----:B------:R1:W-:Y:S04]  /*fc60*/  STL [R1+0x89c], R4 ;  /* 0x00089c0401007387 */ /* 0x0003e80000100800 */
[----:B------:R2:W-:Y:S01]  /*fc70*/  STL [R1+0x8d8], R3 ;  /* 0x0008d80301007387 */ /* 0x0005e20000100800 */
[----:B0-----:R-:W-:Y:S02]  /*fc80*/  IADD3.X R0, R218, UR38, RZ, P1, !PT ;  /* 0x00000026da007c10 */ /* 0x001fe40008ffe4ff */
[----:B-1----:R-:W-:-:S03]  /*fc90*/  IADD3.X R4, R220, UR39, RZ, P0, !PT ;  /* 0x00000027dc047c10 */ /* 0x002fc600087fe4ff */
[----:B------:R0:W-:Y:S01]  /*fca0*/  STL [R1+0x8a4], R0 ;  /* 0x0008a40001007387 */ /* 0x0001e20000100800 */
[----:B--2---:R-:W-:-:S03]  /*fcb0*/  IADD3.X R3, R218, UR39, RZ, P5, !PT ;  /* 0x00000027da037c10 */ /* 0x004fc6000affe4ff */
        /* <DEDUP_REMOVED lines=8> */
[----:B0-----:R-:W-:-:S05]  /*fd40*/  IADD3.X R0, R218, UR30, RZ, P2, !PT ;  /* 0x0000001eda007c10 */ /* 0x001fca00097fe4ff */
[----:B------:R1:W-:Y:S02]  /*fd50*/  STL [R1+0x8d4], R0 ;  /* 0x0008d40001007387 */ /* 0x0003e40000100800 */
.L_x_2:
[----:B-12---:R-:W2:Y:S04]  /*fd60*/  LDL R4, [R1+0x17c] ;  /* 0x00017c0001047983 */ /* 0x006ea80000100800 */
[----:B------:R-:W-:Y:S04]  /*fd70*/  STL [R1+0x1404], R233 ;  /* 0x001404e901007387 */ /* 0x000fe80000100800 */
        /* <DEDUP_REMOVED lines=102> */
[----:B------:R-:W-:Y:S04]  /*103e0*/  STL.64 [R1+0x1060], R214 ;  /* 0x001060d601007387 */ /* 0x000fe80000100a00 */
        /* <DEDUP_REMOVED lines=95> */
[----:B------:R-:W-:Y:S04]  /*109e0*/  STL [R1+0xf60], R151 ;  /* 0x000f609701007387 */ /* 0x000fe80000100800 */
[----:B------:R0:W-:Y:S04]  /*109f0*/  STL [R1+0xf4c], R24 ;  /* 0x000f4c1801007387 */ /* 0x0001e80000100800 */
[----:B0-----:R-:W3:Y:S04]  /*10a00*/  LDL.LU R24, [R1+0xcb0] ;  /* 0x000cb00001187983 */ /* 0x001ee80000300800 */
[----:B------:R0:W-:Y:S04]  /*10a10*/  STL [R1+0xf48], R25 ;  /* 0x000f481901007387 */ /* 0x0001e80000100800 */
[----:B0-----:R-:W4:Y:S04]  /*10a20*/  LDL.LU R25, [R1+0xc84] ;  /* 0x000c840001197983 */ /* 0x001f280000300800 */
        /* <DEDUP_REMOVED lines=110> */
[----:B------:R0:W-:Y:S01]  /*11110*/  STL [R1+0xe68], R81 ;  /* 0x000e685101007387 */ /* 0x0001e20000100800 */
[----:B------:R-:W-:-:S03]  /*11120*/  MOV R150, UR48 ;  /* 0x0000003000967c02 */ /* 0x000fc60008000f00 */
        /* <DEDUP_REMOVED lines=10> */
[----:B------:R0:W-:Y:S04]  /*111d0*/  STL [R1+0xe58], R85 ;  /* 0x000e585501007387 */ /* 0x0001e80000100800 */
[----:B0-----:R-:W4:Y:S04]  /*111e0*/  LDL.LU R85, [R1+0xb94] ;  /* 0x000b940001557983 */ /* 0x001f280000300800 */
[----:B------:R0:W-:Y:S04]  /*111f0*/  STL [R1+0xe54], R86 ;  /* 0x000e545601007387 */ /* 0x0001e80000100800 */
[----:B0-----:R-:W4:Y:S01]  /*11200*/  LDL.LU R86, [R1+0xbb8] ;  /* 0x000bb80001567983 */ /* 0x001f220000300800 */
[----:B------:R-:W-:-:S02]  /*11210*/  PRMT R88, RZ, 0x7610, R88 ;  /* 0x00007610ff587816 */ /* 0x000fc40000000058 */
[----:B------:R-:W-:Y:S01]  /*11220*/  PRMT R233, RZ, 0x7610, R233 ;  /* 0x00007610ffe97816 */ /* 0x000fe200000000e9 */
[----:B------:R-:W-:Y:S04]  /*11230*/  STL [R1+0xe50], R87 ;  /* 0x000e505701007387 */ /* 0x000fe80000100800 */
[----:B-----5:R-:W-:Y:S04]  /*11240*/  STL [R1+0xe48], R2 ;  /* 0x000e480201007387 */ /* 0x020fe80000100800 */
[----:B------:R-:W-:Y:S04]  /*11250*/  STL [R1+0x1160], R150 ;  /* 0x0011609601007387 */ /* 0x000fe80000100800 */
[----:B------:R0:W-:Y:S04]  /*11260*/  STL [R1+0xe1c], R0 ;  /* 0x000e1c0001007387 */ /* 0x0001e80000100800 */
[----:B------:R-:W-:Y:S04]  /*11270*/  STL [R1+0x1164], R151 ;  /* 0x0011649701007387 */ /* 0x000fe80000100800 */
[----:B------:R1:W-:Y:S01]  /*11280*/  STL [R1+0xe10], R5 ;  /* 0x000e100501007387 */ /* 0x0003e20000100800 */
[----:B0-----:R-:W-:-:S05]  /*11290*/  MOV R0, UR7 ;  /* 0x0000000700007c02 */ /* 0x001fca0008000f00 */
[----:B------:R0:W-:Y:S01]  /*112a0*/  STL [R1+0xe0c], R0 ;  /* 0x000e0c0001007387 */ /* 0x0001e20000100800 */
[----:B-1----:R-:W-:-:S05]  /*112b0*/  MOV R5, UR6 ;  /* 0x0000000600057c02 */ /* 0x002fca0008000f00 */
[----:B------:R1:W-:Y:S01]  /*112c0*/  STL [R1+0xe08], R5 ;  /* 0x000e080501007387 */ /* 0x0003e20000100800 */
[----:B0-----:R-:W-:-:S05]  /*112d0*/  MOV R0, UR5 ;  /* 0x0000000500007c02 */ /* 0x001fca0008000f00 */
[----:B------:R0:W-:Y:S01]  /*112e0*/  STL [R1+0xe04], R0 ;  /* 0x000e040001007387 */ /* 0x0001e20000100800 */
[----:B-1----:R-:W-:-:S05]  /*112f0*/  MOV R5, UR4 ;  /* 0x0000000400057c02 */ /* 0x002fca0008000f00 */
[----:B------:R1:W-:Y:S01]  /*11300*/  STL [R1+0xe00], R5 ;  /* 0x000e000501007387 */ /* 0x0003e20000100800 */
[----:B0-----:R-:W2:Y:S03]  /*11310*/  LDC R0, c[0x0][0x230] ;  /* 0x00008c00ff007b82 */ /* 0x001ea60000000800 */
[----:B------:R-:W-:Y:S04]  /*11320*/  STL [R1+0x116c], R219 ;  /* 0x00116cdb01007387 */ /* 0x000fe80000100800 */
[----:B------:R-:W-:Y:S01]  /*11330*/  STL [R1+0x1168], R218 ;  /* 0x001168da01007387 */ /* 0x000fe20000100800 */
[----:B--2---:R-:W-:-:S05]  /*11340*/  IMAD R0, R4, -0x80, R0 ;  /* 0xffffff8004007824 */ /* 0x004fca00078e0200 */
[C---:B------:R-:W-:Y:S01]  /*11350*/  ISETP.GT.AND P0, PT, R0.reuse, RZ, PT ;  /* 0x000000ff0000720c */ /* 0x040fe20003f04270 */
[----:B------:R-:W-:Y:S01]  /*11360*/  STL [R1+0x1170], R221 ;  /* 0x001170dd01007387 */ /* 0x000fe20000100800 */
[----:B------:R-:W-:-:S11]  /*11370*/  ISETP.GT.AND P1, PT, R0, 0x1, PT ;  /* 0x000000010000780c */ /* 0x000fd60003f24270 */
[----:B------:R-:W-:Y:S02]  /*11380*/  @P0 IMAD.MOV.U32 R4, RZ, RZ, R219 ;  /* 0x000000ffff040224 */ /* 0x000fe400078e00db */
[----:B-1----:R-:W-:-:S05]  /*11390*/  @P0 IMAD.MOV.U32 R5, RZ, RZ, R218 ;  /* 0x000000ffff050224 */ /* 0x002fca00078e00da */
[----:B------:R0:W2:Y:S01]  /*113a0*/  @P0 LDG.E.U8 R88, desc[UR56][R4.64] ;  /* 0x0000003804580981 */ /* 0x0000a2000c1e1100 */
[----:B------:R-:W-:Y:S02]  /*113b0*/  PRMT R3, RZ, 0x7610, R3 ;  /* 0x00007610ff037816 */ /* 0x000fe40000000003 */
[----:B------:R-:W-:Y:S01]  /*113c0*/  PRMT R229, RZ, 0x7610, R229 ;  /* 0x00007610ffe57816 */ /* 0x000fe200000000e5 */
[----:B------:R1:W-:Y:S01]  /*113d0*/  STL [R1+0xf5c], R220 ;  /* 0x000f5cdc01007387 */ /* 0x0003e20000100800 */
[----:B------:R-:W-:Y:S01]  /*113e0*/  ISETP.GT.AND P2, PT, R0, 0x2, PT ;  /* 0x000000020000780c */ /* 0x000fe20003f44270 */
[----:B0-----:R-:W-:Y:S02]  /*113f0*/  @P0 IMAD.MOV.U32 R4, RZ, RZ, R221 ;  /* 0x000000ffff040224 */ /* 0x001fe400078e00dd */
[----:B------:R-:W-:Y:S02]  /*11400*/  @P0 IMAD.MOV.U32 R5, RZ, RZ, R220 ;  /* 0x000000ffff050224 */ /* 0x000fe400078e00dc */
[----:B-1----:R-:W3:Y:S04]  /*11410*/  LDL.LU R220, [R1+0x8c0] ;  /* 0x0008c00001dc7983 */ /* 0x002ee80000300800 */
[----:B------:R-:W4:Y:S04]  /*11420*/  @P0 LDG.E.U8 R233, desc[UR56][R4.64] ;  /* 0x0000003804e90981 */ /* 0x000f28000c1e1100 */
[----:B----4-:R0:W-:Y:S04]  /*11430*/  STL [R1+0x120], R233 ;  /* 0x000120e901007387 */ /* 0x0101e80000100800 */
[----:B0-----:R-:W4:Y:S04]  /*11440*/  LDL.LU R233, [R1+0x1404] ;  /* 0x0014040001e97983 */ /* 0x001f280000300800 */
[----:B------:R-:W2:Y:S04]  /*11450*/  LDL R4, [R1+0x8d4] ;  /* 0x0008d40001047983 */ /* 0x000ea80000100800 */
[----:B------:R-:W2:Y:S02]  /*11460*/  LDL R5, [R1+0x8d8] ;  /* 0x0008d80001057983 */ /* 0x000ea40000100800 */
[----:B--2---:R-:W-:-:S04]  /*11470*/  @P1 LOP3.LUT R5, R5, R4, RZ, 0x3c, !PT ;  /* 0x0000000405051212 */ /* 0x004fc800078e3cff */
[----:B------:R-:W-:-:S04]  /*11480*/  @P1 LOP3.LUT R4, R5, R4, RZ, 0x3c, !PT ;  /* 0x0000000405041212 */ /* 0x000fc800078e3cff */
[----:B------:R-:W-:-:S05]  /*11490*/  @P1 LOP3.LUT R5, R5, R4, RZ, 0x3c, !PT ;  /* 0x0000000405051212 */ /* 0x000fca00078e3cff */
[----:B------:R0:W2:Y:S04]  /*114a0*/  @P1 LDG.E.U8 R3, desc[UR56][R4.64] ;  /* 0x0000003804031981 */ /* 0x0000a8000c1e1100 */
[----:B------:R-:W0:Y:S04]  /*114b0*/  LDL R4, [R1+0x8cc] ;  /* 0x0008cc0001047983 */ /* 0x000e280000100800 */
[----:B------:R-:W0:Y:S01]  /*114c0*/  LDL R5, [R1+0x8d0] ;  /* 0x0008d00001057983 */ /* 0x000e220000100800 */
[----:B------:R-:W-:Y:S02]  /*114d0*/  PRMT R225, RZ, 0x7610, R225 ;  /* 0x00007610ffe17816 */ /* 0x000fe400000000e1 */
[----:B------:R-:W-:-:S02]  /*114e0*/  PRMT R210, RZ, 0x7610, R210 ;  /* 0x00007610ffd27816 */ /* 0x000fc400000000d2 */
[----:B------:R-:W-:Y:S02]  /*114f0*/  ISETP.GT.AND P0, PT, R0, 0x3, PT ;  /* 0x000000030000780c */ /* 0x000fe40003f04270 */
[----:B0-----:R-:W-:-:S04]  /*11500*/  @P1 LOP3.LUT R5, R5, R4, RZ, 0x3c, !PT ;  /* 0x0000000405051212 */ /* 0x001fc800078e3cff */
[----:B------:R-:W-:-:S04]  /*11510*/  @P1 LOP3.LUT R4, R5, R4, RZ, 0x3c, !PT ;  /* 0x0000000405041212 */ /* 0x000fc800078e3cff */
[----:B------:R-:W-:-:S05]  /*11520*/  @P1 LOP3.LUT R5, R5, R4, RZ, 0x3c, !PT ;  /* 0x0000000405051212 */ /* 0x000fca00078e3cff */
[----:B------:R-:W3:Y:S04]  /*11530*/  @P1 LDG.E.U8 R229, desc[UR56][R4.64] ;  /* 0x0000003804e51981 */ /* 0x000ee8000c1e1100 */
[----:B---3--:R0:W-:Y:S04]  /*11540*/  STL [R1+0x11c], R229 ;  /* 0x00011ce501007387 */ /* 0x0081e80000100800 */
[----:B0-----:R-:W3:Y:S04]  /*11550*/  LDL.LU R229, [R1+0x1400] ;  /* 0x0014000001e57983 */ /* 0x001ee80000300800 */
[----:B------:R-:W4:Y:S04]  /*11560*/  LDL R4, [R1+0x8c4] ;  /* 0x0008c40001047983 */ /* 0x000f280000100800 */
[----:B------:R-:W4:Y:S01]  /*11570*/  LDL R5, [R1+0x8c8] ;  /* 0x0008c80001057983 */ /* 0x000f220000100800 */
[----:B------:R-:W-:-:S02]  /*11580*/  PRMT R89, RZ, 0x7610, R89 ;  /* 0x00007610ff597816 */ /* 0x000fc40000000059 */
[----:B------:R-:W-:Y:S02]  /*11590*/  PRMT R209, RZ, 0x7610, R209 ;  /* 0x00007610ffd17816 */ /* 0x000fe400000000d1 */
[----:B------:R-:W-:Y:S02]  /*115a0*/  ISETP.GT.AND P1, PT, R0, 0x4, PT ;  /* 0x000000040000780c */ /* 0x000fe40003f24270 */
[----:B----4-:R-:W-:-:S04]  /*115b0*/  @P2 LOP3.LUT R5, R5, R4, RZ, 0x3c, !PT ;  /* 0x0000000405052212 */ /* 0x010fc800078e3cff */
[----:B------:R-:W-:-:S04]  /*115c0*/  @P2 LOP3.LUT R4, R5, R4, RZ, 0x3c, !PT ;  /* 0x0000000405042212 */ /* 0x000fc800078e3cff */
[----:B------:R-:W-:-:S05]  /*115d0*/  @P2 LOP3.LUT R5, R5, R4, RZ, 0x3c, !PT ;  /* 0x0000000405052212 */ /* 0x000fca00078e3cff */
[----:B------:R-:W4:Y:S04]  /*115e0*/  @P2 LDG.E.U8 R225, desc[UR56][R4.64] ;  /* 0x0000003804e12981 */ /* 0x000f28000c1e1100 */
[----:B----4-:R0:W-:Y:S04]  /*115f0*/  STL [R1+0x114], R225 ;  /* 0x000114e101007387 */ /* 0x0101e80000100800 */
[----:B0-----:R-:W4:Y:S04]  /*11600*/  LDL.LU R225, [R1+0x13fc] ;  /* 0x0013fc0001e17983 */ /* 0x001f280000300800 */
[----:B------:R-:W2:Y:S01]  /*11610*/  LDL R5, [R1+0x8bc] ;  /* 0x0008bc0001057983 */ /* 0x000ea20000100800 */
[----:B------:R-:W-:-:S03]  /*11620*/  @P2 IMAD.MOV.U32 R4, RZ, RZ, R220 ;  /* 0x000000ffff042224 */ /* 0x000fc600078e00dc */
[----:B------:R-:W-:Y:S04]  /*11630*/  STL [R1+0x1174], R220 ;  /* 0x001174dc01007387 */ /* 0x000fe80000100800 */
[----:B--2---:R-:W2:Y:S04]  /*11640*/  @P2 LDG.E.U8 R210, desc[UR56][R4.64] ;  /* 0x0000003804d22981 */ /* 0x004ea8000c1e1100 */
[----:B------:R-:W3:Y:S04]  /*11650*/  LDL R4, [R1+0x8b4] ;  /* 0x0008b40001047983 */ /* 0x000ee80000100800 */
[----:B------:R-:W3:Y:S01]  /*11660*/  LDL R5, [R1+0x8b8] ;  /* 0x0008b80001057983 */ /* 0x000ee20000100800 */
[----:B------:R-:W-:-:S02]  /*11670*/  PRMT R217, RZ, 0x7610, R217 ;  /* 0x00007610ffd97816 */ /* 0x000fc400000000d9 */
[----:B------:R-:W-:Y:S02]  /*11680*/  PRMT R22, RZ, 0x7610, R22 ;  /* 0x00007610ff167816 */ /* 0x000fe40000000016 */
[----:B------:R-:W-:Y:S01]  /*11690*/  ISETP.GT.AND P2, PT, R0, 0x5, PT ;  /* 0x000000050000780c */ /* 0x000fe20003f44270 */
[----:B--2---:R-:W-:Y:S01]  /*116a0*/  STL [R1+0x13c4], R210 ;  /* 0x0013c4d201007387 */ /* 0x004fe20000100800 */
[----:B---3--:R-:W-:-:S04]  /*116b0*/  @P0 LOP3.LUT R5, R5, R4, RZ, 0x3c, !PT ;  /* 0x0000000405050212 */ /* 0x008fc800078e3cff */
[----:B------:R-:W-:-:S04]  /*116c0*/  @P0 LOP3.LUT R4, R5, R4, RZ, 0x3c, !PT ;  /* 0x0000000405040212 */ /* 0x000fc800078e3cff */
[----:B------:R-:W-:-:S05]  /*116d0*/  @P0 LOP3.LUT R5, R5, R4, RZ, 0x3c, !PT ;  /* 0x0000000405050212 */ /* 0x000fca00078e3cff */
[----:B------:R0:W2:Y:S04]  /*116e0*/  @P0 LDG.E.U8 R89, desc[UR56][R4.64] ;  /* 0x0000003804590981 */ /* 0x0000a8000c1e1100 */
[----:B------:R-:W0:Y:S04]  /*116f0*/  LDL R4, [R1+0x8ac] ;  /* 0x0008ac0001047983 */ /* 0x000e280000100800 */
[----:B------:R-:W0:Y:S02]  /*11700*/  LDL R5, [R1+0x8b0] ;  /* 0x0008b00001057983 */ /* 0x000e240000100800 */
[----:B0-----:R-:W-:-:S04]  /*11710*/  @P0 LOP3.LUT R5, R5, R4, RZ, 0x3c, !PT ;  /* 0x0000000405050212 */ /* 0x001fc800078e3cff */
[----:B------:R-:W-:-:S04]  /*11720*/  @P0 LOP3.LUT R4, R5, R4, RZ, 0x3c, !PT ;  /* 0x0000000405040212 */ /* 0x000fc800078e3cff */
[----:B------:R-:W-:-:S05]  /*11730*/  @P0 LOP3.LUT R5, R5, R4, RZ, 0x3c, !PT ;  /* 0x0000000405050212 */ /* 0x000fca00078e3cff */
[----:B------:R-:W3:Y:S04]  /*11740*/  @P0 LDG.E.U8 R209, desc[UR56][R4.64] ;  /* 0x0000003804d10981 */ /* 0x000ee8000c1e1100 */
[----:B------:R-:W4:Y:S04]  /*11750*/  LDL R4, [R1+0x8a4] ;  /* 0x0008a40001047983 */ /* 0x000f280000100800 */
[----:B------:R-:W4:Y:S04]  /*11760*/  LDL R5, [R1+0x8a8] ;  /* 0x0008a80001057983 */ /* 0x000f280000100800 */
[----:B---3--:R-:W-:Y:S01]  /*11770*/  STL [R1+0x13c8], R209 ;  /* 0x0013c8d101007387 */ /* 0x008fe20000100800 */
[----:B----4-:R-:W-:-:S04]  /*11780*/  @P1 LOP3.LUT R5, R5, R4, RZ, 0x3c, !PT ;  /* 0x0000000405051212 */ /* 0x010fc800078e3cff */
        /* <DEDUP_REMOVED lines=26> */
[----:B------:R-:W-:Y:S02]  /*11930*/  PRMT R17, RZ, 0x7610, R17 ;  /* 0x00007610ff117816 */ /* 0x000fe40000000011 */
[----:B------:R-:W-:Y:S02]  /*11940*/  ISETP.GT.AND P1, PT, R0, 0x7, PT ;  /* 0x000000070000780c */ /* 0x000fe40003f24270 */
[----:B0-----:R-:W-:-:S04]  /*11950*/  @P2 LOP3.LUT R5, R5, R4, RZ, 0x3c, !PT ;  /* 0x0000000405052212 */ /* 0x001fc800078e3cff */
[----:B------:R-:W-:-:S04]  /*11960*/  @P2 LOP3.LUT R4, R5, R4, RZ, 0x3c, !PT ;  /* 0x0000000405042212 */ /* 0x000fc800078e3cff */
[----:B------:R-:W-:-:S05]  /*11970*/  @P2 LOP3.LUT R5, R5, R4, RZ, 0x3c, !PT ;  /* 0x0000000405052212 */ /* 0x000fca00078e3cff */
[----:B------:R-:W3:Y:S04]  /*11980*/  @P2 LDG.E.U8 R153, desc[UR56][R4.64] ;  /* 0x0000003804992981 */ /* 0x000ee8000c1e1100 */
[----:B------:R-:W4:Y:S04]  /*11990*/  LDL R4, [R1+0x884] ;  /* 0x0008840001047983 */ /* 0x000f280000100800 */
[----:B------:R-:W4:Y:S01]  /*119a0*/  LDL R5, [R1+0x888] ;  /* 0x0008880001057983 */ /* 0x000f220000100800 */
[----:B------:R-:W-:Y:S02]  /*119b0*/  PRMT R211, RZ, 0x7610, R211 ;  /* 0x00007610ffd37816 */ /* 0x000fe400000000d3 */
[----:B------:R-:W-:Y:S01]  /*119c0*/  ISETP.GT.AND P2, PT, R0, 0x8, PT ;  /* 0x000000080000780c */ /* 0x000fe20003f44270 */
        /* <DEDUP_REMOVED lines=8> */
[----:B------:R-:W4:Y:S04]  /*11a50*/  LDL R5, [R1+0x880] ;  /* 0x0008800001057983 */ /* 0x000f280000100800 */
[----:B------:R0:W-:Y:S04]  /*11a60*/  STL.S16 [R1+0x108], R17 ;  /* 0x0001081101007387 */ /* 0x0001e80000100600 */
[----:B0-----:R-:W2:Y:S01]  /*11a70*/  LDL.LU R17, [R1+0x13ec] ;  /* 0x0013ec0001117983 */ /* 0x001ea20000300800 */
[----:B----4-:R-:W-:-:S04]  /*11a80*/  @P0 LOP3.LUT R5, R5, R4, RZ, 0x3c, !PT ;  /* 0x0000000405050212 */ /* 0x010fc800078e3cff */
[----:B------:R-:W-:-:S04]  /*11a90*/  @P0 LOP3.LUT R4, R5, R4, RZ, 0x3c, !PT ;  /* 0x0000000405040212 */ /* 0x000fc800078e3cff */
[----:B------:R-:W-:-:S05]  /*11aa0*/  @P0 LOP3.LUT R5, R5, R4, RZ, 0x3c, !PT ;  /* 0x0000000405050212 */ /* 0x000fca00078e3cff */
[----:B------:R-:W4:Y:S04]  /*11ab0*/  @P0 LDG.E.U8 R212, desc[UR56][R4.64] ;  /* 0x0000003804d40981 */ /* 0x000f28000c1e1100 */
[----:B------:R-:W3:Y:S04]  /*11ac0*/  LDL R4, [R1+0x874] ;  /* 0x0008740001047983 */ /* 0x000ee80000100800 */
[----:B------:R-:W3:Y:S04]  /*11ad0*/  LDL R5, [R1+0x878] ;  /* 0x0008780001057983 */ /* 0x000ee80000100800 */
[----:B----4-:R0:W-:Y:S04]  /*11ae0*/  STL [R1+0x13d0], R212 ;  /* 0x0013d0d401007387 */ /* 0x0101e80000100800 */
[----:B0-----:R-:W4:Y:S01]  /*11af0*/  LDL.LU R212, [R1+0x108] ;  /* 0x0001080001d47983 */ /* 0x001f220000300800 */
[----:B------:R-:W-:-:S02]  /*11b00*/  PRMT R6, RZ, 0x7610, R6 ;  /* 0x00007610ff067816 */ /* 0x000fc40000000006 */
[----:B------:R-:W-:Y:S02]  /*11b10*/  PRMT R154, RZ, 0x7610, R154 ;  /* 0x00007610ff9a7816 */ /* 0x000fe4000000009a */
[-C--:B---3--:R-:W-:Y:S02]  /*11b20*/  @P1 LOP3.LUT R5, R5, R4.reuse, RZ, 0x3c, !PT ;  /* 0x0000000405051212 */ /* 0x088fe400078e3cff */
[----:B------:R-:W-:Y:S02]  /*11b30*/  ISETP.GT.AND P0, PT, R0, 0x9, PT ;  /* 0x000000090000780c */ /* 0x000fe40003f04270 */
[----:B------:R-:W-:-:S04]  /*11b40*/  @P1 LOP3.LUT R4, R5, R4, RZ, 0x3c, !PT ;  /* 0x0000000405041212 */ /* 0x000fc800078e3cff */
[----:B------:R-:W-:-:S05]  /*11b50*/  @P1 LOP3.LUT R5, R5, R4, RZ, 0x3c, !PT ;  /* 0x0000000405051212 */ /* 0x000fca00078e3cff */
[----:B----4-:R0:W3:Y:S04]  /*11b60*/  @P1 LDG.E.U8 R212, desc[UR56][R4.64] ;  /* 0x0000003804d41981 */ /* 0x0100e8000c1e1100 */
[----:B------:R-:W0:Y:S04]  /*11b70*/  LDL R4, [R1+0x86c] ;  /* 0x00086c0001047983 */ /* 0x000e280000100800 */
[----:B------:R-:W0:Y:S02]  /*11b80*/  LDL R5, [R1+0x870] ;  /* 0x0008700001057983 */ /* 0x000e240000100800 */
[----:B0-----:R-:W-:-:S04]  /*11b90*/  @P1 LOP3.LUT R5, R5, R4, RZ, 0x3c, !PT ;  /* 0x0000000405051212 */ /* 0x001fc800078e3cff */
[----:B------:R-:W-:-:S04]  /*11ba0*/  @P1 LOP3.LUT R4, R5, R4, RZ, 0x3c, !PT ;  /* 0x0000000405041212 */ /* 0x000fc800078e3cff */
[----:B------:R-:W-:-:S05]  /*11bb0*/  @P1 LOP3.LUT R5, R5, R4, RZ, 0x3c, !PT ;  /* 0x0000000405051212 */ /* 0x000fca00078e3cff */
[----:B------:R-:W4:Y:S04]  /*11bc0*/  @P1 LDG.E.U8 R211, desc[UR56][R4.64] ;  /* 0x0000003804d31981 */ /* 0x000f28000c1e1100 */
[----:B------:R-:W2:Y:S04]  /*11bd0*/  LDL R4, [R1+0x864] ;  /* 0x0008640001047983 */ /* 0x000ea80000100800 */
[----:B------:R-:W2:Y:S04]  /*11be0*/  LDL R5, [R1+0x868] ;  /* 0x0008680001057983 */ /* 0x000ea80000100800 */
[----:B----4-:R-:W-:Y:S01]  /*11bf0*/  STL [R1+0x13d4], R211 ;  /* 0x0013d4d301007387 */ /* 0x010fe20000100800 */
        /* <DEDUP_REMOVED lines=12> */
[----:B------:R-:W4:Y:S04]  /*11cc0*/  @P2 LDG.E.U8 R154, desc[UR56][R4.64] ;  /* 0x00000038049a2981 */ /* 0x000f28000c1e1100 */
[----:B------:R-:W3:Y:S04]  /*11cd0*/  LDL R4, [R1+0x854] ;  /* 0x0008540001047983 */ /* 0x000ee80000100800 */
[----:B------:R-:W3:Y:S04]  /*11ce0*/  LDL R5, [R1+0x858] ;  /* 0x0008580001057983 */ /* 0x000ee80000100800 */
[----:B----4-:R-:W-:Y:S01]  /*11cf0*/  STL [R1+0x13d8], R154 ;  /* 0x0013d89a01007387 */ /* 0x010fe20000100800 */
[----:B---3--:R-:W-:-:S04]  /*11d00*/  @P0 LOP3.LUT R5, R5, R4, RZ, 0x3c, !PT ;  /* 0x0000000405050212 */ /* 0x008fc800078e3cff */
[----:B------:R-:W-:-:S04]  /*11d10*/  @P0 LOP3.LUT R4, R5, R4, RZ, 0x3c, !PT ;  /* 0x0000000405040212 */ /* 0x000fc800078e3cff */
[----:B------:R-:W-:-:S05]  /*11d20*/  @P0 LOP3.LUT R5, R5, R4, RZ, 0x3c, !PT ;  /* 0x0000000405050212 */ /* 0x000fca00078e3cff */
[----:B------:R0:W3:Y:S04]  /*11d30*/  @P0 LDG.E.U8 R213, desc[UR56][R4.64] ;  /* 0x0000003804d50981 */ /* 0x0000e8000c1e1100 */
        /* <DEDUP_REMOVED lines=8> */
[----:B------:R0:W4:Y:S04]  /*11dc0*/  @P0 LDG.E.U8 R155, desc[UR56][R4.64] ;  /* 0x00000038049b0981 */ /* 0x000128000c1e1100 */
        /* <DEDUP_REMOVED lines=10> */
[----:B------:R-:W0:Y:S02]  /*11e70*/  LDL R5, [R1+0x840] ;  /* 0x0008400001057983 */ /* 0x000e240000100800 */
        /* <DEDUP_REMOVED lines=12> */
[----:B------:R0:W3:Y:S04]  /*11f40*/  @P2 LDG.E.U8 R209, desc[UR56][R4.64] ;  /* 0x0000003804d12981 */ /* 0x0000e8000c1e1100 */
[----:B------:R-:W0:Y:S04]  /*11f50*/  LDL R4, [R1+0x82c] ;  /* 0x00082c0001047983 */ /* 0x000e280000100800 */
[----:B------:R-:W0:Y:S02]  /*11f60*/  LDL R5, [R1+0x830] ;  /* 0x0008300001057983 */ /* 0x000e240000100800 */
        /* <DEDUP_REMOVED lines=860> */
[----:B------:R1:W-:Y:S01]  /*15530*/  STL [R1+0xf58], R24 ;  /* 0x000f581801007387 */ /* 0x0003e20000100800 */
[----:B0-----:R-:W-:Y:S02]  /*15540*/  @P0 IMAD.MOV.U32 R4, RZ, RZ, R5 ;  /* 0x000000ffff040224 */ /* 0x001fe400078e0005 */
[----:B------:R-:W-:-:S02]  /*15550*/  @P0 IMAD.MOV.U32 R5, RZ, RZ, R24 ;  /* 0x000000ffff050224 */ /* 0x000fc400078e0018 */
[----:B-1----:R-:W2:Y:S04]  /*15560*/  LDL.LU R24, [R1+0xc9c] ;  /* 0x000c9c0001187983 */ /* 0x002ea80000300800 */
[----:B------:R0:W4:Y:S04]  /*15570*/  @P0 LDG.E.U8 R182, desc[UR56][R4.64] ;  /* 0x0000003804b60981 */ /* 0x000128000c1e1100 */
[----:B------:R-:W0:Y:S01]  /*15580*/  LDL R5, [R1+0xcac] ;  /* 0x000cac0001057983 */ /* 0x000e220000100800 */
[----:B------:R-:W-:Y:S02]  /*15590*/  ISETP.GT.AND P2, PT, R0, 0x47, PT ;  /* 0x000000470000780c */ /* 0x000fe40003f44270 */
[----:B------:R-:W-:Y:S01]  /*155a0*/  PRMT R183, RZ, 0x7610, R183 ;  /* 0x00007610ffb77816 */ /* 0x000fe200000000b7 */
[----:B------:R1:W-:Y:S01]  /*155b0*/  STL [R1+0xf54], R26 ;  /* 0x000f541a01007387 */ /* 0x0003e20000100800 */
[----:B0-----:R-:W-:-:S02]  /*155c0*/  @P0 IMAD.MOV.U32 R4, RZ, RZ, R5 ;  /* 0x000000ffff040224 */ /* 0x001fc400078e0005 */
[----:B------:R-:W-:Y:S02]  /*155d0*/  @P0 IMAD.MOV.U32 R5, RZ, RZ, R26 ;  /* 0x000000ffff050224 */ /* 0x000fe400078e001a */
[----:B-1----:R-:W3:Y:S04]  /*155e0*/  LDL.LU R26, [R1+0xc94] ;  /* 0x000c9400011a7983 */ /* 0x002ee80000300800 */
[----:B------:R0:W4:Y:S04]  /*155f0*/  @P0 LDG.E.U8 R165, desc[UR56][R4.64] ;  /* 0x0000003804a50981 */ /* 0x000128000c1e1100 */
[----:B------:R-:W0:Y:S01]  /*15600*/  LDL R5, [R1+0xca4] ;  /* 0x000ca40001057983 */ /* 0x000e220000100800 */
[----:B------:R-:W-:-:S02]  /*15610*/  PRMT R166, RZ, 0x7610, R166 ;  /* 0x00007610ffa67816 */ /* 0x000fc400000000a6 */
[----:B------:R-:W-:Y:S01]  /*15620*/  ISETP.GT.AND P0, PT, R0, 0x48, PT ;  /* 0x000000480000780c */ /* 0x000fe20003f04270 */
[----:B------:R1:W-:Y:S01]  /*15630*/  STL [R1+0xf50], R28 ;  /* 0x000f501c01007387 */ /* 0x0003e20000100800 */
[----:B------:R-:W-:Y:S01]  /*15640*/  PRMT R184, RZ, 0x7610, R184 ;  /* 0x00007610ffb87816 */ /* 0x000fe200000000b8 */
[----:B0-----:R-:W-:Y:S02]  /*15650*/  @P1 IMAD.MOV.U32 R4, RZ, RZ, R5 ;  /* 0x000000ffff041224 */ /* 0x001fe400078e0005 */
[----:B------:R-:W-:Y:S02]  /*15660*/  @P1 IMAD.MOV.U32 R5, RZ, RZ, R28 ;  /* 0x000000ffff051224 */ /* 0x000fe400078e001c */
[----:B-1----:R-:W4:Y:S04]  /*15670*/  LDL.LU R28, [R1+0xc8c] ;  /* 0x000c8c00011c7983 */ /* 0x002f280000300800 */
[----:B------:R0:W4:Y:S01]  /*15680*/  @P1 LDG.E.U8 R183, desc[UR56][R4.64] ;  /* 0x0000003804b71981 */ /* 0x000122000c1e1100 */
[----:B------:R-:W-:-:S02]  /*15690*/  PRMT R167, RZ, 0x7610, R167 ;  /* 0x00007610ffa77816 */ /* 0x000fc400000000a7 */
[----:B------:R-:W-:Y:S01]  /*156a0*/  PRMT R185, RZ, 0x7610, R185 ;  /* 0x00007610ffb97816 */ /* 0x000fe200000000b9 */
[----:B--2---:R-:W-:Y:S01]  /*156b0*/  STL [R1+0x117c], R24 ;  /* 0x00117c1801007387 */ /* 0x004fe20000100800 */
[----:B------:R-:W-:Y:S02]  /*156c0*/  PRMT R168, RZ, 0x7610, R168 ;  /* 0x00007610ffa87816 */ /* 0x000fe400000000a8 */
[----:B------:R-:W-:Y:S01]  /*156d0*/  PRMT R186, RZ, 0x7610, R186 ;  /* 0x00007610ffba7816 */ /* 0x000fe200000000ba */
[----:B------:R-:W-:Y:S01]  /*156e0*/  STL [R1+0x1178], R30 ;  /* 0x0011781e01007387 */ /* 0x000fe20000100800 */
[----:B0-----:R-:W-:Y:S02]  /*156f0*/  @P1 IMAD.MOV.U32 R4, RZ, RZ, R24 ;  /* 0x000000ffff041224 */ /* 0x001fe400078e0018 */
[----:B------:R-:W-:-:S05]  /*15700*/  @P1 IMAD.MOV.U32 R5, RZ, RZ, R30 ;  /* 0x000000ffff051224 */ /* 0x000fca00078e001e */
[----:B------:R0:W2:Y:S01]  /*15710*/  @P1 LDG.E.U8 R166, desc[UR56][R4.64] ;  /* 0x0000003804a61981 */ /* 0x0000a2000c1e1100 */
[----:B------:R-:W-:Y:S02]  /*15720*/  ISETP.GT.AND P1, PT, R0, 0x49, PT ;  /* 0x000000490000780c */ /* 0x000fe40003f24270 */
[----:B------:R-:W-:Y:S01]  /*15730*/  PRMT R169, RZ, 0x7610, R169 ;  /* 0x00007610ffa97816 */ /* 0x000fe200000000a9 */
[----:B---3--:R-:W-:Y:S01]  /*15740*/  STL [R1+0x1184], R26 ;  /* 0x0011841a01007387 */ /* 0x008fe20000100800 */
[----:B------:R-:W-:Y:S02]  /*15750*/  PRMT R187, RZ, 0x7610, R187 ;  /* 0x00007610ffbb7816 */ /* 0x000fe400000000bb */
[----:B------:R-:W-:Y:S01]  /*15760*/  PRMT R170, RZ, 0x7610, R170 ;  /* 0x00007610ffaa7816 */ /* 0x000fe200000000aa */
[----:B------:R-:W-:Y:S01]  /*15770*/  STL [R1+0x1180], R32 ;  /* 0x0011802001007387 */ /* 0x000fe20000100800 */
[----:B0-----:R-:W-:Y:S02]  /*15780*/  @P2 IMAD.MOV.U32 R4, RZ, RZ, R26 ;  /* 0x000000ffff042224 */ /* 0x001fe400078e001a */
[----:B------:R-:W-:-:S05]  /*15790*/  @P2 IMAD.MOV.U32 R5, RZ, RZ, R32 ;  /* 0x000000ffff052224 */ /* 0x000fca00078e0020 */
[----:B------:R0:W3:Y:S02]  /*157a0*/  @P2 LDG.E.U8 R184, desc[UR56][R4.64] ;  /* 0x0000003804b82981 */ /* 0x0000e4000c1e1100 */
[----:B0-----:R-:W-:Y:S01]  /*157b0*/  @P2 IMAD.MOV.U32 R5, RZ, RZ, R34 ;  /* 0x000000ffff052224 */ /* 0x001fe200078e0022 */
[----:B------:R-:W-:Y:S02]  /*157c0*/  PRMT R2, RZ, 0x7610, R2 ;  /* 0x00007610ff027816 */ /* 0x000fe40000000002 */
[----:B------:R-:W-:Y:S02]  /*157d0*/  PRMT R171, RZ, 0x7610, R171 ;  /* 0x00007610ffab7816 */ /* 0x000fe400000000ab */
[----:B------:R-:W-:Y:S02]  /*157e0*/  PRMT R191, RZ, 0x7610, R191 ;  /* 0x00007610ffbf7816 */ /* 0x000fe400000000bf */
[----:B------:R-:W-:Y:S02]  /*157f0*/  PRMT R172, RZ, 0x7610, R172 ;  /* 0x00007610ffac7816 */ /* 0x000fe400000000ac */
[----:B------:R-:W-:-:S02]  /*15800*/  PRMT R188, RZ, 0x7610, R188 ;  /* 0x00007610ffbc7816 */ /* 0x000fc400000000bc */
[----:B------:R-:W-:Y:S02]  /*15810*/  PRMT R175, RZ, 0x7610, R175 ;  /* 0x00007610ffaf7816 */ /* 0x000fe400000000af */
        /* <DEDUP_REMOVED lines=9> */
[----:B------:R-:W-:Y:S01]  /*158b0*/  PRMT R87, RZ, 0x7610, R87 ;  /* 0x00007610ff577816 */ /* 0x000fe20000000057 */
[----:B----4-:R-:W-:Y:S01]  /*158c0*/  @P2 IMAD.MOV.U32 R4, RZ, RZ, R28 ;  /* 0x000000ffff042224 */ /* 0x010fe200078e001c */
[----:B------:R-:W-:Y:S04]  /*158d0*/  STL [R1+0x118c], R28 ;  /* 0x00118c1c01007387 */ /* 0x000fe80000100800 */
[----:B------:R0:W4:Y:S04]  /*158e0*/  @P2 LDG.E.U8 R167, desc[UR56][R4.64] ;  /* 0x0000003804a72981 */ /* 0x000128000c1e1100 */
[----:B------:R-:W-:Y:S01]  /*158f0*/  STL [R1+0x1188], R34 ;  /* 0x0011882201007387 */ /* 0x000fe20000100800 */
[----:B0-----:R-:W-:-:S02]  /*15900*/  @P0 IMAD.MOV.U32 R4, RZ, RZ, R25 ;  /* 0x000000ffff040224 */ /* 0x001fc400078e0019 */
[----:B------:R-:W-:-:S05]  /*15910*/  @P0 IMAD.MOV.U32 R5, RZ, RZ, R36 ;  /* 0x000000ffff050224 */ /* 0x000fca00078e0024 */
[----:B------:R0:W2:Y:S01]  /*15920*/  @P0 LDG.E.U8 R185, desc[UR56][R4.64] ;  /* 0x0000003804b90981 */ /* 0x0000a2000c1e1100 */
[----:B------:R-:W-:Y:S01]  /*15930*/  ISETP.GT.AND P2, PT, R0, 0x4a, PT ;  /* 0x0000004a0000780c */ /* 0x000fe20003f44270 */
[----:B0-----:R-:W-:Y:S02]  /*15940*/  @P0 IMAD.MOV.U32 R4, RZ, RZ, R27 ;  /* 0x000000ffff040224 */ /* 0x001fe400078e001b */
[----:B------:R-:W-:-:S05]  /*15950*/  @P0 IMAD.MOV.U32 R5, RZ, RZ, R38 ;  /* 0x000000ffff050224 */ /* 0x000fca00078e0026 */
[----:B------:R0:W4:Y:S02]  /*15960*/  @P0 LDG.E.U8 R168, desc[UR56][R4.64] ;  /* 0x0000003804a80981 */ /* 0x000124000c1e1100 */
[----:B0-----:R-:W-:Y:S02]  /*15970*/  @P1 IMAD.MOV.U32 R4, RZ, RZ, R29 ;  /* 0x000000ffff041224 */ /* 0x001fe400078e001d */
[----:B------:R-:W-:-:S05]  /*15980*/  @P1 IMAD.MOV.U32 R5, RZ, RZ, R40 ;  /* 0x000000ffff051224 */ /* 0x000fca00078e0028 */
[----:B------:R0:W4:Y:S01]  /*15990*/  @P1 LDG.E.U8 R186, desc[UR56][R4.64] ;  /* 0x0000003804ba1981 */ /* 0x000122000c1e1100 */
        /* <DEDUP_REMOVED lines=48> */
[----:B------:R0:W3:Y:S01]  /*15ca0*/  @P2 LDG.E.U8 R211, desc[UR56][R4.64] ;  /* 0x0000003804d32981 */ /* 0x0000e2000c1e1100 */
[----:B------:R-:W-:Y:S01]  /*15cb0*/  ISETP.GT.AND P1, PT, R0, 0x52, PT ;  /* 0x000000520000780c */ /* 0x000fe20003f24270 */
[----:B0-----:R-:W-:Y:S02]  /*15cc0*/  @P2 IMAD.MOV.U32 R4, RZ, RZ, R59 ;  /* 0x000000ffff042224 */ /* 0x001fe400078e003b */
[----:B------:R-:W-:-:S05]  /*15cd0*/  @P2 IMAD.MOV.U32 R5, RZ, RZ, R70 ;  /* 0x000000ffff052224 */ /* 0x000fca00078e0046 */
[----:B------:R0:W2:Y:S02]  /*15ce0*/  @P2 LDG.E.U8 R154, desc[UR56][R4.64] ;  /* 0x00000038049a2981 */ /* 0x0000a4000c1e1100 */
[----:B0-----:R-:W-:Y:S02]  /*15cf0*/  @P0 IMAD.MOV.U32 R4, RZ, RZ, R61 ;  /* 0x000000ffff040224 */ /* 0x001fe400078e003d */
[----:B------:R-:W-:-:S05]  /*15d00*/  @P0 IMAD.MOV.U32 R5, RZ, RZ, R72 ;  /* 0x000000ffff050224 */ /* 0x000fca00078e0048 */
[----:B------:R0:W4:Y:S02]  /*15d10*/  @P0 LDG.E.U8 R151, desc[UR56][R4.64] ;  /* 0x0000003804970981 */ /* 0x000124000c1e1100 */
        /* <DEDUP_REMOVED lines=8> */
[----:B------:R0:W3:Y:S04]  /*15da0*/  @P1 LDG.E.U8 R87, desc[UR56][R4.64] ;  /* 0x0000003804571981 */ /* 0x0000e8000c1e1100 */
        /* <DEDUP_REMOVED lines=23> */
[----:B------:R-:W-:Y:S01]  /*15f20*/  STL [R1+0x11e8], R58 ;  /* 0x0011e83a01007387 */ /* 0x000fe20000100800 */
[----:B------:R-:W-:-:S03]  /*15f30*/  ISETP.GT.AND P2, PT, R0, 0x53, PT ;  /* 0x000000530000780c */ /* 0x000fc60003f44270 */
        /* <DEDUP_REMOVED lines=12> */
[----:B------:R-:W-:-:S03]  /*16000*/  PRMT R218, RZ, 0x7610, R218 ;  /* 0x00007610ffda7816 */ /* 0x000fc600000000da */
[----:B------:R-:W-:Y:S01]  /*16010*/  STL [R1+0x1224], R61 ;  /* 0x0012243d01007387 */ /* 0x000fe20000100800 */
[----:B0-----:R-:W-:-:S03]  /*16020*/  @P2 IMAD.MOV.U32 R4, RZ, RZ, R69 ;  /* 0x000000ffff042224 */ /* 0x001fc600078e0045 */
[----:B------:R-:W-:Y:S01]  /*16030*/  STL [R1+0x1220], R72 ;  /* 0x0012204801007387 */ /* 0x000fe20000100800 */
[----:B------:R-:W-:-:S03]  /*16040*/  @P2 IMAD.MOV.U32 R5, RZ, RZ, R80 ;  /* 0x000000ffff052224 */ /* 0x000fc600078e0050 */
[----:B------:R-:W-:Y:S04]  /*16050*/  STL [R1+0x122c], R63 ;  /* 0x00122c3f01007387 */ /* 0x000fe80000100800 */
[----:B------:R-:W-:Y:S04]  /*16060*/  STL [R1+0x1228], R74 ;  /* 0x0012284a01007387 */ /* 0x000fe80000100800 */
[----:B------:R-:W-:Y:S04]  /*16070*/  STL [R1+0x1234], R65 ;  /* 0x0012344101007387 */ /* 0x000fe80000100800 */
[----:B------:R-:W-:Y:S04]  /*16080*/  STL [R1+0x1230], R76 ;  /* 0x0012304c01007387 */ /* 0x000fe80000100800 */
[----:B------:R-:W-:Y:S04]  /*16090*/  STL [R1+0x123c], R67 ;  /* 0x00123c4301007387 */ /* 0x000fe80000100800 */
[----:B------:R-:W-:Y:S04]  /*160a0*/  STL [R1+0x1238], R78 ;  /* 0x0012384e01007387 */ /* 0x000fe80000100800 */
[----:B------:R0:W4:Y:S02]  /*160b0*/  @P2 LDG.E.U8 R218, desc[UR56][R4.64] ;  /* 0x0000003804da2981 */ /* 0x000124000c1e1100 */
[----:B0-----:R-:W-:-:S02]  /*160c0*/  PRMT R4, RZ, 0x7610, R4 ;  /* 0x00007610ff047816 */ /* 0x001fc40000000004 */
[----:B---3--:R0:W-:Y:S04]  /*160d0*/  STL [R1+0x1d8], R87 ;  /* 0x0001d85701007387 */ /* 0x0081e80000100800 */
[----:B0-----:R-:W3:Y:S04]  /*160e0*/  LDL R87, [R1+0xbb0] ;  /* 0x000bb00001577983 */ /* 0x001ee80000100800 */
[----:B------:R0:W-:Y:S04]  /*160f0*/  STL [R1+0x1ec], R211 ;  /* 0x0001ecd301007387 */ /* 0x0001e80000100800 */
[----:B------:R-:W-:Y:S04]  /*16100*/  STL [R1+0x1244], R69 ;  /* 0x0012444501007387 */ /* 0x000fe80000100800 */
[----:B------:R-:W-:Y:S04]  /*16110*/  STL [R1+0x1240], R80 ;  /* 0x0012405001007387 */ /* 0x000fe80000100800 */
[----:B--2---:R1:W-:Y:S04]  /*16120*/  STL [R1+0x1e8], R154 ;  /* 0x0001e89a01007387 */ /* 0x0043e80000100800 */
[----:B0-----:R-:W2:Y:S04]  /*16130*/  LDL R211, [R1+0xb98] ;  /* 0x000b980001d37983 */ /* 0x001ea80000100800 */
[----:B-1----:R-:W2:Y:S04]  /*16140*/  LDL R154, [R1+0xb90] ;  /* 0x000b9000019a7983 */ /* 0x002ea80000100800 */
[----:B------:R0:W-:Y:S04]  /*16150*/  STL.S16 [R1+0x1cc], R4 ;  /* 0x0001cc0401007387 */ /* 0x0001e80000100600 */
[----:B------:R1:W-:Y:S01]  /*16160*/  STL [R1+0x124c], R71 ;  /* 0x00124c4701007387 */ /* 0x0003e20000100800 */
[----:B0-----:R-:W-:-:S03]  /*16170*/  @P2 IMAD.MOV.U32 R4, RZ, RZ, R71 ;  /* 0x000000ffff042224 */ /* 0x001fc600078e0047 */
[----:B-1----:R-:W3:Y:S01]  /*16180*/  LDL.LU R71, [R1+0x1cc] ;  /* 0x0001cc0001477983 */ /* 0x002ee20000300800 */
[C---:B------:R-:W-:Y:S01]  /*16190*/  ISETP.GT.AND P0, PT, R0.reuse, 0x54, PT ;  /* 0x000000540000780c */ /* 0x040fe20003f04270 */
[----:B------:R-:W-:Y:S01]  /*161a0*/  @P2 IMAD.MOV.U32 R5, RZ, RZ, R82 ;  /* 0x000000ffff052224 */ /* 0x000fe200078e0052 */
[----:B------:R-:W-:Y:S02]  /*161b0*/  PRMT R91, RZ, 0x7610, R91 ;  /* 0x00007610ff5b7816 */ /* 0x000fe4000000005b */
[----:B------:R-:W-:-:S04]  /*161c0*/  ISETP.GT.AND P1, PT, R0, 0x55, PT ;  /* 0x000000550000780c */ /* 0x000fc80003f24270 */
[----:B------:R0:W2:Y:S04]  /*161d0*/  @P2 LDG.E.U8 R91, desc[UR56][R4.64] ;  /* 0x00000038045b2981 */ /* 0x0000a8000c1e1100 */
[----:B------:R1:W-:Y:S01]  /*161e0*/  STL [R1+0x1248], R82 ;  /* 0x0012485201007387 */ /* 0x0003e20000100800 */
[----:B0-----:R-:W-:Y:S02]  /*161f0*/  @P0 IMAD.MOV.U32 R4, RZ, RZ, R73 ;  /* 0x000000ffff040224 */ /* 0x001fe400078e0049 */
[----:B------:R-:W-:Y:S01]  /*16200*/  @P0 IMAD.MOV.U32 R5, RZ, RZ, R84 ;  /* 0x000000ffff050224 */ /* 0x000fe200078e0054 */
[----:B-1----:R-:W-:Y:S02]  /*16210*/  PRMT R82, RZ, 0x7610, R82 ;  /* 0x00007610ff527816 */ /* 0x002fe40000000052 */
[----:B------:R-:W-:Y:S01]  /*16220*/  PRMT R150, RZ, 0x7610, R150 ;  /* 0x00007610ff967816 */ /* 0x000fe20000000096 */
[----:B----4-:R0:W-:Y:S04]  /*16230*/  STL [R1+0x1dc], R153 ;  /* 0x0001dc9901007387 */ /* 0x0101e80000100800 */
[----:B0-----:R-:W4:Y:S04]  /*16240*/  LDL R153, [R1+0xb88] ;  /* 0x000b880001997983 */ /* 0x001f280000100800 */
[----:B---3--:R0:W3:Y:S02]  /*16250*/  @P0 LDG.E.U8 R71, desc[UR56][R4.64] ;  /* 0x0000003804470981 */ /* 0x0080e4000c1e1100 */
[----:B0-----:R-:W-:-:S02]  /*16260*/  @P0 IMAD.MOV.U32 R4, RZ, RZ, R75 ;  /* 0x000000ffff040224 */ /* 0x001fc400078e004b */
[----:B------:R-:W-:-:S05]  /*16270*/  @P0 IMAD.MOV.U32 R5, RZ, RZ, R86 ;  /* 0x000000ffff050224 */ /* 0x000fca00078e0056 */
[----:B------:R0:W3:Y:S02]  /*16280*/  @P0 LDG.E.U8 R82, desc[UR56][R4.64] ;  /* 0x0000003804520981 */ /* 0x0000e4000c1e1100 */
[----:B0-----:R-:W-:Y:S02]  /*16290*/  @P1 IMAD.MOV.U32 R4, RZ, RZ, R77 ;  /* 0x000000ffff041224 */ /* 0x001fe400078e004d */
[----:B------:R-:W-:Y:S02]  /*162a0*/  @P1 IMAD.MOV.U32 R5, RZ, RZ, R87 ;  /* 0x000000ffff051224 */ /* 0x000fe400078e0057 */
[----:B------:R-:W4:Y:S04]  /*162b0*/  LDL.LU R87, [R1+0xb8c] ;  /* 0x000b8c0001577983 */ /* 0x000f280000300800 */
[----:B------:R0:W3:Y:S04]  /*162c0*/  @P1 LDG.E.U8 R150, desc[UR56][R4.64] ;  /* 0x0000003804961981 */ /* 0x0000e8000c1e1100 */
[----:B------:R-:W2:Y:S01]  /*162d0*/  LDL R5, [R1+0xba8] ;  /* 0x000ba80001057983 */ /* 0x000ea20000100800 */
[----:B------:R-:W-:Y:S01]  /*162e0*/  PRMT R93, RZ, 0x7610, R93 ;  /* 0x00007610ff5d7816 */ /* 0x000fe2000000005d */
[----:B0-----:R-:W-:Y:S01]  /*162f0*/  @P1 IMAD.MOV.U32 R4, RZ, RZ, R79 ;  /* 0x000000ffff041224 */ /* 0x001fe200078e004f */
[----:B------:R-:W-:-:S02]  /*16300*/  ISETP.GT.AND P0, PT, R0, 0x56, PT ;  /* 0x000000560000780c */ /* 0x000fc40003f04270 */
[----:B------:R-:W-:Y:S02]  /*16310*/  PRMT R69, RZ, 0x7610, R69 ;  /* 0x00007610ff457816 */ /* 0x000fe40000000045 */
[----:B--2---:R0:W2:Y:S04]  /*16320*/  @P1 LDG.E.U8 R93, desc[UR56][R4.64] ;  /* 0x00000038045d1981 */ /* 0x0040a8000c1e1100 */
[----:B------:R-:W4:Y:S01]  /*16330*/  LDL R5, [R1+0xba0] ;  /* 0x000ba00001057983 */ /* 0x000f220000100800 */
[----:B------:R-:W-:-:S04]  /*16340*/  ISETP.GT.AND P1, PT, R0, 0x57, PT ;  /* 0x000000570000780c */ /* 0x000fc80003f24270 */
[----:B0-----:R-:W-:Y:S01]  /*16350*/  @P0 IMAD.MOV.U32 R4, RZ, RZ, R81 ;  /* 0x000000ffff040224 */ /* 0x001fe200078e0051 */
[----:B------:R-:W-:Y:S02]  /*16360*/  PRMT R80, RZ, 0x7610, R80 ;  /* 0x00007610ff507816 */ /* 0x000fe40000000050 */
[----:B------:R-:W-:Y:S02]  /*16370*/  PRMT R67, RZ, 0x7610, R67 ;  /* 0x00007610ff437816 */ /* 0x000fe40000000043 */
[----:B------:R-:W-:Y:S01]  /*16380*/  PRMT R78, RZ, 0x7610, R78 ;  /* 0x00007610ff4e7816 */ /* 0x000fe2000000004e */
[----:B----4-:R0:W4:Y:S02]  /*16390*/  @P0 LDG.E.U8 R69, desc[UR56][R4.64] ;  /* 0x0000003804450981 */ /* 0x010124000c1e1100 */
[----:B0-----:R-:W-:Y:S02]  /*163a0*/  @P0 IMAD.MOV.U32 R4, RZ, RZ, R83 ;  /* 0x000000ffff040224 */ /* 0x001fe400078e0053 */
[----:B------:R-:W-:Y:S01]  /*163b0*/  @P0 IMAD.MOV.U32 R5, RZ, RZ, R211 ;  /* 0x000000ffff050224 */ /* 0x000fe200078e00d3 */
[----:B------:R-:W-:Y:S01]  /*163c0*/  PRMT R65, RZ, 0x7610, R65 ;  /* 0x00007610ff417816 */ /* 0x000fe20000000041 */
[----:B------:R-:W3:Y:S04]  /*163d0*/  LDL R211, [R1+0xb60] ;  /* 0x000b600001d37983 */ /* 0x000ee80000100800 */
[----:B------:R0:W4:Y:S02]  /*163e0*/  @P0 LDG.E.U8 R80, desc[UR56][R4.64] ;  /* 0x0000003804500981 */ /* 0x000124000c1e1100 */
[----:B0-----:R-:W-:-:S02]  /*163f0*/  @P1 IMAD.MOV.U32 R4, RZ, RZ, R85 ;  /* 0x000000ffff041224 */ /* 0x001fc400078e0055 */
[----:B------:R-:W-:Y:S01]  /*16400*/  @P1 IMAD.MOV.U32 R5, RZ, RZ, R154 ;  /* 0x000000ffff051224 */ /* 0x000fe200078e009a */
[----:B------:R-:W-:Y:S01]  /*16410*/  ISETP.GT.AND P0, PT, R0, 0x58, PT ;  /* 0x000000580000780c */ /* 0x000fe20003f04270 */
[----:B------:R-:W2:Y:S04]  /*16420*/  LDL R154, [R1+0xb6c] ;  /* 0x000b6c00019a7983 */ /* 0x000ea80000100800 */
[----:B------:R0:W4:Y:S02]  /*16430*/  @P1 LDG.E.U8 R67, desc[UR56][R4.64] ;  /* 0x0000003804431981 */ /* 0x000124000c1e1100 */
[----:B0-----:R-:W-:Y:S02]  /*16440*/  @P1 IMAD.MOV.U32 R4, RZ, RZ, R87 ;  /* 0x000000ffff041224 */ /* 0x001fe400078e0057 */
[----:B------:R-:W-:Y:S01]  /*16450*/  @P1 IMAD.MOV.U32 R5, RZ, RZ, R153 ;  /* 0x000000ffff051224 */ /* 0x000fe200078e0099 */
[----:B------:R-:W-:Y:S01]  /*16460*/  PRMT R76, RZ, 0x7610, R76 ;  /* 0x00007610ff4c7816 */ /* 0x000fe2000000004c */
[----:B------:R-:W3:Y:S04]  /*16470*/  LDL R153, [R1+0xb64] ;  /* 0x000b640001997983 */ /* 0x000ee80000100800 */
        /* <DEDUP_REMOVED lines=15> */
[----:B------:R-:W-:Y:S02]  /*16570*/  ISETP.GT.AND P1, PT, R0, 0x59, PT ;  /* 0x000000590000780c */ /* 0x000fe40003f24270 */
[----:B------:R-:W-:-:S11]  /*16580*/  PRMT R63, RZ, 0x7610, R63 ;  /* 0x00007610ff3f7816 */ /* 0x000fd6000000003f */
[----:B0-----:R-:W-:-:S04]  /*16590*/  @P1 LOP3.LUT R5, R5, R4, RZ, 0x3c, !PT ;  /* 0x0000000405051212 */ /* 0x001fc800078e3cff */
[----:B------:R-:W-:-:S04]  /*165a0*/  @P1 LOP3.LUT R4, R5, R4, RZ, 0x3c, !PT ;  /* 0x0000000405041212 */ /* 0x000fc800078e3cff */
[----:B------:R-:W-:-:S05]  /*165b0*/  @P1 LOP3.LUT R5, R5, R4, RZ, 0x3c, !PT ;  /* 0x0000000405051212 */ /* 0x000fca00078e3cff */
[----:B------:R2:W4:Y:S04]  /*165c0*/  @P1 LDG.E.U8 R63, desc[UR56][R4.64] ;  /* 0x00000038043f1981 */ /* 0x000528000c1e1100 */
[----:B------:R-:W3:Y:S01]  /*165d0*/  LDL R5, [R1+0xb68] ;  /* 0x000b680001057983 */ /* 0x000ee20000100800 */
[----:B------:R-:W-:Y:S01]  /*165e0*/  ISETP.GT.AND P0, PT, R0, 0x5a, PT ;  /* 0x0000005a0000780c */ /* 0x000fe20003f04270 */
[----:B--2---:R-:W-:Y:S01]  /*165f0*/  @P1 IMAD.MOV.U32 R4, RZ, RZ, R154 ;  /* 0x000000ffff041224 */ /* 0x004fe200078e009a */
[----:B------:R-:W-:Y:S01]  /*16600*/  PRMT R94, RZ, 0x7610, R94 ;  /* 0x00007610ff5e7816 */ /* 0x000fe2000000005e */
[----:B------:R-:W2:Y:S01]  /*16610*/  LDL R154, [R1+0xb44] ;  /* 0x000b4400019a7983 */ /* 0x000ea20000100800 */
[----:B------:R-:W-:-:S04]  /*16620*/  PRMT R74, RZ, 0x7610, R74 ;  /* 0x00007610ff4a7816 */ /* 0x000fc8000000004a */
[----:B---3--:R0:W3:Y:S05]  /*16630*/  @P1 LDG.E.U8 R94, desc[UR56][R4.64] ;  /* 0x00000038045e1981 */ /* 0x0080ea000c1e1100 */
[----:B0-----:R-:W-:Y:S02]  /*16640*/  @P0 IMAD.MOV.U32 R4, RZ, RZ, R153 ;  /* 0x000000ffff040224 */ /* 0x001fe400078e0099 */
[----:B------:R-:W-:Y:S01]  /*16650*/  @P0 IMAD.MOV.U32 R5, RZ, RZ, R211 ;  /* 0x000000ffff050224 */ /* 0x000fe200078e00d3 */
[----:B------:R-:W-:Y:S01]  /*16660*/  PRMT R61, RZ, 0x7610, R61 ;  /* 0x00007610ff3d7816 */ /* 0x000fe2000000003d */
[----:B------:R-:W4:Y:S04]  /*16670*/  LDL R211, [R1+0xb38] ;  /* 0x000b380001d37983 */ /* 0x000f280000100800 */
[----:B------:R0:W3:Y:S01]  /*16680*/  @P0 LDG.E.U8 R74, desc[UR56][R4.64] ;  /* 0x00000038044a0981 */ /* 0x0000e2000c1e1100 */
[----:B------:R-:W-:-:S02]  /*16690*/  ISETP.GT.AND P1, PT, R0, 0x5b, PT ;  /* 0x0000005b0000780c */ /* 0x000fc40003f24270 */
[----:B------:R-:W-:Y:S01]  /*166a0*/  PRMT R72, RZ, 0x7610, R72 ;  /* 0x00007610ff487816 */ /* 0x000fe20000000048 */
[----:B------:R-:W4:Y:S04]  /*166b0*/  LDL R153, [R1+0xb3c] ;  /* 0x000b3c0001997983 */ /* 0x000f280000100800 */
[----:B------:R-:W0:Y:S04]  /*166c0*/  LDL R4, [R1+0xb58] ;  /* 0x000b580001047983 */ /* 0x000e280000100800 */
[----:B------:R-:W0:Y:S02]  /*166d0*/  LDL R5, [R1+0xb5c] ;  /* 0x000b5c0001057983 */ /* 0x000e240000100800 */
        /* <DEDUP_REMOVED lines=9> */
[----:B------:R0:W3:Y:S04]  /*16770*/  @P1 LDG.E.U8 R72, desc[UR56][R4.64] ;  /* 0x0000003804481981 */ /* 0x0000e8000c1e1100 */
[----:B------:R-:W0:Y:S04]  /*16780*/  LDL R4, [R1+0xb48] ;  /* 0x000b480001047983 */ /* 0x000e280000100800 */
[----:B------:R-:W0:Y:S01]  /*16790*/  LDL R5, [R1+0xb4c] ;  /* 0x000b4c0001057983 */ /* 0x000e220000100800 */
[----:B------:R-:W-:Y:S02]  /*167a0*/  PRMT R59, RZ, 0x7610, R59 ;  /* 0x00007610ff3b7816 */ /* 0x000fe4000000003b */
[----:B------:R-:W-:-:S02]  /*167b0*/  ISETP.GT.AND P0, PT, R0, 0x5c, PT ;  /* 0x0000005c0000780c */ /* 0x000fc40003f04270 */
[----:B0-----:R-:W-:-:S04]  /*167c0*/  @P1 LOP3.LUT R5, R5, R4, RZ, 0x3c, !PT ;  /* 0x0000000405051212 */ /* 0x001fc800078e3cff */
[----:B------:R-:W-:-:S04]  /*167d0*/  @P1 LOP3.LUT R4, R5, R4, RZ, 0x3c, !PT ;  /* 0x0000000405041212 */ /* 0x000fc800078e3cff */
[----:B------:R-:W-:-:S05]  /*167e0*/  @P1 LOP3.LUT R5, R5, R4, RZ, 0x3c, !PT ;  /* 0x0000000405051212 */ /* 0x000fca00078e3cff */
[----:B------:R2:W3:Y:S04]  /*167f0*/  @P1 LDG.E.U8 R59, desc[UR56][R4.64] ;  /* 0x00000038043b1981 */ /* 0x0004e8000c1e1100 */
[----:B------:R-:W4:Y:S01]  /*16800*/  LDL R5, [R1+0xb40] ;  /* 0x000b400001057983 */ /* 0x000f220000100800 */
[----:B------:R-:W-:Y:S01]  /*16810*/  PRMT R70, RZ, 0x7610, R70 ;  /* 0x00007610ff467816 */ /* 0x000fe20000000046 */
[----:B--2---:R-:W-:Y:S01]  /*16820*/  @P0 IMAD.MOV.U32 R4, RZ, RZ, R154 ;  /* 0x000000ffff040224 */ /* 0x004fe200078e009a */
[----:B------:R-:W-:Y:S01]  /*16830*/  PRMT R57, RZ, 0x7610, R57 ;  /* 0x00007610ff397816 */ /* 0x000fe20000000039 */
[----:B------:R-:W2:Y:S01]  /*16840*/  LDL R154, [R1+0xb1c] ;  /* 0x000b1c00019a7983 */ /* 0x000ea20000100800 */
[----:B------:R-:W-:-:S03]  /*16850*/  ISETP.GT.AND P1, PT, R0, 0x5d, PT ;  /* 0x0000005d0000780c */ /* 0x000fc60003f24270 */
[----:B----4-:R0:W4:Y:S02]  /*16860*/  @P0 LDG.E.U8 R70, desc[UR56][R4.64] ;  /* 0x0000003804460981 */ /* 0x010124000c1e1100 */
[----:B0-----:R-:W-:Y:S02]  /*16870*/  @P0 IMAD.MOV.U32 R4, RZ, RZ, R153 ;  /* 0x000000ffff040224 */ /* 0x001fe400078e0099 */
[----:B------:R-:W-:Y:S01]  /*16880*/  @P0 IMAD.MOV.U32 R5, RZ, RZ, R211 ;  /* 0x000000ffff050224 */ /* 0x000fe200078e00d3 */
[----:B------:R-:W-:Y:S01]  /*16890*/  PRMT R68, RZ, 0x7610, R68 ;  /* 0x00007610ff447816 */ /* 0x000fe20000000044 */
[----:B------:R-:W3:Y:S04]  /*168a0*/  LDL R211, [R1+0xb10] ;  /* 0x000b100001d37983 */ /* 0x000ee80000100800 */
[----:B------:R0:W4:Y:S01]  /*168b0*/  @P0 LDG.E.U8 R57, desc[UR56][R4.64] ;  /* 0x0000003804390981 */ /* 0x000122000c1e1100 */
[----:B------:R-:W-:-:S02]  /*168c0*/  PRMT R95, RZ, 0x7610, R95 ;  /* 0x00007610ff5f7816 */ /* 0x000fc4000000005f */
[----:B------:R-:W-:Y:S01]  /*168d0*/  PRMT R55, RZ, 0x7610, R55 ;  /* 0x00007610ff377816 */ /* 0x000fe20000000037 */
[----:B------:R-:W3:Y:S04]  /*168e0*/  LDL R153, [R1+0xb14] ;  /* 0x000b140001997983 */ /* 0x000ee80000100800 */
        /* <DEDUP_REMOVED lines=14> */
[----:B------:R-:W-:-:S13]  /*169d0*/  ISETP.GT.AND P0, PT, R0, 0x5e, PT ;  /* 0x0000005e0000780c */ /* 0x000fda0003f04270 */
        /* <DEDUP_REMOVED lines=388> */
[----:B------:R-:W2:Y:S01]  /*18220*/  LDL.LU R154, [R1+0x114] ;  /* 0x00011400019a7983 */ /* 0x000ea20000300800 */
[----:B------:R-:W-:-:S03]  /*18230*/  ISETP.GT.AND P1, PT, R0, 0x7b, PT ;  /* 0x0000007b0000780c */ /* 0x000fc60003f24270 */
[----:B----4-:R0:W4:Y:S02]  /*18240*/  @P0 LDG.E.U8 R220, desc[UR56][R4.64] ;  /* 0x0000003804dc0981 */ /* 0x010124000c1e1100 */
[----:B0-----:R-:W-:Y:S02]  /*18250*/  @P0 IMAD.MOV.U32 R4, RZ, RZ, R153 ;  /* 0x000000ffff040224 */ /* 0x001fe400078e0099 */
[----:B------:R-:W-:Y:S02]  /*18260*/  @P0 IMAD.MOV.U32 R5, RZ, RZ, R211 ;  /* 0x000000ffff050224 */ /* 0x000fe400078e00d3 */
[----:B------:R-:W3:Y:S04]  /*18270*/  LDL R211, [R1+0x934] ;  /* 0x0009340001d37983 */ /* 0x000ee80000100800 */
[----:B------:R-:W4:Y:S04]  /*18280*/  LDL.LU R153, [R1+0x110] ;  /* 0x0001100001997983 */ /* 0x000f280000300800 */
[----:B------:R0:W4:Y:S04]  /*18290*/  @P0 LDG.E.U8 R221, desc[UR56][R4.64] ;  /* 0x0000003804dd0981 */ /* 0x000128000c1e1100 */
[----:B------:R-:W0:Y:S04]  /*182a0*/  LDL R4, [R1+0x950] ;  /* 0x0009500001047983 */ /* 0x000e280000100800 */
[----:B------:R-:W0:Y:S01]  /*182b0*/  LDL R5, [R1+0x954] ;  /* 0x0009540001057983 */ /* 0x000e220000100800 */
[----:B------:R-:W-:-:S02]  /*182c0*/  PRMT R114, RZ, 0x7610, R114 ;  /* 0x00007610ff727816 */ /* 0x000fc40000000072 */
[----:B0-----:R-:W-:-:S04]  /*182d0*/  @P1 LOP3.LUT R5, R5, R4, RZ, 0x3c, !PT ;  /* 0x0000000405051212 */ /* 0x001fc800078e3cff */
[----:B------:R-:W-:-:S04]  /*182e0*/  @P1 LOP3.LUT R4, R5, R4, RZ, 0x3c, !PT ;  /* 0x0000000405041212 */ /* 0x000fc800078e3cff */
[----:B------:R-:W-:-:S05]  /*182f0*/  @P1 LOP3.LUT R5, R5, R4, RZ, 0x3c, !PT ;  /* 0x0000000405051212 */ /* 0x000fca00078e3cff */
[----:B------:R0:W4:Y:S04]  /*18300*/  @P1 LDG.E.U8 R114, desc[UR56][R4.64] ;  /* 0x0000003804721981 */ /* 0x000128000c1e1100 */
[----:B------:R-:W0:Y:S04]  /*18310*/  LDL R4, [R1+0x948] ;  /* 0x0009480001047983 */ /* 0x000e280000100800 */
[----:B------:R-:W0:Y:S01]  /*18320*/  LDL R5, [R1+0x94c] ;  /* 0x00094c0001057983 */ /* 0x000e220000100800 */
[----:B------:R-:W-:Y:S02]  /*18330*/  PRMT R112, RZ, 0x7610, R112 ;  /* 0x00007610ff707816 */ /* 0x000fe40000000070 */
        /* <DEDUP_REMOVED lines=12> */
[----:B------:R-:W0:Y:S04]  /*18400*/  LDL R4, [R1+0x938] ;  /* 0x0009380001047983 */ /* 0x000e280000100800 */
[----:B------:R-:W0:Y:S01]  /*18410*/  LDL R5, [R1+0x93c] ;  /* 0x00093c0001057983 */ /* 0x000e220000100800 */
[----:B------:R-:W-:Y:S02]  /*18420*/  PRMT R219, RZ, 0x7610, R219 ;  /* 0x00007610ffdb7816 */ /* 0x000fe400000000db */
[----:B------:R-:W-:-:S02]  /*18430*/  ISETP.GT.AND P1, PT, R0, 0x7d, PT ;  /* 0x0000007d0000780c */ /* 0x000fc40003f24270 */
[----:B0-----:R-:W-:-:S04]  /*18440*/  @P0 LOP3.LUT R5, R5, R4, RZ, 0x3c, !PT ;  /* 0x0000000405050212 */ /* 0x001fc800078e3cff */
[----:B------:R-:W-:-:S04]  /*18450*/  @P0 LOP3.LUT R4, R5, R4, RZ, 0x3c, !PT ;  /* 0x0000000405040212 */ /* 0x000fc800078e3cff */
[----:B------:R-:W-:-:S05]  /*18460*/  @P0 LOP3.LUT R5, R5, R4, RZ, 0x3c, !PT ;  /* 0x0000000405050212 */ /* 0x000fca00078e3cff */
[----:B------:R3:W4:Y:S04]  /*18470*/  @P0 LDG.E.U8 R219, desc[UR56][R4.64] ;  /* 0x0000003804db0981 */ /* 0x000728000c1e1100 */
[----:B------:R-:W2:Y:S01]  /*18480*/  LDL R5, [R1+0x930] ;  /* 0x0009300001057983 */ /* 0x000ea20000100800 */
[----:B------:R-:W-:Y:S01]  /*18490*/  PRMT R118, RZ, 0x7610, R118 ;  /* 0x00007610ff767816 */ /* 0x000fe20000000076 */
[----:B---3--:R-:W-:Y:S01]  /*184a0*/  @P1 IMAD.MOV.U32 R4, RZ, RZ, R211 ;  /* 0x000000ffff041224 */ /* 0x008fe200078e00d3 */
[----:B------:R-:W-:-:S04]  /*184b0*/  LOP3.LUT R3, R3, 0xffff, RZ, 0xc0, !PT ;  /* 0x0000ffff03037812 */ /* 0x000fc800078ec0ff */
[----:B--2---:R0:W2:Y:S02]  /*184c0*/  @P1 LDG.E.U8 R118, desc[UR56][R4.64] ;  /* 0x0000003804761981 */ /* 0x0040a4000c1e1100 */
[----:B0-----:R-:W-:Y:S02]  /*184d0*/  LOP3.LUT R4, R88, 0xffff, RZ, 0xc0, !PT ;  /* 0x0000ffff58047812 */ /* 0x001fe400078ec0ff */
[----:B------:R-:W3:Y:S02]  /*184e0*/  LDL R5, [R1+0x92c] ;  /* 0x00092c0001057983 */ /* 0x000ee40000100800 */
[----:B------:R-:W-:Y:S02]  /*184f0*/  PRMT R211, R4, 0x3340, R3 ;  /* 0x0000334004d37816 */ /* 0x000fe40000000003 */
[----:B------:R-:W4:Y:S04]  /*18500*/  LDL.LU R88, [R1+0x13e8] ;  /* 0x0013e80001587983 */ /* 0x000f280000300800 */
[----:B------:R-:W2:Y:S01]  /*18510*/  LDL R3, [R1+0x928] ;  /* 0x0009280001037983 */ /* 0x000ea20000100800 */
[----:B------:R-:W-:Y:S01]  /*18520*/  PRMT R116, RZ, 0x7610, R116 ;  /* 0x00007610ff747816 */ /* 0x000fe20000000074 */
[----:B---3--:R-:W-:-:S02]  /*18530*/  @P1 IMAD.MOV.U32 R4, RZ, RZ, R5 ;  /* 0x000000ffff041224 */ /* 0x008fc400078e0005 */
[----:B--2---:R-:W-:Y:S01]  /*18540*/  @P1 IMAD.MOV.U32 R5, RZ, RZ, R3 ;  /* 0x000000ffff051224 */ /* 0x004fe200078e0003 */
[----:B------:R-:W-:-:S04]  /*18550*/  LOP3.LUT R3, R89, 0xffff, RZ, 0xc0, !PT ;  /* 0x0000ffff59037812 */ /* 0x000fc800078ec0ff */
[----:B------:R0:W2:Y:S02]  /*18560*/  @P1 LDG.E.U8 R116, desc[UR56][R4.64] ;  /* 0x0000003804741981 */ /* 0x0000a4000c1e1100 */
[----:B0-----:R-:W-:Y:S02]  /*18570*/  LOP3.LUT R4, R154, 0xffff, RZ, 0xc0, !PT ;  /* 0x0000ffff9a047812 */ /* 0x001fe400078ec0ff */
[----:B------:R-:W3:Y:S02]  /*18580*/  LDL R5, [R1+0x924] ;  /* 0x0009240001057983 */ /* 0x000ee40000100800 */
[----:B------:R-:W-:Y:S02]  /*18590*/  PRMT R154, R4, 0x3340, R3 ;  /* 0x00003340049a7816 */ /* 0x000fe40000000003 */
[----:B------:R-:W2:Y:S04]  /*185a0*/  LDL.LU R89, [R1+0x13e4] ;  /* 0x0013e40001597983 */ /* 0x000ea80000300800 */
[----:B------:R-:W2:Y:S01]  /*185b0*/  LDL R3, [R1+0x920] ;  /* 0x0009200001037983 */ /* 0x000ea20000100800 */
[----:B------:R-:W-:-:S02]  /*185c0*/  ISETP.GT.AND P0, PT, R0, 0x7e, PT ;  /* 0x0000007e0000780c */ /* 0x000fc40003f04270 */
[----:B----4-:R-:W-:-:S11]  /*185d0*/  PRMT R88, RZ, 0x7610, R88 ;  /* 0x00007610ff587816 */ /* 0x010fd60000000058 */
[----:B---3--:R-:W-:Y:S02]  /*185e0*/  @P0 IMAD.MOV.U32 R4, RZ, RZ, R5 ;  /* 0x000000ffff040224 */ /* 0x008fe400078e0005 */
[----:B--2---:R-:W-:Y:S01]  /*185f0*/  @P0 IMAD.MOV.U32 R5, RZ, RZ, R3 ;  /* 0x000000ffff050224 */ /* 0x004fe200078e0003 */
[----:B------:R-:W-:-:S04]  /*18600*/  LOP3.LUT R3, R90, 0xffff, RZ, 0xc0, !PT ;  /* 0x0000ffff5a037812 */ /* 0x000fc800078ec0ff */
[----:B------:R0:W2:Y:S02]  /*18610*/  @P0 LDG.E.U8 R88, desc[UR56][R4.64] ;  /* 0x0000003804580981 */ /* 0x0000a4000c1e1100 */
[----:B0-----:R-:W-:Y:S02]  /*18620*/  LOP3.LUT R4, R153, 0xffff, RZ, 0xc0, !PT ;  /* 0x0000ffff99047812 */ /* 0x001fe400078ec0ff */
[----:B------:R-:W3:Y:S02]  /*18630*/  LDL R5, [R1+0x91c] ;  /* 0x00091c0001057983 */ /* 0x000ee40000100800 */
[----:B------:R-:W-:Y:S02]  /*18640*/  PRMT R153, R4, 0x3340, R3 ;  /* 0x0000334004997816 */ /* 0x000fe40000000003 */
[----:B------:R-:W4:Y:S04]  /*18650*/  LDL.LU R90, [R1+0x13e0] ;  /* 0x0013e000015a7983 */ /* 0x000f280000300800 */
[----:B------:R-:W3:Y:S04]  /*18660*/  LDL R4, [R1+0x918] ;  /* 0x0009180001047983 */ /* 0x000ee80000100800 */
[----:B------:R-:W2:Y:S01]  /*18670*/  LDL.LU R3, [R1+0x10c] ;  /* 0x00010c0001037983 */ /* 0x000ea20000300800 */
[----:B------:R-:W-:-:S02]  /*18680*/  PRMT R89, RZ, 0x7610, R89 ;  /* 0x00007610ff597816 */ /* 0x000fc40000000059 */
[----:B---3--:R-:W-:-:S04]  /*18690*/  @P0 LOP3.LUT R5, R5, R4, RZ, 0x3c, !PT ;  /* 0x0000000405050212 */ /* 0x008fc800078e3cff */
[----:B------:R-:W-:-:S04]  /*186a0*/  @P0 LOP3.LUT R4, R5, R4, RZ, 0x3c, !PT ;  /* 0x0000000405040212 */ /* 0x000fc800078e3cff */
[----:B------:R-:W-:-:S05]  /*186b0*/  @P0 LOP3.LUT R5, R5, R4, RZ, 0x3c, !PT ;  /* 0x0000000405050212 */ /* 0x000fca00078e3cff */
[----:B------:R2:W3:Y:S02]  /*186c0*/  @P0 LDG.E.U8 R89, desc[UR56][R4.64] ;  /* 0x0000003804590981 */ /* 0x0004e4000c1e1100 */
[----:B--2---:R-:W-:Y:S02]  /*186d0*/  LOP3.LUT R4, R3, 0xffff, RZ, 0xc0, !PT ;  /* 0x0000ffff03047812 */ /* 0x004fe400078ec0ff */
[----:B------:R-:W2:Y:S01]  /*186e0*/  LDL R5, [R1+0x914] ;  /* 0x0009140001057983 */ /* 0x000ea20000100800 */
[----:B------:R-:W-:-:S04]  /*186f0*/  LOP3.LUT R3, R212, 0xffff, RZ, 0xc0, !PT ;  /* 0x0000ffffd4037812 */ /* 0x000fc800078ec0ff */
[----:B------:R-:W-:Y:S02]  /*18700*/  PRMT R212, R4, 0x3340, R3 ;  /* 0x0000334004d47816 */ /* 0x000fe40000000003 */
[----:B------:R-:W3:Y:S01]  /*18710*/  LDL R3, [R1+0x910] ;  /* 0x0009100001037983 */ /* 0x000ee20000100800 */
[----:B------:R-:W-:Y:S02]  /*18720*/  ISETP.GT.AND P0, PT, R0, 0x7f, PT ;  /* 0x0000007f0000780c */ /* 0x000fe40003f04270 */
[----:B----4-:R-:W-:Y:S02]  /*18730*/  PRMT R90, RZ, 0x7610, R90 ;  /* 0x00007610ff5a7816 */ /* 0x010fe4000000005a */
[----:B------:R-:W-:-:S09]  /*18740*/  LOP3.LUT R6, R6, 0xffff, RZ, 0xc0, !PT ;  /* 0x0000ffff06067812 */ /* 0x000fd200078ec0ff */
[----:B--2---:R-:W-:Y:S02]  /*18750*/  @P0 IMAD.MOV.U32 R4, RZ, RZ, R5 ;  /* 0x000000ffff040224 */ /* 0x004fe400078e0005 */
[----:B---3--:R-:W-:Y:S01]  /*18760*/  @P0 IMAD.MOV.U32 R5, RZ, RZ, R3 ;  /* 0x000000ffff050224 */ /* 0x008fe200078e0003 */
[----:B------:R-:W-:-:S04]  /*18770*/  LOP3.LUT R3, R209, 0xffff, RZ, 0xc0, !PT ;  /* 0x0000ffffd1037812 */ /* 0x000fc800078ec0ff */
[----:B------:R0:W2:Y:S02]  /*18780*/  @P0 LDG.E.U8 R90, desc[UR56][R4.64] ;  /* 0x00000038045a0981 */ /* 0x0000a4000c1e1100 */
[----:B0-----:R-:W-:Y:S02]  /*18790*/  LOP3.LUT R5, R213, 0xffff, RZ, 0xc0, !PT ;  /* 0x0000ffffd5057812 */ /* 0x001fe400078ec0ff */
[----:B------:R-:W-:Y:S01]  /*187a0*/  LOP3.LUT R4, R210, 0xffff, RZ, 0xc0, !PT ;  /* 0x0000ffffd2047812 */ /* 0x000fe200078ec0ff */
[----:B------:R-:W3:Y:S01]  /*187b0*/  LDL R213, [R1+0xde0] ;  /* 0x000de00001d57983 */ /* 0x000ee20000100800 */
[----:B------:R-:W-:Y:S02]  /*187c0*/  PRMT R210, R6, 0x3340, R5 ;  /* 0x0000334006d27816 */ /* 0x000fe40000000005 */
[----:B------:R-:W-:Y:S02]  /*187d0*/  PRMT R209, R4, 0x3340, R3 ;  /* 0x0000334004d17816 */ /* 0x000fe40000000003 */
[----:B------:R-:W-:-:S02]  /*187e0*/  LOP3.LUT R6, R117, 0xffff, RZ, 0xc0, !PT ;  /* 0x0000ffff75067812 */ /* 0x000fc400078ec0ff */
[----:B------:R-:W4:Y:S01]  /*187f0*/  LDL.LU R117, [R1+0x13dc] ;  /* 0x0013dc0001757983 */ /* 0x000f220000300800 */
[----:B------:R-:W-:Y:S02]  /*18800*/  LOP3.LUT R5, R9, 0xffff, RZ, 0xc0, !PT ;  /* 0x0000ffff09057812 */ /* 0x000fe400078ec0ff */
[----:B------:R-:W-:Y:S01]  /*18810*/  LOP3.LUT R4, R8, 0xffff, RZ, 0xc0, !PT ;  /* 0x0000ffff08047812 */ /* 0x000fe200078ec0ff */
[----:B------:R-:W2:Y:S04]  /*18820*/  LDL R9, [R1+0x90c] ;  /* 0x00090c0001097983 */ /* 0x000ea80000100800 */
[----:B------:R-:W2:Y:S01]  /*18830*/  LDL R8, [R1+0x908] ;  /* 0x0009080001087983 */ /* 0x000ea20000100800 */
[----:B------:R-:W-:Y:S02]  /*18840*/  LOP3.LUT R3, R7, 0xffff, RZ, 0xc0, !PT ;  /* 0x0000ffff07037812 */ /* 0x000fe400078ec0ff */
[----:B------:R-:W-:-:S02]  /*18850*/  PRMT R7, R6, 0x3340, R5 ;  /* 0x0000334006077816 */ /* 0x000fc40000000005 */
[----:B------:R-:W-:Y:S02]  /*18860*/  PRMT R3, R4, 0x3340, R3 ;  /* 0x0000334004037816 */ /* 0x000fe40000000003 */
[----:B------:R-:W-:Y:S02]  /*18870*/  PRMT R4, R211, 0x5410, R154 ;  /* 0x00005410d3047816 */ /* 0x000fe4000000009a */
[----:B------:R-:W3:Y:S01]  /*18880*/  LDL.LU R154, [R1+0x13d8] ;  /* 0x0013d800019a7983 */ /* 0x000ee20000300800 */
[----:B------:R-:W-:-:S03]  /*18890*/  PRMT R5, R153, 0x5410, R212 ;  /* 0x0000541099057816 */ /* 0x000fc600000000d4 */
[----:B------:R-:W3:Y:S01]  /*188a0*/  LDL.LU R211, [R1+0x13d4] ;  /* 0x0013d40001d37983 */ /* 0x000ee20000300800 */
[----:B------:R-:W-:-:S03]  /*188b0*/  PRMT R6, R210, 0x5410, R209 ;  /* 0x00005410d2067816 */ /* 0x000fc600000000d1 */
[----:B------:R-:W3:Y:S01]  /*188c0*/  LDL.LU R212, [R1+0x13d0] ;  /* 0x0013d00001d47983 */ /* 0x000ee20000300800 */
[----:B------:R-:W-:-:S03]  /*188d0*/  PRMT R7, R7, 0x5410, R3 ;  /* 0x0000541007077816 */ /* 0x000fc60000000003 */
[----:B------:R-:W3:Y:S04]  /*188e0*/  LDL.LU R153, [R1+0x13cc] ;  /* 0x0013cc0001997983 */ /* 0x000ee80000300800 */
[----:B------:R-:W3:Y:S04]  /*188f0*/  LDL.LU R209, [R1+0x13c8] ;  /* 0x0013c80001d17983 */ /* 0x000ee80000300800 */
[----:B------:R-:W3:Y:S04]  /*18900*/  LDL.LU R210, [R1+0x13c4] ;  /* 0x0013c40001d27983 */ /* 0x000ee80000300800 */
[----:B------:R-:W3:Y:S01]  /*18910*/  LDL.LU R3, [R1+0x11c] ;  /* 0x00011c0001037983 */ /* 0x000ee20000300800 */
[----:B----4-:R-:W-:-:S02]  /*18920*/  PRMT R117, RZ, 0x7610, R117 ;  /* 0x00007610ff757816 */ /* 0x010fc40000000075 */
[----:B--2---:R-:W-:-:S04]  /*18930*/  @P0 LOP3.LUT R9, R9, R8, RZ, 0x3c, !PT ;  /* 0x0000000809090212 */ /* 0x004fc800078e3cff */
[----:B------:R-:W-:-:S04]  /*18940*/  @P0 LOP3.LUT R8, R9, R8, RZ, 0x3c, !PT ;  /* 0x0000000809080212 */ /* 0x000fc800078e3cff */
[----:B------:R-:W-:-:S05]  /*18950*/  @P0 LOP3.LUT R9, R9, R8, RZ, 0x3c, !PT ;  /* 0x0000000809090212 */ /* 0x000fca00078e3cff */
[----:B------:R0:W2:Y:S01]  /*18960*/  @P0 LDG.E.U8 R117, desc[UR56][R8.64] ;  /* 0x0000003808750981 */ /* 0x0000a2000c1e1100 */
[----:B------:R-:W-:Y:S06]  /*18970*/  BAR.SYNC.DEFER_BLOCKING 0x0 ;  /* 0x0000000000007b1d */ /* 0x000fec0000010000 */
[----:B------:R-:W4:Y:S04]  /*18980*/  LDL.LU R8, [R1+0x120] ;  /* 0x0001200001087983 */ /* 0x000f280000300800 */
[----:B------:R-:W2:Y:S04]  /*18990*/  LDL.LU R9, [R1+0x118] ;  /* 0x0001180001097983 */ /* 0x000ea80000300800 */
[----:B---3--:R1:W-:Y:S02]  /*189a0*/  STS.128 [R213+UR58], R4 ;  /* 0x00000004d5007988 */ /* 0x0083e40008000c3a */
[----:B-1----:R-:W-:-:S02]  /*189b0*/  LOP3.LUT R5, R3, 0xffff, RZ, 0xc0, !PT ;  /* 0x0000ffff03057812 */ /* 0x002fc400078ec0ff */
[----:B------:R-:W-:Y:S02]  /*189c0*/  LOP3.LUT R4, R210, 0xffff, RZ, 0xc0, !PT ;  /* 0x0000ffffd2047812 */ /* 0x000fe400078ec0ff */
[----:B------:R-:W-:-:S04]  /*189d0*/  LOP3.LUT R3, R209, 0xffff, RZ, 0xc0, !PT ;  /* 0x0000ffffd1037812 */ /* 0x000fc800078ec0ff */
[----:B------:R-:W-:Y:S02]  /*189e0*/  PRMT R209, R4, 0x3340, R3 ;  /* 0x0000334004d17816 */ /* 0x000fe40000000003 */
[----:B------:R-:W-:Y:S02]  /*189f0*/  LOP3.LUT R4, R212, 0xffff, RZ, 0xc0, !PT ;  /* 0x0000ffffd4047812 */ /* 0x000fe400078ec0ff */
[----:B------:R-:W-:-:S04]  /*18a00*/  LOP3.LUT R3, R211, 0xffff, RZ, 0xc0, !PT ;  /* 0x0000ffffd3037812 */ /* 0x000fc800078ec0ff */
[----:B------:R-:W-:Y:S02]  /*18a10*/  PRMT R211, R4, 0x3340, R3 ;  /* 0x0000334004d37816 */ /* 0x000fe40000000003 */
[----:B------:R-:W-:Y:S02]  /*18a20*/  LOP3.LUT R4, R156, 0xffff, RZ, 0xc0, !PT ;  /* 0x0000ffff9c047812 */ /* 0x000fe400078ec0ff */
[----:B------:R-:W-:Y:S02]  /*18a30*/  LOP3.LUT R3, R157, 0xffff, RZ, 0xc0, !PT ;  /* 0x0000ffff9d037812 */ /* 0x000fe400078ec0ff */
[----:B----4-:R-:W-:-:S04]  /*18a40*/  LOP3.LUT R6, R8, 0xffff, RZ, 0xc0, !PT ;  /* 0x0000ffff08067812 */ /* 0x010fc800078ec0ff */
[----:B------:R-:W-:Y:S02]  /*18a50*/  PRMT R210, R6, 0x3340, R5 ;  /* 0x0000334006d27816 */ /* 0x000fe40000000005 */
[----:B--2---:R-:W-:Y:S02]  /*18a60*/  LOP3.LUT R6, R9, 0xffff, RZ, 0xc0, !PT ;  /* 0x0000ffff09067812 */ /* 0x004fe400078ec0ff */
[----:B------:R-:W-:Y:S02]  /*18a70*/  LOP3.LUT R5, R153, 0xffff, RZ, 0xc0, !PT ;  /* 0x0000ffff99057812 */ /* 0x000fe400078ec0ff */
[----:B0-----:R-:W-:Y:S01]  /*18a80*/  PRMT R8, R4, 0x3340, R3 ;  /* 0x0000334004087816 */ /* 0x001fe20000000003 */
[----:B------:R-:W2:Y:S01]  /*18a90*/  LDL.LU R153, [R1+0x13c0] ;  /* 0x0013c00001997983 */ /* 0x000ea20000300800 */
[----:B------:R-:W-:Y:S02]  /*18aa0*/  PRMT R212, R6, 0x3340, R5 ;  /* 0x0000334006d47816 */ /* 0x000fe40000000005 */
[----:B------:R-:W-:-:S02]  /*18ab0*/  LOP3.LUT R6, R154, 0xffff, RZ, 0xc0, !PT ;  /* 0x0000ffff9a067812 */ /* 0x000fc400078ec0ff */
[----:B------:R-:W-:Y:S01]  /*18ac0*/  LOP3.LUT R5, R155, 0xffff, RZ, 0xc0, !PT ;  /* 0x0000ffff9b057812 */ /* 0x000fe200078ec0ff */
[----:B------:R-:W3:Y:S01]  /*18ad0*/  LDL.LU R154, [R1+0x13bc] ;  /* 0x0013bc00019a7983 */ /* 0x000ee20000300800 */
[----:B------:R-:W-:Y:S02]  /*18ae0*/  LOP3.LUT R4, R176, 0xffff, RZ, 0xc0, !PT ;  /* 0x0000ffffb0047812 */ /* 0x000fe400078ec0ff */
[----:B------:R-:W-:Y:S01]  /*18af0*/  PRMT R9, R6, 0x3340, R5 ;  /* 0x0000334006097816 */ /* 0x000fe20000000005 */
[----:B------:R-:W4:Y:S01]  /*18b00*/  LDL.LU R155, [R1+0x13b8] ;  /* 0x0013b800019b7983 */ /* 0x000f220000300800 */
[----:B------:R-:W-:Y:S02]  /*18b10*/  LOP3.LUT R6, R158, 0xffff, RZ, 0xc0, !PT ;  /* 0x0000ffff9e067812 */ /* 0x000fe400078ec0ff */
[----:B------:R-:W-:Y:S01]  /*18b20*/  LOP3.LUT R5, R159, 0xffff, RZ, 0xc0, !PT ;  /* 0x0000ffff9f057812 */ /* 0x000fe200078ec0ff */
[----:B------:R-:W2:Y:S01]  /*18b30*/  LDL.LU R156, [R1+0x13b4] ;  /* 0x0013b400019c7983 */ /* 0x000ea20000300800 */
[----:B------:R-:W-:-:S02]  /*18b40*/  LOP3.LUT R3, R208, 0xffff, RZ, 0xc0, !PT ;  /* 0x0000ffffd0037812 */ /* 0x000fc400078ec0ff */
[----:B------:R-:W-:Y:S01]  /*18b50*/  PRMT R7, R6, 0x3340, R5 ;  /* 0x0000334006077816 */ /* 0x000fe20000000005 */
[----:B------:R-:W3:Y:S01]  /*18b60*/  LDL.LU R157, [R1+0x13b0] ;  /* 0x0013b000019d7983 */ /* 0x000ee20000300800 */
[----:B------:R-:W-:Y:S02]  /*18b70*/  PRMT R3, R4, 0x3340, R3 ;  /* 0x0000334004037816 */ /* 0x000fe40000000003 */
[----:B------:R-:W-:Y:S01]  /*18b80*/  PRMT R4, R210, 0x5410, R209 ;  /* 0x00005410d2047816 */ /* 0x000fe200000000d1 */
[----:B------:R-:W4:Y:S01]  /*18b90*/  LDL.LU R158, [R1+0x13ac] ;  /* 0x0013ac00019e7983 */ /* 0x000f220000300800 */
[----:B------:R-:W-:Y:S02]  /*18ba0*/  PRMT R5, R212, 0x5410, R211 ;  /* 0x00005410d4057816 */ /* 0x000fe400000000d3 */
[----:B------:R-:W-:Y:S01]  /*18bb0*/  PRMT R6, R9, 0x5410, R8 ;  /* 0x0000541009067816 */ /* 0x000fe20000000008 */
[----:B------:R-:W2:Y:S01]  /*18bc0*/  LDL.LU R159, [R1+0x13a8] ;  /* 0x0013a800019f7983 */ /* 0x000ea20000300800 */
[----:B------:R-:W-:-:S03]  /*18bd0*/  PRMT R7, R7, 0x5410, R3 ;  /* 0x0000541007077816 */ /* 0x000fc60000000003 */
[----:B------:R-:W3:Y:S04]  /*18be0*/  LDL.LU R176, [R1+0x13a4] ;  /* 0x0013a40001b07983 */ /* 0x000ee80000300800 */
[----:B------:R-:W4:Y:S04]  /*18bf0*/  LDL.LU R208, [R1+0x13a0] ;  /* 0x0013a00001d07983 */ /* 0x000f280000300800 */
[----:B------:R-:W2:Y:S04]  /*18c00*/  LDL.LU R209, [R1+0x139c] ;  /* 0x00139c0001d17983 */ /* 0x000ea80000300800 */
[----:B------:R-:W3:Y:S04]  /*18c10*/  LDL.LU R210, [R1+0x1398] ;  /* 0x0013980001d27983 */ /* 0x000ee80000300800 */
[----:B------:R-:W4:Y:S04]  /*18c20*/  LDL.LU R211, [R1+0x1394] ;  /* 0x0013940001d37983 */ /* 0x000f280000300800 */
[----:B------:R0:W-:Y:S04]  /*18c30*/  STS.128 [R213+UR58+0x4000], R4 ;  /* 0x00400004d5007988 */ /* 0x0001e80008000c3a */
[----:B------:R-:W2:Y:S01]  /*18c40*/  LDL.LU R212, [R1+0x1390] ;  /* 0x0013900001d47983 */ /* 0x000ea20000300800 */
[----:B------:R-:W-:-:S02]  /*18c50*/  LOP3.LUT R3, R148, 0xffff, RZ, 0xc0, !PT ;  /* 0x0000ffff94037812 */ /* 0x000fc400078ec0ff */
[----:B0-----:R-:W-:Y:S01]  /*18c60*/  LOP3.LUT R6, R214, 0xffff, RZ, 0xc0, !PT ;  /* 0x0000ffffd6067812 */ /* 0x001fe200078ec0ff */
[----:B------:R-:W3:Y:S01]  /*18c70*/  LDL.LU R213, [R1+0x138c] ;  /* 0x00138c0001d57983 */ /* 0x000ee20000300800 */
[----:B------:R-:W-:Y:S02]  /*18c80*/  LOP3.LUT R5, R215, 0xffff, RZ, 0xc0, !PT ;  /* 0x0000ffffd7057812 */ /* 0x000fe400078ec0ff */
[----:B------:R-:W-:Y:S01]  /*18c90*/  LOP3.LUT R4, R149, 0xffff, RZ, 0xc0, !PT ;  /* 0x0000ffff95047812 */ /* 0x000fe200078ec0ff */
[----:B------:R-:W4:Y:S01]  /*18ca0*/  LDL.LU R214, [R1+0x1388] ;  /* 0x0013880001d67983 */ /* 0x000f220000300800 */
[----:B------:R-:W-:-:S03]  /*18cb0*/  PRMT R8, R6, 0x3340, R5 ;  /* 0x0000334006087816 */ /* 0x000fc60000000005 */
[----:B------:R-:W2:Y:S01]  /*18cc0*/  LDL.LU R215, [R1+0x1384] ;  /* 0x0013840001d77983 */ /* 0x000ea20000300800 */
[----:B------:R-:W-:-:S03]  /*18cd0*/  LOP3.LUT R6, R147, 0xffff, RZ, 0xc0, !PT ;  /* 0x0000ffff93067812 */ /* 0x000fc600078ec0ff */
[----:B------:R-:W3:Y:S01]  /*18ce0*/  LDL.LU R149, [R1+0x1380] ;  /* 0x0013800001957983 */ /* 0x000ee20000300800 */
[----:B------:R-:W-:-:S03]  /*18cf0*/  LOP3.LUT R5, R152, 0xffff, RZ, 0xc0, !PT ;  /* 0x0000ffff98057812 */ /* 0x000fc600078ec0ff */
[----:B------:R-:W4:Y:S04]  /*18d00*/  LDL.LU R148, [R1+0x137c] ;  /* 0x00137c0001947983 */ /* 0x000f280000300800 */
[----:B------:R-:W4:Y:S04]  /*18d10*/  LDL.LU R147, [R1+0x1378] ;  /* 0x0013780001937983 */ /* 0x000f280000300800 */
[----:B------:R-:W2:Y:S01]  /*18d20*/  LDL R152, [R1+0xdfc] ;  /* 0x000dfc0001987983 */ /* 0x000ea20000100800 */
[----:B------:R-:W-:Y:S02]  /*18d30*/  PRMT R7, R4, 0x3340, R3 ;  /* 0x0000334004077816 */ /* 0x000fe40000000003 */
[----:B------:R-:W-:-:S02]  /*18d40*/  LOP3.LUT R4, R146, 0xffff, RZ, 0xc0, !PT ;  /* 0x0000ffff92047812 */ /* 0x000fc400078ec0ff */
[----:B------:R-:W-:Y:S02]  /*18d50*/  LOP3.LUT R3, R250, 0xffff, RZ, 0xc0, !PT ;  /* 0x0000fffffa037812 */ /* 0x000fe400078ec0ff */
[----:B------:R-:W-:Y:S02]  /*18d60*/  PRMT R146, R6, 0x3340, R5 ;  /* 0x0000334006927816 */ /* 0x000fe40000000005 */
[----:B------:R-:W-:Y:S02]  /*18d70*/  PRMT R250, R4, 0x3340, R3 ;  /* 0x0000334004fa7816 */ /* 0x000fe40000000003 */
[----:B------:R-:W-:Y:S02]  /*18d80*/  LOP3.LUT R6, R246, 0xffff, RZ, 0xc0, !PT ;  /* 0x0000fffff6067812 */ /* 0x000fe400078ec0ff */
[----:B------:R-:W-:Y:S02]  /*18d90*/  LOP3.LUT R5, R241, 0xffff, RZ, 0xc0, !PT ;  /* 0x0000fffff1057812 */ /* 0x000fe400078ec0ff */
[----:B------:R-:W-:-:S02]  /*18da0*/  LOP3.LUT R4, R236, 0xffff, RZ, 0xc0, !PT ;  /* 0x0000ffffec047812 */ /* 0x000fc400078ec0ff */
[----:B------:R-:W-:Y:S01]  /*18db0*/  LOP3.LUT R3, R232, 0xffff, RZ, 0xc0, !PT ;  /* 0x0000ffffe8037812 */ /* 0x000fe200078ec0ff */
[----:B------:R-:W-:Y:S01]  /*18dc0*/  IMAD.MOV.U32 R232, RZ, RZ, R8 ;  /* 0x000000ffffe87224 */ /* 0x000fe200078e0008 */
        /* <DEDUP_REMOVED lines=9> */
[----:B------:R-:W-:Y:S02]  /*18e60*/  PRMT R4, R232, 0x5410, R228 ;  /* 0x00005410e8047816 */ /* 0x000fe400000000e4 */
[----:B------:R-:W-:Y:S01]  /*18e70*/  PRMT R5, R146, 0x5410, R250 ;  /* 0x0000541092057816 */ /* 0x000fe200000000fa */
[----:B------:R-:W0:Y:S01]  /*18e80*/  S2R R232, SR_TID.X ;  /* 0x0000000000e87919 */ /* 0x000e220000002100 */
[----:B------:R-:W-:-:S02]  /*18e90*/  PRMT R6, R9, 0x5410, R8 ;  /* 0x0000541009067816 */ /* 0x000fc40000000008 */
[----:B------:R-:W-:Y:S01]  /*18ea0*/  PRMT R7, R7, 0x5410, R3 ;  /* 0x0000541007077816 */ /* 0x000fe20000000003 */
[----:B------:R-:W4:Y:S01]  /*18eb0*/  LDL.LU R146, [R1+0x1374] ;  /* 0x0013740001927983 */ /* 0x000f220000300800 */
[----:B------:R-:W-:-:S03]  /*18ec0*/  LOP3.LUT R3, R137, 0xffff, RZ, 0xc0, !PT ;  /* 0x0000ffff89037812 */ /* 0x000fc600078ec0ff */
[----:B--2---:R1:W-:Y:S02]  /*18ed0*/  STS.128 [R152+UR58], R4 ;  /* 0x0000000498007988 */ /* 0x0043e40008000c3a */
[----:B-1----:R-:W-:Y:S02]  /*18ee0*/  LOP3.LUT R6, R140, 0xffff, RZ, 0xc0, !PT ;  /* 0x0000ffff8c067812 */ /* 0x002fe400078ec0ff */
[----:B------:R-:W-:Y:S01]  /*18ef0*/  LOP3.LUT R5, R139, 0xffff, RZ, 0xc0, !PT ;  /* 0x0000ffff8b057812 */ /* 0x000fe200078ec0ff */
[----:B------:R-:W2:Y:S01]  /*18f00*/  LDL.LU R140, [R1+0x1370] ;  /* 0x00137000018c7983 */ /* 0x000ea20000300800 */
[----:B------:R-:W-:Y:S02]  /*18f10*/  LOP3.LUT R4, R138, 0xffff, RZ, 0xc0, !PT ;  /* 0x0000ffff8a047812 */ /* 0x000fe400078ec0ff */
[----:B------:R-:W-:Y:S01]  /*18f20*/  PRMT R228, R6, 0x3340, R5 ;  /* 0x0000334006e47816 */ /* 0x000fe20000000005 */
[----:B------:R-:W4:Y:S01]  /*18f30*/  LDL.LU R139, [R1+0x136c] ;  /* 0x00136c00018b7983 */ /* 0x000f220000300800 */
[----:B------:R-:W-:-:S02]  /*18f40*/  PRMT R224, R4, 0x3340, R3 ;  /* 0x0000334004e07816 */ /* 0x000fc40000000003 */
[----:B------:R-:W-:Y:S01]  /*18f50*/  LOP3.LUT R6, R136, 0xffff, RZ, 0xc0, !PT ;  /* 0x0000ffff88067812 */ /* 0x000fe200078ec0ff */
[----:B------:R-:W2:Y:S01]  /*18f60*/  LDL.LU R138, [R1+0x1368] ;  /* 0x00136800018a7983 */ /* 0x000ea20000300800 */
[----:B------:R-:W-:Y:S02]  /*18f70*/  LOP3.LUT R5, R135, 0xffff, RZ, 0xc0, !PT ;  /* 0x0000ffff87057812 */ /* 0x000fe400078ec0ff */
[----:B------:R-:W-:Y:S01]  /*18f80*/  LOP3.LUT R4, R134, 0xffff, RZ, 0xc0, !PT ;  /* 0x0000ffff86047812 */ /* 0x000fe200078ec0ff */
[----:B------:R-:W4:Y:S01]  /*18f90*/  LDL.LU R137, [R1+0x1364] ;  /* 0x0013640001897983 */ /* 0x000f220000300800 */
[----:B------:R-:W-:Y:S02]  /*18fa0*/  LOP3.LUT R3, R133, 0xffff, RZ, 0xc0, !PT ;  /* 0x0000ffff85037812 */ /* 0x000fe400078ec0ff */
[----:B------:R-:W-:Y:S01]  /*18fb0*/  PRMT R216, R6, 0x3340, R5 ;  /* 0x0000334006d87816 */ /* 0x000fe20000000005 */
[----:B------:R-:W2:Y:S01]  /*18fc0*/  LDL.LU R136, [R1+0x1360] ;  /* 0x0013600001887983 */ /* 0x000ea20000300800 */
[----:B------:R-:W-:-:S02]  /*18fd0*/  PRMT R21, R4, 0x3340, R3 ;  /* 0x0000334004157816 */ /* 0x000fc40000000003 */
[----:B------:R-:W-:Y:S01]  /*18fe0*/  LOP3.LUT R6, R124, 0xffff, RZ, 0xc0, !PT ;  /* 0x0000ffff7c067812 */ /* 0x000fe200078ec0ff */
[----:B------:R-:W4:Y:S01]  /*18ff0*/  LDL.LU R135, [R1+0x135c] ;  /* 0x00135c0001877983 */ /* 0x000f220000300800 */
[----:B------:R-:W-:Y:S02]  /*19000*/  LOP3.LUT R5, R123, 0xffff, RZ, 0xc0, !PT ;  /* 0x0000ffff7b057812 */ /* 0x000fe400078ec0ff */
        /* <DEDUP_REMOVED lines=15> */
[----:B------:R-:W-:Y:S01]  /*19100*/  PRMT R4, R228, 0x5410, R224 ;  /* 0x00005410e4047816 */ /* 0x000fe200000000e0 */
[----:B------:R-:W4:Y:S01]  /*19110*/  LDL.LU R121, [R1+0x1344] ;  /* 0x0013440001797983 */ /* 0x000f220000300800 */
[----:B------:R-:W-:Y:S02]  /*19120*/  PRMT R5, R216, 0x5410, R21 ;  /* 0x00005410d8057816 */ /* 0x000fe40000000015 */
[----:B------:R-:W-:Y:S01]  /*19130*/  PRMT R6, R9, 0x5410, R8 ;  /* 0x0000541009067816 */ /* 0x000fe20000000008 */
[----:B------:R-:W2:Y:S01]  /*19140*/  LDL.LU R120, [R1+0x1340] ;  /* 0x0013400001787983 */ /* 0x000ea20000300800 */
[----:B------:R-:W-:Y:S02]  /*19150*/  PRMT R7, R7, 0x5410, R3 ;  /* 0x0000541007077816 */ /* 0x000fe40000000003 */
[----:B0-----:R-:W-:-:S03]  /*19160*/  LOP3.LUT R3, R232, 0x7f, RZ, 0xc0, !PT ;  /* 0x0000007fe8037812 */ /* 0x001fc600078ec0ff */
[----:B------:R0:W-:Y:S01]  /*19170*/  STS.128 [R152+UR58+0x4000], R4 ;  /* 0x0040000498007988 */ /* 0x0001e20008000c3a */
[----:B------:R-:W-:Y:S02]  /*19180*/  ISETP.GE.AND P0, PT, R3, R0, PT ;  /* 0x000000000300720c */ /* 0x000fe40003f06270 */
[----:B------:R-:W-:Y:S02]  /*19190*/  LOP3.LUT R3, R235, 0xffff, RZ, 0xc0, !PT ;  /* 0x0000ffffeb037812 */ /* 0x000fe400078ec0ff */
[----:B------:R-:W-:-:S04]  /*191a0*/  LOP3.LUT R0, R231, 0xffff, RZ, 0xc0, !PT ;  /* 0x0000ffffe7007812 */ /* 0x000fc800078ec0ff */
[----:B------:R-:W-:Y:S02]  /*191b0*/  PRMT R21, R3, 0x3340, R0 ;  /* 0x0000334003157816 */ /* 0x000fe40000000000 */
[----:B0-----:R-:W-:Y:S01]  /*191c0*/  LOP3.LUT R5, R244, 0xffff, RZ, 0xc0, !PT ;  /* 0x0000fffff4057812 */ /* 0x001fe200078ec0ff */
[----:B------:R-:W4:Y:S01]  /*191d0*/  LDL.LU R152, [R1+0x1f0] ;  /* 0x0001f00001987983 */ /* 0x000f220000300800 */
[----:B------:R-:W-:-:S04]  /*191e0*/  LOP3.LUT R4, R239, 0xffff, RZ, 0xc0, !PT ;  /* 0x0000ffffef047812 */ /* 0x000fc800078ec0ff */
[----:B------:R-:W-:Y:S02]  /*191f0*/  PRMT R216, R5, 0x3340, R4 ;  /* 0x0000334005d87816 */ /* 0x000fe40000000004 */
[----:B------:R-:W-:Y:S02]  /*19200*/  LOP3.LUT R5, R227, 0xffff, RZ, 0xc0, !PT ;  /* 0x0000ffffe3057812 */ /* 0x000fe400078ec0ff */
[----:B------:R-:W-:Y:S02]  /*19210*/  LOP3.LUT R4, R223, 0xffff, RZ, 0xc0, !PT ;  /* 0x0000ffffdf047812 */ /* 0x000fe400078ec0ff */
[----:B------:R-:W-:Y:S02]  /*19220*/  LOP3.LUT R0, R20, 0xffff, RZ, 0xc0, !PT ;  /* 0x0000ffff14007812 */ /* 0x000fe400078ec0ff */
[----:B------:R-:W-:Y:S02]  /*19230*/  PRMT R20, R5, 0x3340, R4 ;  /* 0x0000334005147816 */ /* 0x000fe40000000004 */
[----:B------:R-:W-:-:S02]  /*19240*/  LOP3.LUT R5, R18, 0xffff, RZ, 0xc0, !PT ;  /* 0x0000ffff12057812 */ /* 0x000fc400078ec0ff */
[----:B------:R-:W-:Y:S01]  /*19250*/  LOP3.LUT R4, R16, 0xffff, RZ, 0xc0, !PT ;  /* 0x0000ffff10047812 */ /* 0x000fe200078ec0ff */
[----:B------:R-:W4:Y:S01]  /*19260*/  LDL R18, [R1+0x4ec] ;  /* 0x0004ec0001127983 */ /* 0x000f220000100800 */
[----:B------:R-:W-:Y:S02]  /*19270*/  LOP3.LUT R3, R23, 0xffff, RZ, 0xc0, !PT ;  /* 0x0000ffff17037812 */ /* 0x000fe400078ec0ff */
[----:B------:R-:W-:Y:S01]  /*19280*/  PRMT R8, R5, 0x3340, R4 ;  /* 0x0000334005087816 */ /* 0x000fe20000000004 */
[----:B------:R-:W4:Y:S01]  /*19290*/  LDL R23, [R1+0xdf8] ;  /* 0x000df80001177983 */ /* 0x000f220000100800 */
[----:B------:R-:W-:Y:S02]  /*192a0*/  PRMT R9, R3, 0x3340, R0 ;  /* 0x0000334003097816 */ /* 0x000fe40000000000 */
[----:B------:R-:W-:Y:S01]  /*192b0*/  LOP3.LUT R5, R13, 0xffff, RZ, 0xc0, !PT ;  /* 0x0000ffff0d057812 */ /* 0x000fe200078ec0ff */
[----:B------:R-:W4:Y:S01]  /*192c0*/  LDL R16, [R1+0x4e8] ;  /* 0x0004e80001107983 */ /* 0x000f220000100800 */
[----:B------:R-:W-:-:S02]  /*192d0*/  LOP3.LUT R4, R12, 0xffff, RZ, 0xc0, !PT ;  /* 0x0000ffff0c047812 */ /* 0x000fc400078ec0ff */
[----:B------:R-:W-:Y:S01]  /*192e0*/  LOP3.LUT R3, R15, 0xffff, RZ, 0xc0, !PT ;  /* 0x0000ffff0f037812 */ /* 0x000fe200078ec0ff */
[----:B------:R-:W4:Y:S01]  /*192f0*/  LDL R13, [R1+0x56c] ;  /* 0x00056c00010d7983 */ /* 0x000f220000100800 */
[----:B------:R-:W-:Y:S02]  /*19300*/  LOP3.LUT R0, R14, 0xffff, RZ, 0xc0, !PT ;  /* 0x0000ffff0e007812 */ /* 0x000fe400078ec0ff */
[----:B------:R-:W-:Y:S01]  /*19310*/  PRMT R7, R5, 0x3340, R4 ;  /* 0x0000334005077816 */ /* 0x000fe20000000004 */
[----:B------:R-:W4:Y:S01]  /*19320*/  LDL R12, [R1+0x568] ;  /* 0x00056800010c7983 */ /* 0x000f220000100800 */
[----:B------:R-:W-:Y:S02]  /*19330*/  PRMT R6, R3, 0x3340, R0 ;  /* 0x0000334003067816 */ /* 0x000fe40000000000 */
[----:B------:R-:W-:Y:S01]  /*19340*/  PRMT R5, R20, 0x5410, R9 ;  /* 0x0000541014057816 */ /* 0x000fe20000000009 */
[----:B------:R-:W4:Y:S01]  /*19350*/  LDL R15, [R1+0x52c] ;  /* 0x00052c00010f7983 */ /* 0x000f220000100800 */
[----:B------:R-:W-:-:S02]  /*19360*/  LOP3.LUT R3, R11, 0xffff, RZ, 0xc0, !PT ;  /* 0x0000ffff0b037812 */ /* 0x000fc400078ec0ff */
[----:B------:R-:W-:Y:S01]  /*19370*/  LOP3.LUT R0, R10, 0xffff, RZ, 0xc0, !PT ;  /* 0x0000ffff0a007812 */ /* 0x000fe200078ec0ff */
[----:B------:R-:W4:Y:S01]  /*19380*/  LDL R9, [R1+0x1f4] ;  /* 0x0001f40001097983 */ /* 0x000f220000100800 */
[----:B------:R-:W-:Y:S02]  /*19390*/  PRMT R4, R216, 0x5410, R21 ;  /* 0x00005410d8047816 */ /* 0x000fe40000000015 */
[----:B------:R-:W-:Y:S01]  /*193a0*/  PRMT R0, R3, 0x3340, R0 ;  /* 0x0000334003007816 */ /* 0x000fe20000000000 */
[----:B------:R-:W4:Y:S04]  /*193b0*/  LDL R21, [R1+0x900] ;  /* 0x0009000001157983 */ /* 0x000f280000100800 */
[----:B------:R-:W4:Y:S04]  /*193c0*/  LDL R3, [R1+0x904] ;  /* 0x0009040001037983 */ /* 0x000f280000100800 */
[----:B------:R-:W4:Y:S04]  /*193d0*/  LDL R11, [R1+0x5ac] ;  /* 0x0005ac00010b7983 */ /* 0x000f280000100800 */
[----:B------:R-:W4:Y:S04]  /*193e0*/  LDL R10, [R1+0x5a8] ;  /* 0x0005a800010a7983 */ /* 0x000f280000100800 */
[----:B------:R-:W4:Y:S01]  /*193f0*/  LDL R14, [R1+0x528] ;  /* 0x00052800010e7983 */ /* 0x000f220000100800 */
[----:B------:R-:W-:-:S02]  /*19400*/  PRMT R6, R8, 0x5410, R6 ;  /* 0x0000541008067816 */ /* 0x000fc40000000006 */
[----:B------:R-:W-:Y:S02]  /*19410*/  PRMT R7, R7, 0x5410, R0 ;  /* 0x0000541007077816 */ /* 0x000fe40000000000 */
[----:B---3--:R-:W-:Y:S02]  /*19420*/  PRMT R149, RZ, 0x7610, R149 ;  /* 0x00007610ff957816 */ /* 0x008fe40000000095 */
[----:B------:R-:W-:Y:S02]  /*19430*/  LOP3.LUT R0, R129, 0xffff, RZ, 0xc0, !PT ;  /* 0x0000ffff81007812 */ /* 0x000fe400078ec0ff */
[----:B--2---:R-:W-:Y:S02]  /*19440*/  PRMT R120, RZ, 0x7610, R120 ;  /* 0x00007610ff787816 */ /* 0x004fe40000000078 */
[----:B----4-:R-:W-:Y:S02]  /*19450*/  PRMT R121, RZ, 0x7610, R121 ;  /* 0x00007610ff797816 */ /* 0x010fe40000000079 */
[----:B------:R-:W-:-:S02]  /*19460*/  PRMT R122, RZ, 0x7610, R122 ;  /* 0x00007610ff7a7816 */ /* 0x000fc4000000007a */
[----:B------:R-:W-:Y:S02]  /*19470*/  PRMT R123, RZ, 0x7610, R123 ;  /* 0x00007610ff7b7816 */ /* 0x000fe4000000007b */
[----:B------:R-:W-:Y:S01]  /*19480*/  PRMT R124, RZ, 0x7610, R124 ;  /* 0x00007610ff7c7816 */ /* 0x000fe2000000007c */
[----:B------:R0:W-:Y:S02]  /*19490*/  STS.128 [R23+UR58], R4 ;  /* 0x0000000417007988 */ /* 0x0001e40008000c3a */
[----:B0-----:R-:W-:Y:S02]  /*194a0*/  @!P0 IMAD.MOV.U32 R5, RZ, RZ, R152 ;  /* 0x000000ffff058224 */ /* 0x001fe400078e0098 */
[----:B------:R-:W-:-:S05]  /*194b0*/  @!P0 IMAD.MOV.U32 R4, RZ, RZ, R9 ;  /* 0x000000ffff048224 */ /* 0x000fca00078e0009 */
[----:B------:R0:W2:Y:S02]  /*194c0*/  @!P0 LDG.E.U8 R149, desc[UR56][R4.64] ;  /* 0x0000003804958981 */ /* 0x0000a4000c1e1100 */
[----:B0-----:R-:W-:Y:S02]  /*194d0*/  @!P0 IMAD.MOV.U32 R4, RZ, RZ, R3 ;  /* 0x000000ffff048224 */ /* 0x001fe400078e0003 */
[----:B------:R-:W-:-:S05]  /*194e0*/  @!P0 IMAD.MOV.U32 R5, RZ, RZ, R21 ;  /* 0x000000ffff058224 */ /* 0x000fca00078e0015 */
[----:B------:R0:W3:Y:S02]  /*194f0*/  @!P0 LDG.E.U8 R120, desc[UR56][R4.64] ;  /* 0x0000003804788981 */ /* 0x0000e4000c1e1100 */
[----:B0-----:R-:W-:Y:S02]  /*19500*/  @!P0 IMAD.MOV.U32 R4, RZ, RZ, R11 ;  /* 0x000000ffff048224 */ /* 0x001fe400078e000b */
[----:B------:R-:W-:-:S05]  /*19510*/  @!P0 IMAD.MOV.U32 R5, RZ, RZ, R10 ;  /* 0x000000ffff058224 */ /* 0x000fca00078e000a */
[----:B------:R0:W4:Y:S02]  /*19520*/  @!P0 LDG.E.U8 R121, desc[UR56][R4.64] ;  /* 0x0000003804798981 */ /* 0x000124000c1e1100 */
[----:B0-----:R-:W-:Y:S02]  /*19530*/  @!P0 IMAD.MOV.U32 R4, RZ, RZ, R13 ;  /* 0x000000ffff048224 */ /* 0x001fe400078e000d */
[----:B------:R-:W-:-:S05]  /*19540*/  @!P0 IMAD.MOV.U32 R5, RZ, RZ, R12 ;  /* 0x000000ffff058224 */ /* 0x000fca00078e000c */
[----:B------:R0:W2:Y:S02]  /*19550*/  @!P0 LDG.E.U8 R122, desc[UR56][R4.64] ;  /* 0x00000038047a8981 */ /* 0x0000a4000c1e1100 */
[----:B0-----:R-:W-:Y:S02]  /*19560*/  @!P0 IMAD.MOV.U32 R4, RZ, RZ, R15 ;  /* 0x000000ffff048224 */ /* 0x001fe400078e000f */
[----:B------:R-:W-:-:S05]  /*19570*/  @!P0 IMAD.MOV.U32 R5, RZ, RZ, R14 ;  /* 0x000000ffff058224 */ /* 0x000fca00078e000e */
[----:B------:R0:W2:Y:S01]  /*19580*/  @!P0 LDG.E.U8 R123, desc[UR56][R4.64] ;  /* 0x00000038047b8981 */ /* 0x0000a2000c1e1100 */
[----:B------:R-:W-:Y:S01]  /*19590*/  LOP3.LUT R3, R130, 0xffff, RZ, 0xc0, !PT ;  /* 0x0000ffff82037812 */ /* 0x000fe200078ec0ff */
[----:B0-----:R-:W-:Y:S02]  /*195a0*/  @!P0 IMAD.MOV.U32 R4, RZ, RZ, R18 ;  /* 0x000000ffff048224 */ /* 0x001fe400078e0012 */
[----:B------:R-:W-:-:S05]  /*195b0*/  @!P0 IMAD.MOV.U32 R5, RZ, RZ, R16 ;  /* 0x000000ffff058224 */ /* 0x000fca00078e0010 */
[----:B------:R0:W2:Y:S01]  /*195c0*/  @!P0 LDG.E.U8 R124, desc[UR56][R4.64] ;  /* 0x00000038047c8981 */ /* 0x0000a2000c1e1100 */
[----:B------:R-:W-:Y:S02]  /*195d0*/  PRMT R11, R3, 0x3340, R0 ;  /* 0x00003340030b7816 */ /* 0x000fe40000000000 */
[----:B0-----:R-:W-:Y:S02]  /*195e0*/  LOP3.LUT R5, R132, 0xffff, RZ, 0xc0, !PT ;  /* 0x0000ffff84057812 */ /* 0x001fe400078ec0ff */
[----:B------:R-:W-:Y:S01]  /*195f0*/  LOP3.LUT R4, R131, 0xffff, RZ, 0xc0, !PT ;  /* 0x0000ffff83047812 */ /* 0x000fe200078ec0ff */
[----:B------:R-:W3:Y:S03]  /*19600*/  LDL.LU R132, [R1+0x133c] ;  /* 0x00133c0001847983 */ /* 0x000ee60000300800 */
[----:B------:R-:W-:Y:S01]  /*19610*/  PRMT R12, R5, 0x3340, R4 ;  /* 0x00003340050c7816 */ /* 0x000fe20000000004 */
[----:B------:R-:W4:Y:S01]  /*19620*/  LDL.LU R131, [R1+0x1338] ;  /* 0x0013380001837983 */ /* 0x000f220000300800 */
[----:B------:R-:W-:-:S03]  /*19630*/  LOP3.LUT R5, R128, 0xffff, RZ, 0xc0, !PT ;  /* 0x0000ffff80057812 */ /* 0x000fc600078ec0ff */
[----:B------:R-:W2:Y:S01]  /*19640*/  LDL.LU R130, [R1+0x1334] ;  /* 0x0013340001827983 */ /* 0x000ea20000300800 */
[----:B------:R-:W-:-:S03]  /*19650*/  LOP3.LUT R4, R127, 0xffff, RZ, 0xc0, !PT ;  /* 0x0000ffff7f047812 */ /* 0x000fc600078ec0ff */
[----:B------:R-:W3:Y:S01]  /*19660*/  LDL.LU R129, [R1+0x1330] ;  /* 0x0013300001817983 */ /* 0x000ee20000300800 */
[----:B------:R-:W-:-:S03]  /*19670*/  LOP3.LUT R3, R126, 0xffff, RZ, 0xc0, !PT ;  /* 0x0000ffff7e037812 */ /* 0x000fc600078ec0ff */
[----:B------:R-:W4:Y:S04]  /*19680*/  LDL.LU R128, [R1+0x132c] ;  /* 0x00132c0001807983 */ /* 0x000f280000300800 */
[----:B------:R-:W2:Y:S04]  /*19690*/  LDL.LU R127, [R1+0x1328] ;  /* 0x00132800017f7983 */ /* 0x000ea80000300800 */
[----:B------:R-:W3:Y:S04]  /*196a0*/  LDL R14, [R1+0x4ac] ;  /* 0x0004ac00010e7983 */ /* 0x000ee80000100800 */
[----:B------:R-:W4:Y:S04]  /*196b0*/  LDL.LU R126, [R1+0x1324] ;  /* 0x00132400017e7983 */ /* 0x000f280000300800 */
[----:B------:R-:W2:Y:S01]  /*196c0*/  LDL R15, [R1+0x4a8] ;  /* 0x0004a800010f7983 */ /* 0x000ea20000100800 */
[----:B------:R-:W-:-:S03]  /*196d0*/  LOP3.LUT R0, R125, 0xffff, RZ, 0xc0, !PT ;  /* 0x0000ffff7d007812 */ /* 0x000fc600078ec0ff */
[----:B------:R-:W4:Y:S04]  /*196e0*/  LDL.LU R125, [R1+0x1320] ;  /* 0x00132000017d7983 */ /* 0x000f280000300800 */
[----:B------:R-:W4:Y:S01]  /*196f0*/  LDL R13, [R1+0x46c] ;  /* 0x00046c00010d7983 */ /* 0x000f220000100800 */
[----:B------:R-:W-:Y:S02]  /*19700*/  PRMT R10, R5, 0x3340, R4 ;  /* 0x00003340050a7816 */ /* 0x000fe40000000004 */
[----:B------:R-:W-:Y:S01]  /*19710*/  PRMT R9, R3, 0x3340, R0 ;  /* 0x0000334003097816 */ /* 0x000fe20000000000 */
[----:B------:R-:W4:Y:S01]  /*19720*/  LDL R20, [R1+0x468] ;  /* 0x0004680001147983 */ /* 0x000f220000100800 */
[----:B------:R-:W-:Y:S02]  /*19730*/  LOP3.LUT R5, R252, 0xffff, RZ, 0xc0, !PT ;  /* 0x0000fffffc057812 */ /* 0x000fe400078ec0ff */
[----:B------:R-:W-:Y:S01]  /*19740*/  LOP3.LUT R4, R248, 0xffff, RZ, 0xc0, !PT ;  /* 0x0000fffff8047812 */ /* 0x000fe200078ec0ff */
[----:B------:R-:W4:Y:S01]  /*19750*/  LDL R18, [R1+0x428] ;  /* 0x0004280001127983 */ /* 0x000f220000100800 */
[----:B------:R-:W-:-:S02]  /*19760*/  LOP3.LUT R3, R243, 0xffff, RZ, 0xc0, !PT ;  /* 0x0000fffff3037812 */ /* 0x000fc400078ec0ff */
[----:B------:R-:W-:Y:S01]  /*19770*/  LOP3.LUT R0, R238, 0xffff, RZ, 0xc0, !PT ;  /* 0x0000ffffee007812 */ /* 0x000fe200078ec0ff */
[----:B------:R-:W4:Y:S01]  /*19780*/  LDL R16, [R1+0x42c] ;  /* 0x00042c0001107983 */ /* 0x000f220000100800 */
[----:B------:R-:W-:Y:S02]  /*19790*/  PRMT R8, R5, 0x3340, R4 ;  /* 0x0000334005087816 */ /* 0x000fe40000000004 */
[----:B------:R-:W-:Y:S02]  /*197a0*/  PRMT R6, R3, 0x3340, R0 ;  /* 0x0000334003067816 */ /* 0x000fe40000000000 */
[----:B------:R-:W-:Y:S02]  /*197b0*/  LOP3.LUT R5, R234, 0xffff, RZ, 0xc0, !PT ;  /* 0x0000ffffea057812 */ /* 0x000fe400078ec0ff */
[----:B------:R-:W-:Y:S02]  /*197c0*/  LOP3.LUT R4, R230, 0xffff, RZ, 0xc0, !PT ;  /* 0x0000ffffe6047812 */ /* 0x000fe400078ec0ff */
[----:B------:R-:W-:-:S02]  /*197d0*/  LOP3.LUT R3, R226, 0xffff, RZ, 0xc0, !PT ;  /* 0x0000ffffe2037812 */ /* 0x000fc400078ec0ff */
[----:B------:R-:W-:Y:S02]  /*197e0*/  LOP3.LUT R0, R222, 0xffff, RZ, 0xc0, !PT ;  /* 0x0000ffffde007812 */ /* 0x000fe400078ec0ff */
[----:B------:R-:W-:Y:S02]  /*197f0*/  PRMT R7, R5, 0x3340, R4 ;  /* 0x0000334005077816 */ /* 0x000fe40000000004 */
[----:B------:R-:W-:Y:S02]  /*19800*/  PRMT R0, R3, 0x3340, R0 ;  /* 0x0000334003007816 */ /* 0x000fe40000000000 */
[----:B------:R-:W-:Y:S01]  /*19810*/  PRMT R5, R10, 0x5410, R9 ;  /* 0x000054100a057816 */ /* 0x000fe20000000009 */
[----:B------:R-:W4:Y:S01]  /*19820*/  LDL R3, [R1+0x328] ;  /* 0x0003280001037983 */ /* 0x000f220000100800 */
[----:B------:R-:W-:Y:S02]  /*19830*/  PRMT R6, R8, 0x5410, R6 ;  /* 0x0000541008067816 */ /* 0x000fe40000000006 */
[----:B------:R-:W-:Y:S01]  /*19840*/  PRMT R4, R12, 0x5410, R11 ;  /* 0x000054100c047816 */ /* 0x000fe2000000000b */
[----:B------:R-:W4:Y:S01]  /*19850*/  LDL R10, [R1+0x36c] ;  /* 0x00036c00010a7983 */ /* 0x000f220000100800 */
[----:B------:R-:W-:-:S03]  /*19860*/  PRMT R7, R7, 0x5410, R0 ;  /* 0x0000541007077816 */ /* 0x000fc60000000000 */
[----:B------:R-:W4:Y:S04]  /*19870*/  LDL R12, [R1+0x3ac] ;  /* 0x0003ac00010c7983 */ /* 0x000f280000100800 */
[----:B------:R0:W-:Y:S04]  /*19880*/  STS.128 [R23+UR58+0x4000], R4 ;  /* 0x0040000417007988 */ /* 0x0001e80008000c3a */
[----:B------:R-:W4:Y:S04]  /*19890*/  LDL R11, [R1+0x368] ;  /* 0x00036800010b7983 */ /* 0x000f280000100800 */
[----:B------:R-:W4:Y:S04]  /*198a0*/  LDL R0, [R1+0x32c] ;  /* 0x00032c0001007983 */ /* 0x000f280000100800 */
[----:B0-----:R-:W4:Y:S04]  /*198b0*/  LDL R7, [R1+0x2a8] ;  /* 0x0002a80001077983 */ /* 0x001f280000100800 */
[----:B------:R-:W4:Y:S01]  /*198c0*/  LDL R6, [R1+0x2ac] ;  /* 0x0002ac0001067983 */ /* 0x000f220000100800 */
[----:B---3--:R-:W-:-:S03]  /*198d0*/  @!P0 IMAD.MOV.U32 R8, RZ, RZ, R14 ;  /* 0x000000ffff088224 */ /* 0x008fc600078e000e */
[----:B------:R-:W3:Y:S01]  /*198e0*/  LDL R14, [R1+0x3ec] ;  /* 0x0003ec00010e7983 */ /* 0x000ee20000100800 */
[----:B--2---:R-:W-:-:S03]  /*198f0*/  @!P0 IMAD.MOV.U32 R9, RZ, RZ, R15 ;  /* 0x000000ffff098224 */ /* 0x004fc600078e000f */
[----:B------:R-:W2:Y:S01]  /*19900*/  LDL R15, [R1+0x3e8] ;  /* 0x0003e800010f7983 */ /* 0x000ea20000100800 */
[----:B----4-:R-:W-:-:S03]  /*19910*/  @!P0 IMAD.MOV.U32 R4, RZ, RZ, R13 ;  /* 0x000000ffff048224 */ /* 0x010fc600078e000d */
[----:B------:R-:W4:Y:S01]  /*19920*/  LDL R13, [R1+0x3a8] ;  /* 0x0003a800010d7983 */ /* 0x000f220000100800 */
[----:B------:R-:W-:Y:S01]  /*19930*/  PRMT R126, RZ, 0x7610, R126 ;  /* 0x00007610ff7e7816 */ /* 0x000fe2000000007e */
[----:B------:R-:W-:Y:S01]  /*19940*/  @!P0 IMAD.MOV.U32 R5, RZ, RZ, R20 ;  /* 0x000000ffff058224 */ /* 0x000fe200078e0014 */
[----:B------:R-:W-:-:S04]  /*19950*/  PRMT R127, RZ, 0x7610, R127 ;  /* 0x00007610ff7f7816 */ /* 0x000fc8000000007f */
[----:B------:R0:W4:Y:S01]  /*19960*/  @!P0 LDG.E.U8 R126, desc[UR56][R4.64] ;  /* 0x00000038047e8981 */ /* 0x000122000c1e1100 */
[----:B------:R-:W-:Y:S02]  /*19970*/  PRMT R128, RZ, 0x7610, R128 ;  /* 0x00007610ff807816 */ /* 0x000fe40000000080 */
[----:B------:R-:W-:Y:S02]  /*19980*/  PRMT R125, RZ, 0x7610, R125 ;  /* 0x00007610ff7d7816 */ /* 0x000fe4000000007d */
[----:B------:R-:W-:-:S04]  /*19990*/  PRMT R129, RZ, 0x7610, R129 ;  /* 0x00007610ff817816 */ /* 0x000fc80000000081 */
[----:B------:R-:W4:Y:S01]  /*199a0*/  @!P0 LDG.E.U8 R125, desc[UR56][R8.64] ;  /* 0x00000038087d8981 */ /* 0x000f22000c1e1100 */
[----:B0-----:R-:W-:Y:S02]  /*199b0*/  @!P0 IMAD.MOV.U32 R4, RZ, RZ, R16 ;  /* 0x000000ffff048224 */ /* 0x001fe400078e0010 */
[----:B------:R-:W-:-:S05]  /*199c0*/  @!P0 IMAD.MOV.U32 R5, RZ, RZ, R18 ;  /* 0x000000ffff058224 */ /* 0x000fca00078e0012 */
[----:B------:R3:W4:Y:S04]  /*199d0*/  @!P0 LDG.E.U8 R127, desc[UR56][R4.64] ;  /* 0x00000038047f8981 */ /* 0x000728000c1e1100 */
[----:B------:R-:W4:Y:S04]  /*199e0*/  LDL R9, [R1+0x2e8] ;  /* 0x0002e80001097983 */ /* 0x000f280000100800 */
[----:B------:R-:W4:Y:S01]  /*199f0*/  LDL R8, [R1+0x2ec] ;  /* 0x0002ec0001087983 */ /* 0x000f220000100800 */
[----:B------:R-:W-:Y:S01]  /*19a00*/  PRMT R130, RZ, 0x7610, R130 ;  /* 0x00007610ff827816 */ /* 0x000fe20000000082 */
[----:B---3--:R-:W-:-:S02]  /*19a10*/  @!P0 IMAD.MOV.U32 R4, RZ, RZ, R14 ;  /* 0x000000ffff048224 */ /* 0x008fc400078e000e */
[----:B------:R-:W3:Y:S01]  /*19a20*/  LDL R14, [R1+0x22c] ;  /* 0x00022c00010e7983 */ /* 0x000ee20000100800 */
[----:B--2---:R-:W-:-:S03]  /*19a30*/  @!P0 IMAD.MOV.U32 R5, RZ, RZ, R15 ;  /* 0x000000ffff058224 */ /* 0x004fc600078e000f */
[----:B------:R-:W2:Y:S04]  /*19a40*/  LDL R15, [R1+0x228] ;  /* 0x00022800010f7983 */ /* 0x000ea80000100800 */
[----:B------:R0:W2:Y:S02]  /*19a50*/  @!P0 LDG.E.U8 R128, desc[UR56][R4.64] ;  /* 0x0000003804808981 */ /* 0x0000a4000c1e1100 */
[----:B0-----:R-:W-:Y:S02]  /*19a60*/  @!P0 IMAD.MOV.U32 R4, RZ, RZ, R12 ;  /* 0x000000ffff048224 */ /* 0x001fe400078e000c */
[----:B----4-:R-:W-:Y:S01]  /*19a70*/  @!P0 IMAD.MOV.U32 R5, RZ, RZ, R13 ;  /* 0x000000ffff058224 */ /* 0x010fe200078e000d */
[----:B------:R-:W4:Y:S04]  /*19a80*/  LDL R12, [R1+0x8e4] ;  /* 0x0008e400010c7983 */ /* 0x000f280000100800 */
[----:B------:R0:W4:Y:S04]  /*19a90*/  @!P0 LDG.E.U8 R129, desc[UR56][R4.64] ;  /* 0x0000003804818981 */ /* 0x000128000c1e1100 */
[----:B------:R-:W4:Y:S01]  /*19aa0*/  LDL R13, [R1+0x5c0] ;  /* 0x0005c000010d7983 */ /* 0x000f220000100800 */
[----:B0-----:R-:W-:-:S02]  /*19ab0*/  @!P0 IMAD.MOV.U32 R4, RZ, RZ, R10 ;  /* 0x000000ffff048224 */ /* 0x001fc400078e000a */
[----:B------:R-:W-:Y:S01]  /*19ac0*/  @!P0 IMAD.MOV.U32 R5, RZ, RZ, R11 ;  /* 0x000000ffff058224 */ /* 0x000fe200078e000b */
[----:B------:R-:W-:Y:S01]  /*19ad0*/  PRMT R131, RZ, 0x7610, R131 ;  /* 0x00007610ff837816 */ /* 0x000fe20000000083 */
[----:B------:R-:W4:Y:S04]  /*19ae0*/  LDL R11, [R1+0x5a0] ;  /* 0x0005a000010b7983 */ /* 0x000f280000100800 */
[----:B------:R0:W4:Y:S04]  /*19af0*/  @!P0 LDG.E.U8 R130, desc[UR56][R4.64] ;  /* 0x0000003804828981 */ /* 0x000128000c1e1100 */
[----:B------:R-:W4:Y:S01]  /*19b00*/  LDL R10, [R1+0x5a4] ;  /* 0x0005a400010a7983 */ /* 0x000f220000100800 */
[----:B0-----:R-:W-:-:S02]  /*19b10*/  @!P0 IMAD.MOV.U32 R4, RZ, RZ, R0 ;  /* 0x000000ffff048224 */ /* 0x001fc400078e0000 */
[----:B------:R-:W-:Y:S01]  /*19b20*/  @!P0 IMAD.MOV.U32 R5, RZ, RZ, R3 ;  /* 0x000000ffff058224 */ /* 0x000fe200078e0003 */
[----:B------:R-:W3:Y:S04]  /*19b30*/  LDL R0, [R1+0x26c] ;  /* 0x00026c0001007983 */ /* 0x000ee80000100800 */
[----:B------:R-:W2:Y:S01]  /*19b40*/  LDL R3, [R1+0x268] ;  /* 0x0002680001037983 */ /* 0x000ea20000100800 */
[----:B------:R-:W-:-:S03]  /*19b50*/  PRMT R132, RZ, 0x7610, R132 ;  /* 0x00007610ff847816 */ /* 0x000fc60000000084 */
[----:B------:R0:W4:Y:S01]  /*19b60*/  @!P0 LDG.E.U8 R131, desc[UR56][R4.64] ;  /* 0x0000003804838981 */ /* 0x000122000c1e1100 */
[----:B------:R-:W-:Y:S01]  /*19b70*/  PRMT R133, RZ, 0x7610, R133 ;  /* 0x00007610ff857816 */ /* 0x000fe20000000085 */
[----:B0-----:R-:W-:Y:S02]  /*19b80*/  @!P0 IMAD.MOV.U32 R4, RZ, RZ, R8 ;  /* 0x000000ffff048224 */ /* 0x001fe400078e0008 */
[----:B------:R-:W-:Y:S01]  /*19b90*/  @!P0 IMAD.MOV.U32 R5, RZ, RZ, R9 ;  /* 0x000000ffff058224 */ /* 0x000fe200078e0009 */
[----:B------:R-:W4:Y:S04]  /*19ba0*/  LDL R8, [R1+0x564] ;  /* 0x0005640001087983 */ /* 0x000f280000100800 */
[----:B------:R-:W4:Y:S04]  /*19bb0*/  LDL R9, [R1+0x560] ;  /* 0x0005600001097983 */ /* 0x000f280000100800 */
[----:B------:R0:W4:Y:S02]  /*19bc0*/  @!P0 LDG.E.U8 R132, desc[UR56][R4.64] ;  /* 0x0000003804848981 */ /* 0x000124000c1e1100 */
[----:B0-----:R-:W-:-:S02]  /*19bd0*/  @!P0 IMAD.MOV.U32 R4, RZ, RZ, R6 ;  /* 0x000000ffff048224 */ /* 0x001fc400078e0006 */
[----:B------:R-:W-:Y:S01]  /*19be0*/  @!P0 IMAD.MOV.U32 R5, RZ, RZ, R7 ;  /* 0x000000ffff058224 */ /* 0x000fe200078e0007 */
[----:B------:R-:W4:Y:S04]  /*19bf0*/  LDL R6, [R1+0x524] ;  /* 0x0005240001067983 */ /* 0x000f280000100800 */
[----:B------:R-:W4:Y:S04]  /*19c00*/  LDL R7, [R1+0x520] ;  /* 0x0005200001077983 */ /* 0x000f280000100800 */
[----:B------:R3:W4:Y:S02]  /*19c10*/  @!P0 LDG.E.U8 R133, desc[UR56][R4.64] ;  /* 0x0000003804858981 */ /* 0x000724000c1e1100 */
[----:B---3--:R-:W-:-:S02]  /*19c20*/  @!P0 IMAD.MOV.U32 R4, RZ, RZ, R0 ;  /* 0x000000ffff048224 */ /* 0x008fc400078e0000 */
[----:B------:R-:W3:Y:S01]  /*19c30*/  LDL R0, [R1+0x4e4] ;  /* 0x0004e40001007983 */ /* 0x000ee20000100800 */
[----:B--2---:R-:W-:-:S03]  /*19c40*/  @!P0 IMAD.MOV.U32 R5, RZ, RZ, R3 ;  /* 0x000000ffff058224 */ /* 0x004fc600078e0003 */
[----:B------:R-:W2:Y:S01]  /*19c50*/  LDL R3, [R1+0x4e0] ;  /* 0x0004e00001037983 */ /* 0x000ea20000100800 */
[----:B------:R-:W-:Y:S02]  /*19c60*/  PRMT R134, RZ, 0x7610, R134 ;  /* 0x00007610ff867816 */ /* 0x000fe40000000086 */
[----:B------:R-:W-:-:S04]  /*19c70*/  PRMT R135, RZ, 0x7610, R135 ;  /* 0x00007610ff877816 */ /* 0x000fc80000000087 */
[----:B------:R0:W2:Y:S01]  /*19c80*/  @!P0 LDG.E.U8 R134, desc[UR56][R4.64] ;  /* 0x0000003804868981 */ /* 0x0000a2000c1e1100 */
[----:B------:R-:W-:Y:S01]  /*19c90*/  PRMT R136, RZ, 0x7610, R136 ;  /* 0x00007610ff887816 */ /* 0x000fe20000000088 */
[----:B0-----:R-:W-:Y:S02]  /*19ca0*/  @!P0 IMAD.MOV.U32 R4, RZ, RZ, R14 ;  /* 0x000000ffff048224 */ /* 0x001fe400078e000e */
[----:B------:R-:W-:-:S05]  /*19cb0*/  @!P0 IMAD.MOV.U32 R5, RZ, RZ, R15 ;  /* 0x000000ffff058224 */ /* 0x000fca00078e000f */
[----:B------:R4:W2:Y:S01]  /*19cc0*/  @!P0 LDG.E.U8 R135, desc[UR56][R4.64] ;  /* 0x0000003804878981 */ /* 0x0008a2000c1e1100 */
[----:B------:R-:W-:Y:S01]  /*19cd0*/  PRMT R137, RZ, 0x7610, R137 ;  /* 0x00007610ff897816 */ /* 0x000fe20000000089 */
[----:B----4-:R-:W-:Y:S02]  /*19ce0*/  @!P0 IMAD.MOV.U32 R4, RZ, RZ, R12 ;  /* 0x000000ffff048224 */ /* 0x010fe400078e000c */
[----:B------:R-:W-:-:S05]  /*19cf0*/  @!P0 IMAD.MOV.U32 R5, RZ, RZ, R13 ;  /* 0x000000ffff058224 */ /* 0x000fca00078e000d */
[----:B------:R0:W4:Y:S01]  /*19d00*/  @!P0 LDG.E.U8 R136, desc[UR56][R4.64] ;  /* 0x0000003804888981 */ /* 0x000122000c1e1100 */
[----:B------:R-:W-:Y:S01]  /*19d10*/  PRMT R138, RZ, 0x7610, R138 ;  /* 0x00007610ff8a7816 */ /* 0x000fe2000000008a */
[----:B0-----:R-:W-:Y:S02]  /*19d20*/  @!P0 IMAD.MOV.U32 R4, RZ, RZ, R10 ;  /* 0x000000ffff048224 */ /* 0x001fe400078e000a */
        /* <DEDUP_REMOVED lines=9> */
[----:B------:R3:W4:Y:S02]  /*19dc0*/  @!P0 LDG.E.U8 R139, desc[UR56][R4.64] ;  /* 0x00000038048b8981 */ /* 0x000724000c1e1100 */
[----:B---3--:R-:W-:Y:S02]  /*19dd0*/  @!P0 IMAD.MOV.U32 R4, RZ, RZ, R0 ;  /* 0x000000ffff048224 */ /* 0x008fe400078e0000 */
[----:B--2---:R-:W-:Y:S01]  /*19de0*/  @!P0 IMAD.MOV.U32 R5, RZ, RZ, R3 ;  /* 0x000000ffff058224 */ /* 0x004fe200078e0003 */
[----:B------:R-:W-:-:S04]  /*19df0*/  LOP3.LUT R3, R143, 0xffff, RZ, 0xc0, !PT ;  /* 0x0000ffff8f037812 */ /* 0x000fc800078ec0ff */
[----:B------:R0:W2:Y:S01]  /*19e00*/  @!P0 LDG.E.U8 R140, desc[UR56][R4.64] ;  /* 0x00000038048c8981 */ /* 0x0000a2000c1e1100 */
[----:B------:R-:W-:Y:S02]  /*19e10*/  LOP3.LUT R0, R142, 0xffff, RZ, 0xc0, !PT ;  /* 0x0000ffff8e007812 */ /* 0x000fe400078ec0ff */
[----:B0-----:R-:W-:Y:S02]  /*19e20*/  LOP3.LUT R5, R145, 0xffff, RZ, 0xc0, !PT ;  /* 0x0000ffff91057812 */ /* 0x001fe400078ec0ff */
[----:B------:R-:W3:Y:S01]  /*19e30*/  LDL.LU R145, [R1+0x131c] ;  /* 0x00131c0001917983 */ /* 0x000ee20000300800 */
[----:B------:R-:W-:-:S03]  /*19e40*/  LOP3.LUT R4, R144, 0xffff, RZ, 0xc0, !PT ;  /* 0x0000ffff90047812 */ /* 0x000fc600078ec0ff */
[----:B------:R-:W4:Y:S04]  /*19e50*/  LDL.LU R144, [R1+0x1318] ;  /* 0x0013180001907983 */ /* 0x000f280000300800 */
[----:B------:R-:W2:Y:S01]  /*19e60*/  LDL.LU R143, [R1+0x1314] ;  /* 0x00131400018f7983 */ /* 0x000ea20000300800 */
[----:B------:R-:W-:-:S03]  /*19e70*/  PRMT R12, R5, 0x3340, R4 ;  /* 0x00003340050c7816 */ /* 0x000fc60000000004 */
[----:B------:R-:W3:Y:S01]  /*19e80*/  LDL.LU R142, [R1+0x1310] ;  /* 0x00131000018e7983 */ /* 0x000ee20000300800 */
[----:B------:R-:W-:-:S03]  /*19e90*/  LOP3.LUT R5, R141, 0xffff, RZ, 0xc0, !PT ;  /* 0x0000ffff8d057812 */ /* 0x000fc600078ec0ff */
[----:B------:R-:W4:Y:S04]  /*19ea0*/  LDL R15, [R1+0x4a0] ;  /* 0x0004a000010f7983 */ /* 0x000f280000100800 */
[----:B------:R-:W2:Y:S04]  /*19eb0*/  LDL R14, [R1+0x4a4] ;  /* 0x0004a400010e7983 */ /* 0x000ea80000100800 */
[----:B------:R-:W3:Y:S04]  /*19ec0*/  LDL.LU R141, [R1+0x130c] ;  /* 0x00130c00018d7983 */ /* 0x000ee80000300800 */
[----:B------:R-:W3:Y:S04]  /*19ed0*/  LDL R20, [R1+0xdf4] ;  /* 0x000df40001147983 */ /* 0x000ee80000100800 */
[----:B------:R-:W3:Y:S01]  /*19ee0*/  LDL R13, [R1+0x464] ;  /* 0x00046400010d7983 */ /* 0x000ee20000100800 */
[----:B------:R-:W-:-:S02]  /*19ef0*/  PRMT R11, R3, 0x3340, R0 ;  /* 0x00003340030b7816 */ /* 0x000fc40000000000 */
[----:B------:R-:W-:Y:S01]  /*19f00*/  LOP3.LUT R4, R251, 0xffff, RZ, 0xc0, !PT ;  /* 0x0000fffffb047812 */ /* 0x000fe200078ec0ff */
[----:B------:R-:W3:Y:S01]  /*19f10*/  LDL R21, [R1+0x460] ;  /* 0x0004600001157983 */ /* 0x000ee20000100800 */
[----:B------:R-:W-:Y:S02]  /*19f20*/  LOP3.LUT R3, R247, 0xffff, RZ, 0xc0, !PT ;  /* 0x0000fffff7037812 */ /* 0x000fe400078ec0ff */
[----:B------:R-:W-:Y:S01]  /*19f30*/  LOP3.LUT R0, R242, 0xffff, RZ, 0xc0, !PT ;  /* 0x0000fffff2007812 */ /* 0x000fe200078ec0ff */
[----:B------:R-:W3:Y:S01]  /*19f40*/  LDL R18, [R1+0x420] ;  /* 0x0004200001127983 */ /* 0x000ee20000100800 */
[----:B------:R-:W-:Y:S02]  /*19f50*/  PRMT R10, R5, 0x3340, R4 ;  /* 0x00003340050a7816 */ /* 0x000fe40000000004 */
[----:B------:R-:W-:Y:S01]  /*19f60*/  PRMT R9, R3, 0x3340, R0 ;  /* 0x0000334003097816 */ /* 0x000fe20000000000 */
[----:B------:R-:W3:Y:S01]  /*19f70*/  LDL R16, [R1+0x424] ;  /* 0x0004240001107983 */ /* 0x000ee20000100800 */
[----:B------:R-:W-:-:S02]  /*19f80*/  LOP3.LUT R5, R237, 0xffff, RZ, 0xc0, !PT ;  /* 0x0000ffffed057812 */ /* 0x000fc400078ec0ff */
[----:B------:R-:W-:Y:S02]  /*19f90*/  LOP3.LUT R4, R233, 0xffff, RZ, 0xc0, !PT ;  /* 0x0000ffffe9047812 */ /* 0x000fe400078ec0ff */
[----:B------:R-:W-:Y:S02]  /*19fa0*/  LOP3.LUT R3, R229, 0xffff, RZ, 0xc0, !PT ;  /* 0x0000ffffe5037812 */ /* 0x000fe400078ec0ff */
[----:B------:R-:W-:Y:S02]  /*19fb0*/  LOP3.LUT R0, R225, 0xffff, RZ, 0xc0, !PT ;  /* 0x0000ffffe1007812 */ /* 0x000fe400078ec0ff */
[----:B------:R-:W-:Y:S02]  /*19fc0*/  PRMT R8, R5, 0x3340, R4 ;  /* 0x0000334005087816 */ /* 0x000fe40000000004 */
[----:B------:R-:W-:Y:S02]  /*19fd0*/  PRMT R6, R3, 0x3340, R0 ;  /* 0x0000334003067816 */ /* 0x000fe40000000000 */
[----:B------:R-:W-:-:S02]  /*19fe0*/  LOP3.LUT R5, R217, 0xffff, RZ, 0xc0, !PT ;  /* 0x0000ffffd9057812 */ /* 0x000fc400078ec0ff */
[----:B------:R-:W-:Y:S02]  /*19ff0*/  LOP3.LUT R4, R22, 0xffff, RZ, 0xc0, !PT ;  /* 0x0000ffff16047812 */ /* 0x000fe400078ec0ff */
[----:B------:R-:W-:Y:S02]  /*1a000*/  LOP3.LUT R3, R19, 0xffff, RZ, 0xc0, !PT ;  /* 0x0000ffff13037812 */ /* 0x000fe400078ec0ff */
[----:B------:R-:W-:Y:S02]  /*1a010*/  LOP3.LUT R0, R17, 0xffff, RZ, 0xc0, !PT ;  /* 0x0000ffff11007812 */ /* 0x000fe400078ec0ff */
[----:B------:R-:W-:Y:S02]  /*1a020*/  PRMT R7, R5, 0x3340, R4 ;  /* 0x0000334005077816 */ /* 0x000fe40000000004 */
[----:B------:R-:W-:Y:S02]  /*1a030*/  PRMT R0, R3, 0x3340, R0 ;  /* 0x0000334003007816 */ /* 0x000fe40000000000 */
[----:B------:R-:W-:Y:S01]  /*1a040*/  PRMT R5, R10, 0x5410, R9 ;  /* 0x000054100a057816 */ /* 0x000fe20000000009 */
[----:B------:R-:W3:Y:S01]  /*1a050*/  LDL R3, [R1+0x320] ;  /* 0x0003200001037983 */ /* 0x000ee20000100800 */
[----:B------:R-:W-:-:S02]  /*1a060*/  PRMT R6, R8, 0x5410, R6 ;  /* 0x0000541008067816 */ /* 0x000fc40000000006 */
[----:B------:R-:W-:Y:S01]  /*1a070*/  PRMT R4, R12, 0x5410, R11 ;  /* 0x000054100c047816 */ /* 0x000fe2000000000b */
[----:B------:R-:W3:Y:S01]  /*1a080*/  LDL R10, [R1+0x364] ;  /* 0x00036400010a7983 */ /* 0x000ee20000100800 */
[----:B------:R-:W-:-:S03]  /*1a090*/  PRMT R7, R7, 0x5410, R0 ;  /* 0x0000541007077816 */ /* 0x000fc60000000000 */
[----:B------:R-:W3:Y:S04]  /*1a0a0*/  LDL R12, [R1+0x3a4] ;  /* 0x0003a400010c7983 */ /* 0x000ee80000100800 */
[----:B------:R-:W3:Y:S04]  /*1a0b0*/  LDL R11, [R1+0x360] ;  /* 0x00036000010b7983 */ /* 0x000ee80000100800 */
[----:B------:R-:W3:Y:S01]  /*1a0c0*/  LDL R0, [R1+0x324] ;  /* 0x0003240001007983 */ /* 0x000ee20000100800 */
[----:B----4-:R-:W-:-:S03]  /*1a0d0*/  @!P0 IMAD.MOV.U32 R9, RZ, RZ, R15 ;  /* 0x000000ffff098224 */ /* 0x010fc600078e000f */
[----:B------:R-:W4:Y:S01]  /*1a0e0*/  LDL R15, [R1+0x3e0] ;  /* 0x0003e000010f7983 */ /* 0x000f220000100800 */
[----:B--2---:R-:W-:-:S03]  /*1a0f0*/  @!P0 IMAD.MOV.U32 R8, RZ, RZ, R14 ;  /* 0x000000ffff088224 */ /* 0x004fc600078e000e */
[----:B------:R-:W2:Y:S04]  /*1a100*/  LDL R14, [R1+0x3e4] ;  /* 0x0003e400010e7983 */ /* 0x000ea80000100800 */
[----:B---3--:R0:W-:Y:S02]  /*1a110*/  STS.128 [R20+UR58], R4 ;  /* 0x0000000414007988 */ /* 0x0081e40008000c3a */
[----:B0-----:R-:W-:Y:S01]  /*1a120*/  @!P0 IMAD.MOV.U32 R4, RZ, RZ, R13 ;  /* 0x000000ffff048224 */ /* 0x001fe200078e000d */
[----:B------:R-:W-:Y:S01]  /*1a130*/  PRMT R142, RZ, 0x7610, R142 ;  /* 0x00007610ff8e7816 */ /* 0x000fe2000000008e */
[----:B------:R-:W3:Y:S01]  /*1a140*/  LDL R13, [R1+0x3a0] ;  /* 0x0003a000010d7983 */ /* 0x000ee20000100800 */
[----:B------:R-:W-:Y:S01]  /*1a150*/  @!P0 IMAD.MOV.U32 R5, RZ, RZ, R21 ;  /* 0x000000ffff058224 */ /* 0x000fe200078e0015 */
[----:B------:R-:W-:-:S02]  /*1a160*/  PRMT R143, RZ, 0x7610, R143 ;  /* 0x00007610ff8f7816 */ /* 0x000fc4000000008f */
[----:B------:R-:W-:Y:S01]  /*1a170*/  PRMT R144, RZ, 0x7610, R144 ;  /* 0x00007610ff907816 */ /* 0x000fe20000000090 */
[----:B------:R-:W3:Y:S04]  /*1a180*/  LDL R7, [R1+0x2a0] ;  /* 0x0002a00001077983 */ /* 0x000ee80000100800 */
[----:B------:R0:W3:Y:S01]  /*1a190*/  @!P0 LDG.E.U8 R142, desc[UR56][R4.64] ;  /* 0x00000038048e8981 */ /* 0x0000e2000c1e1100 */
[----:B------:R-:W-:Y:S02]  /*1a1a0*/  PRMT R141, RZ, 0x7610, R141 ;  /* 0x00007610ff8d7816 */ /* 0x000fe4000000008d */
[----:B------:R-:W-:Y:S01]  /*1a1b0*/  PRMT R215, RZ, 0x7610, R215 ;  /* 0x00007610ffd77816 */ /* 0x000fe200000000d7 */
[----:B------:R-:W3:Y:S04]  /*1a1c0*/  LDL R6, [R1+0x2a4] ;  /* 0x0002a40001067983 */ /* 0x000ee80000100800 */
[----:B------:R-:W3:Y:S01]  /*1a1d0*/  @!P0 LDG.E.U8 R141, desc[UR56][R8.64] ;  /* 0x00000038088d8981 */ /* 0x000ee2000c1e1100 */
[----:B0-----:R-:W-:-:S02]  /*1a1e0*/  @!P0 IMAD.MOV.U32 R4, RZ, RZ, R16 ;  /* 0x000000ffff048224 */ /* 0x001fc400078e0010 */
[----:B------:R-:W-:-:S05]  /*1a1f0*/  @!P0 IMAD.MOV.U32 R5, RZ, RZ, R18 ;  /* 0x000000ffff058224 */ /* 0x000fca00078e0012 */
[----:B------:R4:W3:Y:S04]  /*1a200*/  @!P0 LDG.E.U8 R143, desc[UR56][R4.64] ;  /* 0x00000038048f8981 */ /* 0x0008e8000c1e1100 */
[----:B------:R-:W3:Y:S04]  /*1a210*/  LDL R9, [R1+0x2e0] ;  /* 0x0002e00001097983 */ /* 0x000ee80000100800 */
[----:B------:R-:W3:Y:S01]  /*1a220*/  LDL R8, [R1+0x2e4] ;  /* 0x0002e40001087983 */ /* 0x000ee20000100800 */
[----:B------:R-:W-:Y:S01]  /*1a230*/  PRMT R145, RZ, 0x7610, R145 ;  /* 0x00007610ff917816 */ /* 0x000fe20000000091 */
[----:B----4-:R-:W-:-:S02]  /*1a240*/  @!P0 IMAD.MOV.U32 R5, RZ, RZ, R15 ;  /* 0x000000ffff058224 */ /* 0x010fc400078e000f */
[----:B------:R-:W4:Y:S01]  /*1a250*/  LDL R15, [R1+0x220] ;  /* 0x00022000010f7983 */ /* 0x000f220000100800 */
[----:B--2---:R-:W-:-:S03]  /*1a260*/  @!P0 IMAD.MOV.U32 R4, RZ, RZ, R14 ;  /* 0x000000ffff048224 */ /* 0x004fc600078e000e */
[----:B------:R-:W2:Y:S04]  /*1a270*/  LDL R14, [R1+0x224] ;  /* 0x00022400010e7983 */ /* 0x000ea80000100800 */
[----:B------:R0:W4:Y:S02]  /*1a280*/  @!P0 LDG.E.U8 R144, desc[UR56][R4.64] ;  /* 0x0000003804908981 */ /* 0x000124000c1e1100 */
[----:B0-----:R-:W-:Y:S02]  /*1a290*/  @!P0 IMAD.MOV.U32 R4, RZ, RZ, R12 ;  /* 0x000000ffff048224 */ /* 0x001fe400078e000c */
[----:B------:R-:W4:Y:S01]  /*1a2a0*/  LDL R12, [R1+0x8fc] ;  /* 0x0008fc00010c7983 */ /* 0x000f220000100800 */
[----:B---3--:R-:W-:-:S03]  /*1a2b0*/  @!P0 IMAD.MOV.U32 R5, RZ, RZ, R13 ;  /* 0x000000ffff058224 */ /* 0x008fc600078e000d */
[----:B------:R-:W3:Y:S04]  /*1a2c0*/  LDL R13, [R1+0x8e0] ;  /* 0x0008e000010d7983 */ /* 0x000ee80000100800 */
[----:B------:R0:W3:Y:S02]  /*1a2d0*/  @!P0 LDG.E.U8 R215, desc[UR56][R4.64] ;  /* 0x0000003804d78981 */ /* 0x0000e4000c1e1100 */
[----:B0-----:R-:W-:Y:S02]  /*1a2e0*/  @!P0 IMAD.MOV.U32 R4, RZ, RZ, R10 ;  /* 0x000000ffff048224 */ /* 0x001fe400078e000a */
[----:B------:R-:W-:Y:S01]  /*1a2f0*/  @!P0 IMAD.MOV.U32 R5, RZ, RZ, R11 ;  /* 0x000000ffff058224 */ /* 0x000fe200078e000b */
[----:B------:R-:W-:Y:S01]  /*1a300*/  PRMT R146, RZ, 0x7610, R146 ;  /* 0x00007610ff927816 */ /* 0x000fe20000000092 */
[----:B------:R-:W3:Y:S04]  /*1a310*/  LDL R11, [R1+0x598] ;  /* 0x00059800010b7983 */ /* 0x000ee80000100800 */
[----:B------:R0:W3:Y:S04]  /*1a320*/  @!P0 LDG.E.U8 R145, desc[UR56][R4.64] ;  /* 0x0000003804918981 */ /* 0x0000e8000c1e1100 */
[----:B------:R-:W3:Y:S01]  /*1a330*/  LDL R10, [R1+0x59c] ;  /* 0x00059c00010a7983 */ /* 0x000ee20000100800 */
[----:B0-----:R-:W-:-:S02]  /*1a340*/  @!P0 IMAD.MOV.U32 R4, RZ, RZ, R0 ;  /* 0x000000ffff048224 */ /* 0x001fc400078e0000 */
[----:B------:R-:W-:Y:S01]  /*1a350*/  @!P0 IMAD.MOV.U32 R5, RZ, RZ, R3 ;  /* 0x000000ffff058224 */ /* 0x000fe200078e0003 */
[----:B------:R-:W2:Y:S04]  /*1a360*/  LDL R0, [R1+0x264] ;  /* 0x0002640001007983 */ /* 0x000ea80000100800 */
[----:B------:R-:W4:Y:S01]  /*1a370*/  LDL R3, [R1+0x260] ;  /* 0x0002600001037983 */ /* 0x000f220000100800 */
[----:B------:R-:W-:-:S03]  /*1a380*/  PRMT R147, RZ, 0x7610, R147 ;  /* 0x00007610ff937816 */ /* 0x000fc60000000093 */
[----:B------:R0:W3:Y:S01]  /*1a390*/  @!P0 LDG.E.U8 R146, desc[UR56][R4.64] ;  /* 0x0000003804928981 */ /* 0x0000e2000c1e1100 */
[----:B------:R-:W-:Y:S01]  /*1a3a0*/  PRMT R148, RZ, 0x7610, R148 ;  /* 0x00007610ff947816 */ /* 0x000fe20000000094 */
[----:B0-----:R-:W-:Y:S02]  /*1a3b0*/  @!P0 IMAD.MOV.U32 R4, RZ, RZ, R8 ;  /* 0x000000ffff048224 */ /* 0x001fe400078e0008 */
[----:B------:R-:W-:Y:S01]  /*1a3c0*/  @!P0 IMAD.MOV.U32 R5, RZ, RZ, R9 ;  /* 0x000000ffff058224 */ /* 0x000fe200078e0009 */
[----:B------:R-:W3:Y:S04]  /*1a3d0*/  LDL R8, [R1+0x55c] ;  /* 0x00055c0001087983 */ /* 0x000ee80000100800 */
[----:B------:R-:W3:Y:S04]  /*1a3e0*/  LDL R9, [R1+0x558] ;  /* 0x0005580001097983 */ /* 0x000ee80000100800 */
[----:B------:R0:W3:Y:S02]  /*1a3f0*/  @!P0 LDG.E.U8 R147, desc[UR56][R4.64] ;  /* 0x0000003804938981 */ /* 0x0000e4000c1e1100 */
[----:B0-----:R-:W-:-:S02]  /*1a400*/  @!P0 IMAD.MOV.U32 R4, RZ, RZ, R6 ;  /* 0x000000ffff048224 */ /* 0x001fc400078e0006 */
[----:B------:R-:W-:Y:S01]  /*1a410*/  @!P0 IMAD.MOV.U32 R5, RZ, RZ, R7 ;  /* 0x000000ffff058224 */ /* 0x000fe200078e0007 */
[----:B------:R-:W3:Y:S04]  /*1a420*/  LDL R6, [R1+0x51c] ;  /* 0x00051c0001067983 */ /* 0x000ee80000100800 */
[----:B------:R-:W3:Y:S04]  /*1a430*/  LDL R7, [R1+0x518] ;  /* 0x0005180001077983 */ /* 0x000ee80000100800 */
[----:B------:R2:W3:Y:S02]  /*1a440*/  @!P0 LDG.E.U8 R148, desc[UR56][R4.64] ;  /* 0x0000003804948981 */ /* 0x0004e4000c1e1100 */
[----:B--2---:R-:W-:-:S02]  /*1a450*/  @!P0 IMAD.MOV.U32 R4, RZ, RZ, R0 ;  /* 0x000000ffff048224 */ /* 0x004fc400078e0000 */
[----:B------:R-:W2:Y:S01]  /*1a460*/  LDL R0, [R1+0x4dc] ;  /* 0x0004dc0001007983 */ /* 0x000ea20000100800 */
[----:B----4-:R-:W-:-:S03]  /*1a470*/  @!P0 IMAD.MOV.U32 R5, RZ, RZ, R3 ;  /* 0x000000ffff058224 */ /* 0x010fc600078e0003 */
[----:B------:R-:W4:Y:S01]  /*1a480*/  LDL R3, [R1+0x4d8] ;  /* 0x0004d80001037983 */ /* 0x000f220000100800 */
[----:B------:R-:W-:Y:S02]  /*1a490*/  PRMT R214, RZ, 0x7610, R214 ;  /* 0x00007610ffd67816 */ /* 0x000fe400000000d6 */
[----:B------:R-:W-:-:S04]  /*1a4a0*/  PRMT R213, RZ, 0x7610, R213 ;  /* 0x00007610ffd57816 */ /* 0x000fc800000000d5 */
[----:B------:R0:W4:Y:S01]  /*1a4b0*/  @!P0 LDG.E.U8 R214, desc[UR56][R4.64] ;  /* 0x0000003804d68981 */ /* 0x000122000c1e1100 */
[----:B------:R-:W-:Y:S01]  /*1a4c0*/  PRMT R212, RZ, 0x7610, R212 ;  /* 0x00007610ffd47816 */ /* 0x000fe200000000d4 */
[----:B0-----:R-:W-:Y:S02]  /*1a4d0*/  @!P0 IMAD.MOV.U32 R4, RZ, RZ, R14 ;  /* 0x000000ffff048224 */ /* 0x001fe400078e000e */
[----:B------:R-:W-:-:S05]  /*1a4e0*/  @!P0 IMAD.MOV.U32 R5, RZ, RZ, R15 ;  /* 0x000000ffff058224 */ /* 0x000fca00078e000f */
[----:B------:R0:W4:Y:S01]  /*1a4f0*/  @!P0 LDG.E.U8 R213, desc[UR56][R4.64] ;  /* 0x0000003804d58981 */ /* 0x000122000c1e1100 */
[----:B------:R-:W-:Y:S01]  /*1a500*/  PRMT R211, RZ, 0x7610, R211 ;  /* 0x00007610ffd37816 */ /* 0x000fe200000000d3 */
[----:B0-----:R-:W-:Y:S02]  /*1a510*/  @!P0 IMAD.MOV.U32 R4, RZ, RZ, R12 ;  /* 0x000000ffff048224 */ /* 0x001fe400078e000c */
[----:B---3--:R-:W-:-:S05]  /*1a520*/  @!P0 IMAD.MOV.U32 R5, RZ, RZ, R13 ;  /* 0x000000ffff058224 */ /* 0x008fca00078e000d */
[----:B------:R0:W3:Y:S01]  /*1a530*/  @!P0 LDG.E.U8 R212, desc[UR56][R4.64] ;  /* 0x0000003804d48981 */ /* 0x0000e2000c1e1100 */
[----:B------:R-:W-:Y:S01]  /*1a540*/  PRMT R210, RZ, 0x7610, R210 ;  /* 0x00007610ffd27816 */ /* 0x000fe200000000d2 */
[----:B0-----:R-:W-:Y:S02]  /*1a550*/  @!P0 IMAD.MOV.U32 R4, RZ, RZ, R10 ;  /* 0x000000ffff048224 */ /* 0x001fe400078e000a */
[----:B------:R-:W-:-:S05]  /*1a560*/  @!P0 IMAD.MOV.U32 R5, RZ, RZ, R11 ;  /* 0x000000ffff058224 */ /* 0x000fca00078e000b */
        /* <DEDUP_REMOVED lines=8> */
[----:B------:R2:W3:Y:S02]  /*1a5f0*/  @!P0 LDG.E.U8 R209, desc[UR56][R4.64] ;  /* 0x0000003804d18981 */ /* 0x0004e4000c1e1100 */
[----:B--2---:R-:W-:Y:S02]  /*1a600*/  @!P0 IMAD.MOV.U32 R4, RZ, RZ, R0 ;  /* 0x000000ffff048224 */ /* 0x004fe400078e0000 */
[----:B----4-:R-:W-:Y:S01]  /*1a610*/  @!P0 IMAD.MOV.U32 R5, RZ, RZ, R3 ;  /* 0x000000ffff058224 */ /* 0x010fe200078e0003 */
[----:B------:R-:W-:-:S04]  /*1a620*/  LOP3.LUT R3, R194, 0xffff, RZ, 0xc0, !PT ;  /* 0x0000ffffc2037812 */ /* 0x000fc800078ec0ff */
[----:B------:R0:W2:Y:S01]  /*1a630*/  @!P0 LDG.E.U8 R208, desc[UR56][R4.64] ;  /* 0x0000003804d08981 */ /* 0x0000a2000c1e1100 */
[----:B------:R-:W-:Y:S02]  /*1a640*/  LOP3.LUT R0, R195, 0xffff, RZ, 0xc0, !PT ;  /* 0x0000ffffc3007812 */ /* 0x000fe400078ec0ff */
[----:B0-----:R-:W-:Y:S02]  /*1a650*/  LOP3.LUT R5, R192, 0xffff, RZ, 0xc0, !PT ;  /* 0x0000ffffc0057812 */ /* 0x001fe400078ec0ff */
[----:B------:R-:W-:Y:S01]  /*1a660*/  LOP3.LUT R4, R193, 0xffff, RZ, 0xc0, !PT ;  /* 0x0000ffffc1047812 */ /* 0x000fe200078ec0ff */
[----:B------:R-:W4:Y:S01]  /*1a670*/  LDL.LU R192, [R1+0x1308] ;  /* 0x0013080001c07983 */ /* 0x000f220000300800 */
[----:B------:R-:W-:Y:S02]  /*1a680*/  PRMT R11, R3, 0x3340, R0 ;  /* 0x00003340030b7816 */ /* 0x000fe40000000000 */
[----:B------:R-:W-:Y:S01]  /*1a690*/  PRMT R12, R5, 0x3340, R4 ;  /* 0x00003340050c7816 */ /* 0x000fe20000000004 */
[----:B------:R-:W3:Y:S01]  /*1a6a0*/  LDL.LU R193, [R1+0x1304] ;  /* 0x0013040001c17983 */ /* 0x000ee20000300800 */
[----:B------:R-:W-:-:S02]  /*1a6b0*/  LOP3.LUT R5, R196, 0xffff, RZ, 0xc0, !PT ;  /* 0x0000ffffc4057812 */ /* 0x000fc400078ec0ff */
[----:B------:R-:W-:Y:S01]  /*1a6c0*/  LOP3.LUT R4, R197, 0xffff, RZ, 0xc0, !PT ;  /* 0x0000ffffc5047812 */ /* 0x000fe200078ec0ff */
[----:B------:R-:W2:Y:S01]  /*1a6d0*/  LDL.LU R194, [R1+0x1300] ;  /* 0x0013000001c27983 */ /* 0x000ea20000300800 */
[----:B------:R-:W-:Y:S02]  /*1a6e0*/  LOP3.LUT R3, R198, 0xffff, RZ, 0xc0, !PT ;  /* 0x0000ffffc6037812 */ /* 0x000fe400078ec0ff */
[----:B------:R-:W-:Y:S01]  /*1a6f0*/  LOP3.LUT R0, R199, 0xffff, RZ, 0xc0, !PT ;  /* 0x0000ffffc7007812 */ /* 0x000fe200078ec0ff */
[----:B------:R-:W4:Y:S01]  /*1a700*/  LDL.LU R195, [R1+0x12fc] ;  /* 0x0012fc0001c37983 */ /* 0x000f220000300800 */
[----:B------:R-:W-:-:S03]  /*1a710*/  PRMT R10, R5, 0x3340, R4 ;  /* 0x00003340050a7816 */ /* 0x000fc60000000004 */
[----:B------:R-:W3:Y:S01]  /*1a720*/  LDL.LU R196, [R1+0x12f8] ;  /* 0x0012f80001c47983 */ /* 0x000ee20000300800 */
[----:B------:R-:W-:-:S03]  /*1a730*/  LOP3.LUT R5, R200, 0xffff, RZ, 0xc0, !PT ;  /* 0x0000ffffc8057812 */ /* 0x000fc600078ec0ff */
[----:B------:R-:W2:Y:S01]  /*1a740*/  LDL.LU R197, [R1+0x12f4] ;  /* 0x0012f40001c57983 */ /* 0x000ea20000300800 */
[----:B------:R-:W-:-:S03]  /*1a750*/  PRMT R9, R3, 0x3340, R0 ;  /* 0x0000334003097816 */ /* 0x000fc60000000000 */
[----:B------:R-:W4:Y:S01]  /*1a760*/  LDL.LU R198, [R1+0x12f0] ;  /* 0x0012f00001c67983 */ /* 0x000f220000300800 */
[----:B------:R-:W-:-:S03]  /*1a770*/  LOP3.LUT R4, R201, 0xffff, RZ, 0xc0, !PT ;  /* 0x0000ffffc9047812 */ /* 0x000fc600078ec0ff */
[----:B------:R-:W3:Y:S01]  /*1a780*/  LDL.LU R199, [R1+0x12ec] ;  /* 0x0012ec0001c77983 */ /* 0x000ee20000300800 */
[----:B------:R-:W-:-:S03]  /*1a790*/  LOP3.LUT R3, R202, 0xffff, RZ, 0xc0, !PT ;  /* 0x0000ffffca037812 */ /* 0x000fc600078ec0ff */
[----:B------:R-:W2:Y:S01]  /*1a7a0*/  LDL.LU R200, [R1+0x12e8] ;  /* 0x0012e80001c87983 */ /* 0x000ea20000300800 */
[----:B------:R-:W-:-:S03]  /*1a7b0*/  LOP3.LUT R0, R203, 0xffff, RZ, 0xc0, !PT ;  /* 0x0000ffffcb007812 */ /* 0x000fc600078ec0ff */
[----:B------:R-:W4:Y:S04]  /*1a7c0*/  LDL.LU R201, [R1+0x12e4] ;  /* 0x0012e40001c97983 */ /* 0x000f280000300800 */
[----:B------:R-:W3:Y:S04]  /*1a7d0*/  LDL.LU R202, [R1+0x12e0] ;  /* 0x0012e00001ca7983 */ /* 0x000ee80000300800 */
[----:B------:R-:W2:Y:S04]  /*1a7e0*/  LDL R14, [R1+0x49c] ;  /* 0x00049c00010e7983 */ /* 0x000ea80000100800 */
[----:B------:R-:W4:Y:S01]  /*1a7f0*/  LDL.LU R203, [R1+0x12dc] ;  /* 0x0012dc0001cb7983 */ /* 0x000f220000300800 */
[----:B------:R-:W-:-:S03]  /*1a800*/  PRMT R8, R5, 0x3340, R4 ;  /* 0x0000334005087816 */ /* 0x000fc60000000004 */
[----:B------:R-:W3:Y:S01]  /*1a810*/  LDL R15, [R1+0x498] ;  /* 0x00049800010f7983 */ /* 0x000ee20000100800 */
[----:B------:R-:W-:-:S03]  /*1a820*/  LOP3.LUT R5, R204, 0xffff, RZ, 0xc0, !PT ;  /* 0x0000ffffcc057812 */ /* 0x000fc600078ec0ff */
[----:B------:R-:W4:Y:S04]  /*1a830*/  LDL.LU R204, [R1+0x12d8] ;  /* 0x0012d80001cc7983 */ /* 0x000f280000300800 */
[----:B------:R-:W4:Y:S01]  /*1a840*/  LDL R13, [R1+0x45c] ;  /* 0x00045c00010d7983 */ /* 0x000f220000100800 */
[----:B------:R-:W-:Y:S02]  /*1a850*/  LOP3.LUT R4, R207, 0xffff, RZ, 0xc0, !PT ;  /* 0x0000ffffcf047812 */ /* 0x000fe400078ec0ff */
[----:B------:R-:W-:Y:S01]  /*1a860*/  PRMT R6, R3, 0x3340, R0 ;  /* 0x0000334003067816 */ /* 0x000fe20000000000 */
[----:B------:R-:W4:Y:S01]  /*1a870*/  LDL.LU R207, [R1+0x12d4] ;  /* 0x0012d40001cf7983 */ /* 0x000f220000300800 */
[----:B------:R-:W-:-:S03]  /*1a880*/  LOP3.LUT R3, R205, 0xffff, RZ, 0xc0, !PT ;  /* 0x0000ffffcd037812 */ /* 0x000fc600078ec0ff */
[----:B------:R-:W4:Y:S01]  /*1a890*/  LDL R18, [R1+0x458] ;  /* 0x0004580001127983 */ /* 0x000f220000100800 */
[----:B------:R-:W-:-:S03]  /*1a8a0*/  LOP3.LUT R0, R206, 0xffff, RZ, 0xc0, !PT ;  /* 0x0000ffffce007812 */ /* 0x000fc600078ec0ff */
[----:B------:R-:W4:Y:S04]  /*1a8b0*/  LDL R16, [R1+0x41c] ;  /* 0x00041c0001107983 */ /* 0x000f280000100800 */
[----:B------:R-:W4:Y:S04]  /*1a8c0*/  LDL.LU R205, [R1+0x12d0] ;  /* 0x0012d00001cd7983 */ /* 0x000f280000300800 */
[----:B------:R-:W4:Y:S04]  /*1a8d0*/  LDL R17, [R1+0x418] ;  /* 0x0004180001117983 */ /* 0x000f280000100800 */
[----:B------:R-:W4:Y:S01]  /*1a8e0*/  LDL.LU R206, [R1+0x12cc] ;  /* 0x0012cc0001ce7983 */ /* 0x000f220000300800 */
[----:B------:R-:W-:-:S02]  /*1a8f0*/  PRMT R7, R5, 0x3340, R4 ;  /* 0x0000334005077816 */ /* 0x000fc40000000004 */
        /* <DEDUP_REMOVED lines=13> */
[----:B--2---:R-:W-:-:S03]  /*1a9d0*/  @!P0 IMAD.MOV.U32 R8, RZ, RZ, R14 ;  /* 0x000000ffff088224 */ /* 0x004fc600078e000e */
[----:B------:R-:W2:Y:S01]  /*1a9e0*/  LDL R14, [R1+0x3dc] ;  /* 0x0003dc00010e7983 */ /* 0x000ea20000100800 */
[----:B---3--:R-:W-:-:S03]  /*1a9f0*/  @!P0 IMAD.MOV.U32 R9, RZ, RZ, R15 ;  /* 0x000000ffff098224 */ /* 0x008fc600078e000f */
[----:B------:R-:W3:Y:S01]  /*1aa00*/  LDL R15, [R1+0x3d8] ;  /* 0x0003d800010f7983 */ /* 0x000ee20000100800 */
[----:B----4-:R-:W-:-:S03]  /*1aa10*/  @!P0 IMAD.MOV.U32 R4, RZ, RZ, R13 ;  /* 0x000000ffff048224 */ /* 0x010fc600078e000d */
[----:B------:R-:W4:Y:S01]  /*1aa20*/  LDL R13, [R1+0x398] ;  /* 0x00039800010d7983 */ /* 0x000f220000100800 */
[----:B------:R-:W-:Y:S01]  /*1aa30*/  @!P0 IMAD.MOV.U32 R5, RZ, RZ, R18 ;  /* 0x000000ffff058224 */ /* 0x000fe200078e0012 */
[----:B------:R-:W-:Y:S02]  /*1aa40*/  PRMT R204, RZ, 0x7610, R204 ;  /* 0x00007610ffcc7816 */ /* 0x000fe400000000cc */
[----:B------:R-:W-:Y:S02]  /*1aa50*/  PRMT R205, RZ, 0x7610, R205 ;  /* 0x00007610ffcd7816 */ /* 0x000fe400000000cd */
[----:B------:R-:W-:-:S06]  /*1aa60*/  PRMT R206, RZ, 0x7610, R206 ;  /* 0x00007610ffce7816 */ /* 0x000fcc00000000ce */
[----:B------:R0:W4:Y:S01]  /*1aa70*/  @!P0 LDG.E.U8 R206, desc[UR56][R4.64] ;  /* 0x0000003804ce8981 */ /* 0x000122000c1e1100 */
        /* <DEDUP_REMOVED lines=9> */
[----:B--2---:R-:W-:-:S02]  /*1ab10*/  @!P0 IMAD.MOV.U32 R4, RZ, RZ, R14 ;  /* 0x000000ffff048224 */ /* 0x004fc400078e000e */
[----:B------:R-:W2:Y:S01]  /*1ab20*/  LDL R14, [R1+0x21c] ;  /* 0x00021c00010e7983 */ /* 0x000ea20000100800 */
[----:B---3--:R-:W-:-:S03]  /*1ab30*/  @!P0 IMAD.MOV.U32 R5, RZ, RZ, R15 ;  /* 0x000000ffff058224 */ /* 0x008fc600078e000f */
[----:B------:R-:W3:Y:S04]  /*1ab40*/  LDL R15, [R1+0x218] ;  /* 0x00021800010f7983 */ /* 0x000ee80000100800 */
[----:B------:R0:W3:Y:S02]  /*1ab50*/  @!P0 LDG.E.U8 R204, desc[UR56][R4.64] ;  /* 0x0000003804cc8981 */ /* 0x0000e4000c1e1100 */
        /* <DEDUP_REMOVED lines=13> */
[----:B------:R-:W2:Y:S04]  /*1ac30*/  LDL R0, [R1+0x25c] ;  /* 0x00025c0001007983 */ /* 0x000ea80000100800 */
[----:B------:R-:W3:Y:S01]  /*1ac40*/  LDL R3, [R1+0x258] ;  /* 0x0002580001037983 */ /* 0x000ee20000100800 */
        /* <DEDUP_REMOVED lines=13> */
[----:B--2---:R-:W-:-:S02]  /*1ad20*/  @!P0 IMAD.MOV.U32 R4, RZ, RZ, R0 ;  /* 0x000000ffff048224 */ /* 0x004fc400078e0000 */
[----:B------:R-:W2:Y:S01]  /*1ad30*/  LDL R0, [R1+0x4d4] ;  /* 0x0004d40001007983 */ /* 0x000ea20000100800 */
[----:B---3--:R-:W-:-:S03]  /*1ad40*/  @!P0 IMAD.MOV.U32 R5, RZ, RZ, R3 ;  /* 0x000000ffff058224 */ /* 0x008fc600078e0003 */
[----:B------:R-:W3:Y:S01]  /*1ad50*/  LDL R3, [R1+0x4d0] ;  /* 0x0004d00001037983 */ /* 0x000ee20000100800 */
[----:B------:R-:W-:Y:S02]  /*1ad60*/  PRMT R198, RZ, 0x7610, R198 ;  /* 0x00007610ffc67816 */ /* 0x000fe400000000c6 */
[----:B------:R-:W-:-:S04]  /*1ad70*/  PRMT R197, RZ, 0x7610, R197 ;  /* 0x00007610ffc57816 */ /* 0x000fc800000000c5 */
[----:B------:R0:W3:Y:S01]  /*1ad80*/  @!P0 LDG.E.U8 R198, desc[UR56][R4.64] ;  /* 0x0000003804c68981 */ /* 0x0000e2000c1e1100 */
[----:B------:R-:W-:Y:S01]  /*1ad90*/  PRMT R196, RZ, 0x7610, R196 ;  /* 0x00007610ffc47816 */ /* 0x000fe200000000c4 */
[----:B0-----:R-:W-:Y:S02]  /*1ada0*/  @!P0 IMAD.MOV.U32 R4, RZ, RZ, R14 ;  /* 0x000000ffff048224 */ /* 0x001fe400078e000e */
[----:B------:R-:W-:-:S05]  /*1adb0*/  @!P0 IMAD.MOV.U32 R5, RZ, RZ, R15 ;  /* 0x000000ffff058224 */ /* 0x000fca00078e000f */
[----:B------:R4:W3:Y:S01]  /*1adc0*/  @!P0 LDG.E.U8 R197, desc[UR56][R4.64] ;  /* 0x0000003804c58981 */ /* 0x0008e2000c1e1100 */
        /* <DEDUP_REMOVED lines=16> */
[----:B--2---:R-:W-:Y:S02]  /*1aed0*/  @!P0 IMAD.MOV.U32 R4, RZ, RZ, R0 ;  /* 0x000000ffff048224 */ /* 0x004fe400078e0000 */
[----:B---3--:R-:W-:Y:S01]  /*1aee0*/  @!P0 IMAD.MOV.U32 R5, RZ, RZ, R3 ;  /* 0x000000ffff058224 */ /* 0x008fe200078e0003 */
[----:B------:R-:W-:-:S04]  /*1aef0*/  LOP3.LUT R3, R179, 0xffff, RZ, 0xc0, !PT ;  /* 0x0000ffffb3037812 */ /* 0x000fc800078ec0ff */
[----:B------:R0:W2:Y:S01]  /*1af00*/  @!P0 LDG.E.U8 R192, desc[UR56][R4.64] ;  /* 0x0000003804c08981 */ /* 0x0000a2000c1e1100 */
[----:B------:R-:W-:Y:S02]  /*1af10*/  LOP3.LUT R0, R180, 0xffff, RZ, 0xc0, !PT ;  /* 0x0000ffffb4007812 */ /* 0x000fe400078ec0ff */
[----:B0-----:R-:W-:Y:S02]  /*1af20*/  LOP3.LUT R5, R177, 0xffff, RZ, 0xc0, !PT ;  /* 0x0000ffffb1057812 */ /* 0x001fe400078ec0ff */
[----:B------:R-:W-:Y:S01]  /*1af30*/  LOP3.LUT R4, R178, 0xffff, RZ, 0xc0, !PT ;  /* 0x0000ffffb2047812 */ /* 0x000fe200078ec0ff */
[----:B------:R-:W3:Y:S03]  /*1af40*/  LDL.LU R177, [R1+0x12c8] ;  /* 0x0012c80001b17983 */ /* 0x000ee60000300800 */
[----:B------:R-:W-:Y:S01]  /*1af50*/  PRMT R12, R5, 0x3340, R4 ;  /* 0x00003340050c7816 */ /* 0x000fe20000000004 */
[----:B------:R-:W4:Y:S01]  /*1af60*/  LDL.LU R178, [R1+0x12c4] ;  /* 0x0012c40001b27983 */ /* 0x000f220000300800 */
[----:B------:R-:W-:-:S02]  /*1af70*/  LOP3.LUT R5, R181, 0xffff, RZ, 0xc0, !PT ;  /* 0x0000ffffb5057812 */ /* 0x000fc400078ec0ff */
[----:B------:R-:W-:Y:S01]  /*1af80*/  LOP3.LUT R4, R182, 0xffff, RZ, 0xc0, !PT ;  /* 0x0000ffffb6047812 */ /* 0x000fe200078ec0ff */
[----:B------:R-:W2:Y:S01]  /*1af90*/  LDL.LU R179, [R1+0x12c0] ;  /* 0x0012c00001b37983 */ /* 0x000ea20000300800 */
[----:B------:R-:W-:-:S03]  /*1afa0*/  PRMT R11, R3, 0x3340, R0 ;  /* 0x00003340030b7816 */ /* 0x000fc60000000000 */
        /* <DEDUP_REMOVED lines=9> */
[----:B------:R-:W4:Y:S01]  /*1b040*/  LDL.LU R184, [R1+0x12ac] ;  /* 0x0012ac0001b87983 */ /* 0x000f220000300800 */
[----:B------:R-:W-:-:S03]  /*1b050*/  PRMT R9, R3, 0x3340, R0 ;  /* 0x0000334003097816 */ /* 0x000fc60000000000 */
[----:B------:R-:W2:Y:S01]  /*1b060*/  LDL.LU R185, [R1+0x12a8] ;  /* 0x0012a80001b97983 */ /* 0x000ea20000300800 */
[----:B------:R-:W-:-:S03]  /*1b070*/  LOP3.LUT R3, R187, 0xffff, RZ, 0xc0, !PT ;  /* 0x0000ffffbb037812 */ /* 0x000fc600078ec0ff */
[----:B------:R-:W3:Y:S04]  /*1b080*/  LDL.LU R186, [R1+0x12a4] ;  /* 0x0012a40001ba7983 */ /* 0x000ee80000300800 */
[----:B------:R-:W4:Y:S04]  /*1b090*/  LDL R14, [R1+0x494] ;  /* 0x00049400010e7983 */ /* 0x000f280000100800 */
[----:B------:R-:W2:Y:S04]  /*1b0a0*/  LDL.LU R187, [R1+0x12a0] ;  /* 0x0012a00001bb7983 */ /* 0x000ea80000300800 */
[----:B------:R-:W3:Y:S01]  /*1b0b0*/  LDL R15, [R1+0x490] ;  /* 0x00049000010f7983 */ /* 0x000ee20000100800 */
[----:B------:R-:W-:-:S03]  /*1b0c0*/  LOP3.LUT R0, R2, 0xffff, RZ, 0xc0, !PT ;  /* 0x0000ffff02007812 */ /* 0x000fc600078ec0ff */
[----:B------:R-:W2:Y:S04]  /*1b0d0*/  LDL R2, [R1+0xdf0] ;  /* 0x000df00001027983 */ /* 0x000ea80000100800 */
[----:B------:R-:W2:Y:S01]  /*1b0e0*/  LDL R13, [R1+0x454] ;  /* 0x00045400010d7983 */ /* 0x000ea20000100800 */
[----:B------:R-:W-:Y:S02]  /*1b0f0*/  PRMT R8, R5, 0x3340, R4 ;  /* 0x0000334005087816 */ /* 0x000fe40000000004 */
[----:B------:R-:W-:Y:S02]  /*1b100*/  LOP3.LUT R5, R191, 0xffff, RZ, 0xc0, !PT ;  /* 0x0000ffffbf057812 */ /* 0x000fe400078ec0ff */
[----:B------:R-:W2:Y:S01]  /*1b110*/  LDL.LU R191, [R1+0x129c] ;  /* 0x00129c0001bf7983 */ /* 0x000ea20000300800 */
[----:B------:R-:W-:-:S02]  /*1b120*/  LOP3.LUT R4, R188, 0xffff, RZ, 0xc0, !PT ;  /* 0x0000ffffbc047812 */ /* 0x000fc400078ec0ff */
[----:B------:R-:W-:Y:S01]  /*1b130*/  PRMT R6, R3, 0x3340, R0 ;  /* 0x0000334003067816 */ /* 0x000fe20000000000 */
[----:B------:R-:W2:Y:S01]  /*1b140*/  LDL R18, [R1+0x450] ;  /* 0x0004500001127983 */ /* 0x000ea20000100800 */
[----:B------:R-:W-:-:S03]  /*1b150*/  LOP3.LUT R3, R189, 0xffff, RZ, 0xc0, !PT ;  /* 0x0000ffffbd037812 */ /* 0x000fc600078ec0ff */
[----:B------:R-:W2:Y:S01]  /*1b160*/  LDL R16, [R1+0x414] ;  /* 0x0004140001107983 */ /* 0x000ea20000100800 */
[----:B------:R-:W-:-:S03]  /*1b170*/  LOP3.LUT R0, R190, 0xffff, RZ, 0xc0, !PT ;  /* 0x0000ffffbe007812 */ /* 0x000fc600078ec0ff */
[----:B------:R-:W2:Y:S04]  /*1b180*/  LDL.LU R188, [R1+0x1298] ;  /* 0x0012980001bc7983 */ /* 0x000ea80000300800 */
[----:B------:R-:W2:Y:S04]  /*1b190*/  LDL R17, [R1+0x410] ;  /* 0x0004100001117983 */ /* 0x000ea80000100800 */
[----:B------:R-:W2:Y:S04]  /*1b1a0*/  LDL.LU R189, [R1+0x1294] ;  /* 0x0012940001bd7983 */ /* 0x000ea80000300800 */
[----:B------:R-:W2:Y:S01]  /*1b1b0*/  LDL.LU R190, [R1+0x1290] ;  /* 0x0012900001be7983 */ /* 0x000ea20000300800 */
[----:B------:R-:W-:-:S02]  /*1b1c0*/  PRMT R7, R5, 0x3340, R4 ;  /* 0x0000334005077816 */ /* 0x000fc40000000004 */
[----:B------:R-:W-:Y:S02]  /*1b1d0*/  PRMT R0, R3, 0x3340, R0 ;  /* 0x0000334003007816 */ /* 0x000fe40000000000 */
[----:B------:R-:W-:Y:S01]  /*1b1e0*/  PRMT R5, R10, 0x5410, R9 ;  /* 0x000054100a057816 */ /* 0x000fe20000000009 */
[----:B------:R-:W2:Y:S01]  /*1b1f0*/  LDL R3, [R1+0x310] ;  /* 0x0003100001037983 */ /* 0x000ea20000100800 */
[----:B------:R-:W-:Y:S02]  /*1b200*/  PRMT R6, R8, 0x5410, R6 ;  /* 0x0000541008067816 */ /* 0x000fe40000000006 */
[----:B------:R-:W-:Y:S01]  /*1b210*/  PRMT R4, R12, 0x5410, R11 ;  /* 0x000054100c047816 */ /* 0x000fe2000000000b */
[----:B------:R-:W2:Y:S01]  /*1b220*/  LDL R10, [R1+0x354] ;  /* 0x00035400010a7983 */ /* 0x000ea20000100800 */
[----:B------:R-:W-:-:S03]  /*1b230*/  PRMT R7, R7, 0x5410, R0 ;  /* 0x0000541007077816 */ /* 0x000fc60000000000 */
[----:B------:R-:W2:Y:S04]  /*1b240*/  LDL R12, [R1+0x394] ;  /* 0x00039400010c7983 */ /* 0x000ea80000100800 */
[----:B------:R-:W2:Y:S04]  /*1b250*/  LDL R11, [R1+0x350] ;  /* 0x00035000010b7983 */ /* 0x000ea80000100800 */
[----:B------:R-:W2:Y:S01]  /*1b260*/  LDL R0, [R1+0x314] ;  /* 0x0003140001007983 */ /* 0x000ea20000100800 */
[----:B----4-:R-:W-:-:S03]  /*1b270*/  @!P0 IMAD.MOV.U32 R8, RZ, RZ, R14 ;  /* 0x000000ffff088224 */ /* 0x010fc600078e000e */
[----:B------:R-:W4:Y:S01]  /*1b280*/  LDL R14, [R1+0x3d4] ;  /* 0x0003d400010e7983 */ /* 0x000f220000100800 */
[----:B---3--:R-:W-:-:S03]  /*1b290*/  @!P0 IMAD.MOV.U32 R9, RZ, RZ, R15 ;  /* 0x000000ffff098224 */ /* 0x008fc600078e000f */
[----:B------:R-:W3:Y:S04]  /*1b2a0*/  LDL R15, [R1+0x3d0] ;  /* 0x0003d000010f7983 */ /* 0x000ee80000100800 */
[----:B--2---:R0:W-:Y:S02]  /*1b2b0*/  STS.128 [R2+UR58], R4 ;  /* 0x0000000402007988 */ /* 0x0041e40008000c3a */
[----:B0-----:R-:W-:Y:S01]  /*1b2c0*/  @!P0 IMAD.MOV.U32 R4, RZ, RZ, R13 ;  /* 0x000000ffff048224 */ /* 0x001fe200078e000d */
[----:B------:R-:W-:Y:S01]  /*1b2d0*/  PRMT R191, RZ, 0x7610, R191 ;  /* 0x00007610ffbf7816 */ /* 0x000fe200000000bf */
[----:B------:R-:W2:Y:S01]  /*1b2e0*/  LDL R13, [R1+0x390] ;  /* 0x00039000010d7983 */ /* 0x000ea20000100800 */
[----:B------:R-:W-:Y:S01]  /*1b2f0*/  @!P0 IMAD.MOV.U32 R5, RZ, RZ, R18 ;  /* 0x000000ffff058224 */ /* 0x000fe200078e0012 */
[----:B------:R-:W-:-:S02]  /*1b300*/  PRMT R188, RZ, 0x7610, R188 ;  /* 0x00007610ffbc7816 */ /* 0x000fc400000000bc */
[----:B------:R-:W-:Y:S01]  /*1b310*/  PRMT R187, RZ, 0x7610, R187 ;  /* 0x00007610ffbb7816 */ /* 0x000fe200000000bb */
[----:B------:R-:W2:Y:S01]  /*1b320*/  @!P0 LDG.E.U8 R191, desc[UR56][R8.64] ;  /* 0x0000003808bf8981 */ /* 0x000ea2000c1e1100 */
[----:B------:R-:W-:-:S03]  /*1b330*/  PRMT R189, RZ, 0x7610, R189 ;  /* 0x00007610ffbd7816 */ /* 0x000fc600000000bd */
[----:B------:R-:W2:Y:S01]  /*1b340*/  LDL R7, [R1+0x290] ;  /* 0x0002900001077983 */ /* 0x000ea20000100800 */
[----:B------:R-:W-:-:S03]  /*1b350*/  PRMT R190, RZ, 0x7610, R190 ;  /* 0x00007610ffbe7816 */ /* 0x000fc600000000be */
[----:B------:R-:W2:Y:S04]  /*1b360*/  LDL R6, [R1+0x294] ;  /* 0x0002940001067983 */ /* 0x000ea80000100800 */
[----:B------:R-:W2:Y:S04]  /*1b370*/  LDL R9, [R1+0x2d0] ;  /* 0x0002d00001097983 */ /* 0x000ea80000100800 */
[----:B------:R0:W2:Y:S04]  /*1b380*/  @!P0 LDG.E.U8 R190, desc[UR56][R4.64] ;  /* 0x0000003804be8981 */ /* 0x0000a8000c1e1100 */
[----:B------:R-:W2:Y:S01]  /*1b390*/  LDL R8, [R1+0x2d4] ;  /* 0x0002d40001087983 */ /* 0x000ea20000100800 */
[----:B0-----:R-:W-:-:S02]  /*1b3a0*/  @!P0 IMAD.MOV.U32 R4, RZ, RZ, R16 ;  /* 0x000000ffff048224 */ /* 0x001fc400078e0010 */
[----:B------:R-:W-:-:S05]  /*1b3b0*/  @!P0 IMAD.MOV.U32 R5, RZ, RZ, R17 ;  /* 0x000000ffff058224 */ /* 0x000fca00078e0011 */
[----:B------:R4:W2:Y:S01]  /*1b3c0*/  @!P0 LDG.E.U8 R189, desc[UR56][R4.64] ;  /* 0x0000003804bd8981 */ /* 0x0008a2000c1e1100 */
[----:B------:R-:W-:Y:S01]  /*1b3d0*/  PRMT R186, RZ, 0x7610, R186 ;  /* 0x00007610ffba7816 */ /* 0x000fe200000000ba */
[----:B----4-:R-:W-:Y:S02]  /*1b3e0*/  @!P0 IMAD.MOV.U32 R4, RZ, RZ, R14 ;  /* 0x000000ffff048224 */ /* 0x010fe400078e000e */
[----:B------:R-:W4:Y:S01]  /*1b3f0*/  LDL R14, [R1+0x214] ;  /* 0x00021400010e7983 */ /* 0x000f220000100800 */
[----:B---3--:R-:W-:-:S03]  /*1b400*/  @!P0 IMAD.MOV.U32 R5, RZ, RZ, R15 ;  /* 0x000000ffff058224 */ /* 0x008fc600078e000f */
[----:B------:R-:W3:Y:S04]  /*1b410*/  LDL R15, [R1+0x210] ;  /* 0x00021000010f7983 */ /* 0x000ee80000100800 */
[----:B------:R0:W3:Y:S02]  /*1b420*/  @!P0 LDG.E.U8 R188, desc[UR56][R4.64] ;  /* 0x0000003804bc8981 */ /* 0x0000e4000c1e1100 */
[----:B0-----:R-:W-:Y:S02]  /*1b430*/  @!P0 IMAD.MOV.U32 R4, RZ, RZ, R12 ;  /* 0x000000ffff048224 */ /* 0x001fe400078e000c */
[----:B------:R-:W3:Y:S01]  /*1b440*/  LDL R12, [R1+0x8f4] ;  /* 0x0008f400010c7983 */ /* 0x000ee20000100800 */
[----:B--2---:R-:W-:-:S03]  /*1b450*/  @!P0 IMAD.MOV.U32 R5, RZ, RZ, R13 ;  /* 0x000000ffff058224 */ /* 0x004fc600078e000d */
[----:B------:R-:W2:Y:S04]  /*1b460*/  LDL R13, [R1+0x5bc] ;  /* 0x0005bc00010d7983 */ /* 0x000ea80000100800 */
[----:B------:R0:W2:Y:S02]  /*1b470*/  @!P0 LDG.E.U8 R187, desc[UR56][R4.64] ;  /* 0x0000003804bb8981 */ /* 0x0000a4000c1e1100 */
[----:B0-----:R-:W-:Y:S02]  /*1b480*/  @!P0 IMAD.MOV.U32 R4, RZ, RZ, R10 ;  /* 0x000000ffff048224 */ /* 0x001fe400078e000a */
[----:B------:R-:W-:Y:S01]  /*1b490*/  @!P0 IMAD.MOV.U32 R5, RZ, RZ, R11 ;  /* 0x000000ffff058224 */ /* 0x000fe200078e000b */
[----:B------:R-:W-:Y:S01]  /*1b4a0*/  PRMT R185, RZ, 0x7610, R185 ;  /* 0x00007610ffb97816 */ /* 0x000fe200000000b9 */
[----:B------:R-:W2:Y:S04]  /*1b4b0*/  LDL R11, [R1+0x588] ;  /* 0x00058800010b7983 */ /* 0x000ea80000100800 */
[----:B------:R0:W2:Y:S04]  /*1b4c0*/  @!P0 LDG.E.U8 R186, desc[UR56][R4.64] ;  /* 0x0000003804ba8981 */ /* 0x0000a8000c1e1100 */
[----:B------:R-:W2:Y:S01]  /*1b4d0*/  LDL R10, [R1+0x58c] ;  /* 0x00058c00010a7983 */ /* 0x000ea20000100800 */
[----:B0-----:R-:W-:-:S02]  /*1b4e0*/  @!P0 IMAD.MOV.U32 R4, RZ, RZ, R0 ;  /* 0x000000ffff048224 */ /* 0x001fc400078e0000 */
[----:B------:R-:W-:Y:S01]  /*1b4f0*/  @!P0 IMAD.MOV.U32 R5, RZ, RZ, R3 ;  /* 0x000000ffff058224 */ /* 0x000fe200078e0003 */
[----:B------:R-:W4:Y:S04]  /*1b500*/  LDL R0, [R1+0x254] ;  /* 0x0002540001007983 */ /* 0x000f280000100800 */
[----:B------:R-:W3:Y:S01]  /*1b510*/  LDL R3, [R1+0x250] ;  /* 0x0002500001037983 */ /* 0x000ee20000100800 */
[----:B------:R-:W-:-:S03]  /*1b520*/  PRMT R184, RZ, 0x7610, R184 ;  /* 0x00007610ffb87816 */ /* 0x000fc600000000b8 */
[----:B------:R0:W2:Y:S01]  /*1b530*/  @!P0 LDG.E.U8 R185, desc[UR56][R4.64] ;  /* 0x0000003804b98981 */ /* 0x0000a2000c1e1100 */
[----:B------:R-:W-:Y:S01]  /*1b540*/  PRMT R183, RZ, 0x7610, R183 ;  /* 0x00007610ffb77816 */ /* 0x000fe200000000b7 */
[----:B0-----:R-:W-:Y:S02]  /*1b550*/  @!P0 IMAD.MOV.U32 R4, RZ, RZ, R8 ;  /* 0x000000ffff048224 */ /* 0x001fe400078e0008 */
[----:B------:R-:W-:Y:S01]  /*1b560*/  @!P0 IMAD.MOV.U32 R5, RZ, RZ, R9 ;  /* 0x000000ffff058224 */ /* 0x000fe200078e0009 */
[----:B------:R-:W2:Y:S04]  /*1b570*/  LDL R8, [R1+0x54c] ;  /* 0x00054c0001087983 */ /* 0x000ea80000100800 */
[----:B------:R-:W2:Y:S04]  /*1b580*/  LDL R9, [R1+0x548] ;  /* 0x0005480001097983 */ /* 0x000ea80000100800 */
[----:B------:R0:W2:Y:S02]  /*1b590*/  @!P0 LDG.E.U8 R184, desc[UR56][R4.64] ;  /* 0x0000003804b88981 */ /* 0x0000a4000c1e1100 */
[----:B0-----:R-:W-:-:S02]  /*1b5a0*/  @!P0 IMAD.MOV.U32 R4, RZ, RZ, R6 ;  /* 0x000000ffff048224 */ /* 0x001fc400078e0006 */
[----:B------:R-:W-:Y:S01]  /*1b5b0*/  @!P0 IMAD.MOV.U32 R5, RZ, RZ, R7 ;  /* 0x000000ffff058224 */ /* 0x000fe200078e0007 */
[----:B------:R-:W2:Y:S04]  /*1b5c0*/  LDL R6, [R1+0x50c] ;  /* 0x00050c0001067983 */ /* 0x000ea80000100800 */
[----:B------:R-:W2:Y:S04]  /*1b5d0*/  LDL R7, [R1+0x508] ;  /* 0x0005080001077983 */ /* 0x000ea80000100800 */
[----:B------:R4:W2:Y:S02]  /*1b5e0*/  @!P0 LDG.E.U8 R183, desc[UR56][R4.64] ;  /* 0x0000003804b78981 */ /* 0x0008a4000c1e1100 */
[----:B----4-:R-:W-:-:S02]  /*1b5f0*/  @!P0 IMAD.MOV.U32 R4, RZ, RZ, R0 ;  /* 0x000000ffff048224 */ /* 0x010fc400078e0000 */
[----:B------:R-:W4:Y:S01]  /*1b600*/  LDL R0, [R1+0x4cc] ;  /* 0x0004cc0001007983 */ /* 0x000f220000100800 */
        /* <DEDUP_REMOVED lines=10> */
[----:B0-----:R-:W-:Y:S02]  /*1b6b0*/  @!P0 IMAD.MOV.U32 R4, RZ, RZ, R12 ;  /* 0x000000ffff048224 */ /* 0x001fe400078e000c */
[----:B--2---:R-:W-:-:S05]  /*1b6c0*/  @!P0 IMAD.MOV.U32 R5, RZ, RZ, R13 ;  /* 0x000000ffff058224 */ /* 0x004fca00078e000d */
[----:B------:R0:W2:Y:S01]  /*1b6d0*/  @!P0 LDG.E.U8 R180, desc[UR56][R4.64] ;  /* 0x0000003804b48981 */ /* 0x0000a2000c1e1100 */
[----:B------:R-:W-:Y:S01]  /*1b6e0*/  PRMT R178, RZ, 0x7610, R178 ;  /* 0x00007610ffb27816 */ /* 0x000fe200000000b2 */
[----:B0-----:R-:W-:Y:S02]  /*1b6f0*/  @!P0 IMAD.MOV.U32 R4, RZ, RZ, R10 ;  /* 0x000000ffff048224 */ /* 0x001fe400078e000a */
[----:B------:R-:W-:-:S05]  /*1b700*/  @!P0 IMAD.MOV.U32 R5, RZ, RZ, R11 ;  /* 0x000000ffff058224 */ /* 0x000fca00078e000b */
        /* <DEDUP_REMOVED lines=8> */
[----:B------:R4:W2:Y:S02]  /*1b790*/  @!P0 LDG.E.U8 R177, desc[UR56][R4.64] ;  /* 0x0000003804b18981 */ /* 0x0008a4000c1e1100 */
[----:B----4-:R-:W-:Y:S02]  /*1b7a0*/  @!P0 IMAD.MOV.U32 R4, RZ, RZ, R0 ;  /* 0x000000ffff048224 */ /* 0x010fe400078e0000 */
[----:B---3--:R-:W-:Y:S01]  /*1b7b0*/  @!P0 IMAD.MOV.U32 R5, RZ, RZ, R3 ;  /* 0x000000ffff058224 */ /* 0x008fe200078e0003 */
[----:B------:R-:W-:-:S04]  /*1b7c0*/  LOP3.LUT R3, R162, 0xffff, RZ, 0xc0, !PT ;  /* 0x0000ffffa2037812 */ /* 0x000fc800078ec0ff */
[----:B------:R0:W3:Y:S01]  /*1b7d0*/  @!P0 LDG.E.U8 R176, desc[UR56][R4.64] ;  /* 0x0000003804b08981 */ /* 0x0000e2000c1e1100 */
[----:B------:R-:W-:Y:S02]  /*1b7e0*/  LOP3.LUT R0, R163, 0xffff, RZ, 0xc0, !PT ;  /* 0x0000ffffa3007812 */ /* 0x000fe400078ec0ff */
[----:B0-----:R-:W-:Y:S02]  /*1b7f0*/  LOP3.LUT R5, R160, 0xffff, RZ, 0xc0, !PT ;  /* 0x0000ffffa0057812 */ /* 0x001fe400078ec0ff */
[----:B------:R-:W-:Y:S01]  /*1b800*/  LOP3.LUT R4, R161, 0xffff, RZ, 0xc0, !PT ;  /* 0x0000ffffa1047812 */ /* 0x000fe200078ec0ff */
[----:B------:R-:W4:Y:S01]  /*1b810*/  LDL.LU R160, [R1+0x128c] ;  /* 0x00128c0001a07983 */ /* 0x000f220000300800 */
[----:B------:R-:W-:Y:S02]  /*1b820*/  PRMT R11, R3, 0x3340, R0 ;  /* 0x00003340030b7816 */ /* 0x000fe40000000000 */
[----:B------:R-:W-:Y:S01]  /*1b830*/  PRMT R12, R5, 0x3340, R4 ;  /* 0x00003340050c7816 */ /* 0x000fe20000000004 */
[----:B------:R-:W2:Y:S01]  /*1b840*/  LDL.LU R161, [R1+0x1288] ;  /* 0x0012880001a17983 */ /* 0x000ea20000300800 */
[----:B------:R-:W-:-:S02]  /*1b850*/  LOP3.LUT R5, R164, 0xffff, RZ, 0xc0, !PT ;  /* 0x0000ffffa4057812 */ /* 0x000fc400078ec0ff */
[----:B------:R-:W-:Y:S01]  /*1b860*/  LOP3.LUT R4, R165, 0xffff, RZ, 0xc0, !PT ;  /* 0x0000ffffa5047812 */ /* 0x000fe200078ec0ff */
[----:B------:R-:W3:Y:S01]  /*1b870*/  LDL.LU R162, [R1+0x1284] ;  /* 0x0012840001a27983 */ /* 0x000ee20000300800 */
[----:B------:R-:W-:-:S03]  /*1b880*/  LOP3.LUT R3, R166, 0xffff, RZ, 0xc0, !PT ;  /* 0x0000ffffa6037812 */ /* 0x000fc600078ec0ff */
[----:B------:R-:W4:Y:S01]  /*1b890*/  LDL.LU R163, [R1+0x1280] ;  /* 0x0012800001a37983 */ /* 0x000f220000300800 */
[----:B------:R-:W-:-:S03]  /*1b8a0*/  LOP3.LUT R0, R167, 0xffff, RZ, 0xc0, !PT ;  /* 0x0000ffffa7007812 */ /* 0x000fc600078ec0ff */
[----:B------:R-:W2:Y:S01]  /*1b8b0*/  LDL.LU R164, [R1+0x127c] ;  /* 0x00127c0001a47983 */ /* 0x000ea20000300800 */
[----:B------:R-:W-:-:S03]  /*1b8c0*/  PRMT R10, R5, 0x3340, R4 ;  /* 0x00003340050a7816 */ /* 0x000fc60000000004 */
[----:B------:R-:W3:Y:S01]  /*1b8d0*/  LDL.LU R165, [R1+0x1278] ;  /* 0x0012780001a57983 */ /* 0x000ee20000300800 */
[----:B------:R-:W-:-:S03]  /*1b8e0*/  LOP3.LUT R5, R168, 0xffff, RZ, 0xc0, !PT ;  /* 0x0000ffffa8057812 */ /* 0x000fc600078ec0ff */
[----:B------:R-:W4:Y:S04]  /*1b8f0*/  LDL.LU R166, [R1+0x1274] ;  /* 0x0012740001a67983 */ /* 0x000f280000300800 */
[----:B------:R-:W2:Y:S04]  /*1b900*/  LDL.LU R167, [R1+0x1270] ;  /* 0x0012700001a77983 */ /* 0x000ea80000300800 */
[----:B------:R-:W3:Y:S04]  /*1b910*/  LDL R13, [R1+0x48c] ;  /* 0x00048c00010d7983 */ /* 0x000ee80000100800 */
[----:B------:R-:W4:Y:S04]  /*1b920*/  LDL.LU R168, [R1+0x126c] ;  /* 0x00126c0001a87983 */ /* 0x000f280000300800 */
[----:B------:R-:W2:Y:S01]  /*1b930*/  LDL R14, [R1+0x488] ;  /* 0x00048800010e7983 */ /* 0x000ea20000100800 */
[----:B------:R-:W-:-:S02]  /*1b940*/  LOP3.LUT R4, R169, 0xffff, RZ, 0xc0, !PT ;  /* 0x0000ffffa9047812 */ /* 0x000fc400078ec0ff */
[----:B------:R-:W-:Y:S01]  /*1b950*/  PRMT R9, R3, 0x3340, R0 ;  /* 0x0000334003097816 */ /* 0x000fe20000000000 */
[----:B------:R-:W4:Y:S01]  /*1b960*/  LDL.LU R169, [R1+0x1268] ;  /* 0x0012680001a97983 */ /* 0x000f220000300800 */
[----:B------:R-:W-:Y:S02]  /*1b970*/  LOP3.LUT R3, R170, 0xffff, RZ, 0xc0, !PT ;  /* 0x0000ffffaa037812 */ /* 0x000fe400078ec0ff */
[----:B------:R-:W-:Y:S01]  /*1b980*/  LOP3.LUT R0, R171, 0xffff, RZ, 0xc0, !PT ;  /* 0x0000ffffab007812 */ /* 0x000fe200078ec0ff */
[----:B------:R-:W4:Y:S01]  /*1b990*/  LDL.LU R170, [R1+0x1264] ;  /* 0x0012640001aa7983 */ /* 0x000f220000300800 */
[----:B------:R-:W-:Y:S02]  /*1b9a0*/  PRMT R8, R5, 0x3340, R4 ;  /* 0x0000334005087816 */ /* 0x000fe40000000004 */
[----:B------:R-:W-:Y:S01]  /*1b9b0*/  LOP3.LUT R5, R172, 0xffff, RZ, 0xc0, !PT ;  /* 0x0000ffffac057812 */ /* 0x000fe200078ec0ff */
[----:B------:R-:W4:Y:S01]  /*1b9c0*/  LDL.LU R171, [R1+0x1260] ;  /* 0x0012600001ab7983 */ /* 0x000f220000300800 */
[----:B------:R-:W-:-:S03]  /*1b9d0*/  LOP3.LUT R4, R175, 0xffff, RZ, 0xc0, !PT ;  /* 0x0000ffffaf047812 */ /* 0x000fc600078ec0ff */
[----:B------:R-:W4:Y:S04]  /*1b9e0*/  LDL.LU R172, [R1+0x125c] ;  /* 0x00125c0001ac7983 */ /* 0x000f280000300800 */
[----:B------:R-:W4:Y:S01]  /*1b9f0*/  LDL.LU R175, [R1+0x1258] ;  /* 0x0012580001af7983 */ /* 0x000f220000300800 */
[----:B------:R-:W-:Y:S02]  /*1ba00*/  PRMT R6, R3, 0x3340, R0 ;  /* 0x0000334003067816 */ /* 0x000fe40000000000 */
[----:B------:R-:W-:Y:S01]  /*1ba10*/  LOP3.LUT R3, R173, 0xffff, RZ, 0xc0, !PT ;  /* 0x0000ffffad037812 */ /* 0x000fe200078ec0ff */
[----:B------:R-:W4:Y:S01]  /*1ba20*/  LDL R18, [R1+0x44c] ;  /* 0x00044c0001127983 */ /* 0x000f220000100800 */
[----:B------:R-:W-:-:S03]  /*1ba30*/  LOP3.LUT R0, R174, 0xffff, RZ, 0xc0, !PT ;  /* 0x0000ffffae007812 */ /* 0x000fc600078ec0ff */
[----:B------:R-:W4:Y:S04]  /*1ba40*/  LDL.LU R173, [R1+0x1254] ;  /* 0x0012540001ad7983 */ /* 0x000f280000300800 */
[----:B------:R-:W4:Y:S04]  /*1ba50*/  LDL R19, [R1+0x448] ;  /* 0x0004480001137983 */ /* 0x000f280000100800 */
[----:B------:R-:W4:Y:S01]  /*1ba60*/  LDL.LU R174, [R1+0x1250] ;  /* 0x0012500001ae7983 */ /* 0x000f220000300800 */
[----:B------:R-:W-:-:S03]  /*1ba70*/  PRMT R7, R5, 0x3340, R4 ;  /* 0x0000334005077816 */ /* 0x000fc60000000004 */
[----:B------:R-:W4:Y:S04]  /*1ba80*/  LDL R17, [R1+0x408] ;  /* 0x0004080001117983 */ /* 0x000f280000100800 */
[----:B------:R-:W4:Y:S01]  /*1ba90*/  LDL R16, [R1+0x40c] ;  /* 0x00040c0001107983 */ /* 0x000f220000100800 */
[----:B------:R-:W-:-:S03]  /*1baa0*/  PRMT R5, R10, 0x5410, R9 ;  /* 0x000054100a057816 */ /* 0x000fc60000000009 */
[----:B------:R-:W4:Y:S01]  /*1bab0*/  LDL R15, [R1+0x3c8] ;  /* 0x0003c800010f7983 */ /* 0x000f220000100800 */
[----:B------:R-:W-:Y:S02]  /*1bac0*/  PRMT R6, R8, 0x5410, R6 ;  /* 0x0000541008067816 */ /* 0x000fe40000000006 */
[----:B------:R-:W-:Y:S01]  /*1bad0*/  PRMT R4, R12, 0x5410, R11 ;  /* 0x000054100c047816 */ /* 0x000fe2000000000b */
[----:B------:R-:W4:Y:S04]  /*1bae0*/  LDL R10, [R1+0x34c] ;  /* 0x00034c00010a7983 */ /* 0x000f280000100800 */
[----:B------:R-:W4:Y:S04]  /*1baf0*/  LDL R12, [R1+0x38c] ;  /* 0x00038c00010c7983 */ /* 0x000f280000100800 */
[----:B------:R-:W4:Y:S01]  /*1bb00*/  LDL R11, [R1+0x348] ;  /* 0x00034800010b7983 */ /* 0x000f220000100800 */
[----:B------:R-:W-:-:S04]  /*1bb10*/  PRMT R0, R3, 0x3340, R0 ;  /* 0x0000334003007816 */ /* 0x000fc80000000000 */
[----:B------:R-:W-:-:S05]  /*1bb20*/  PRMT R7, R7, 0x5410, R0 ;  /* 0x0000541007077816 */ /* 0x000fca0000000000 */
[----:B------:R0:W-:Y:S01]  /*1bb30*/  STS.128 [R2+UR58+0x4000], R4 ;  /* 0x0040000402007988 */ /* 0x0001e20008000c3a */
[----:B---3--:R-:W-:-:S03]  /*1bb40*/  @!P0 IMAD.MOV.U32 R8, RZ, RZ, R13 ;  /* 0x000000ffff088224 */ /* 0x008fc600078e000d */
[----:B------:R-:W3:Y:S01]  /*1bb50*/  LDL R13, [R1+0x388] ;  /* 0x00038800010d7983 */ /* 0x000ee20000100800 */
[----:B--2---:R-:W-:-:S03]  /*1bb60*/  @!P0 IMAD.MOV.U32 R9, RZ, RZ, R14 ;  /* 0x000000ffff098224 */ /* 0x004fc600078e000e */
[----:B------:R-:W2:Y:S04]  /*1bb70*/  LDL R14, [R1+0x3cc] ;  /* 0x0003cc00010e7983 */ /* 0x000ea80000100800 */
[----:B0-----:R-:W3:Y:S04]  /*1bb80*/  LDL.LU R2, [R1+0x1f8] ;  /* 0x0001f80001027983 */ /* 0x001ee80000300800 */
[----:B------:R-:W3:Y:S01]  /*1bb90*/  LDL R6, [R1+0x2cc] ;  /* 0x0002cc0001067983 */ /* 0x000ee20000100800 */
[----:B----4-:R-:W-:-:S03]  /*1bba0*/  PRMT R171, RZ, 0x7610, R171 ;  /* 0x00007610ffab7816 */ /* 0x010fc600000000ab */
[----:B------:R-:W4:Y:S01]  /*1bbb0*/  LDL R7, [R1+0x2c8] ;  /* 0x0002c80001077983 */ /* 0x000f220000100800 */
[----:B------:R-:W-:-:S06]  /*1bbc0*/  PRMT R175, RZ, 0x7610, R175 ;  /* 0x00007610ffaf7816 */ /* 0x000fcc00000000af */
[----:B------:R-:W4:Y:S04]  /*1bbd0*/  @!P0 LDG.E.U8 R175, desc[UR56][R8.64] ;  /* 0x0000003808af8981 */ /* 0x000f28000c1e1100 */
[----:B------:R-:W4:Y:S04]  /*1bbe0*/  LDL R9, [R1+0x308] ;  /* 0x0003080001097983 */ /* 0x000f280000100800 */
[----:B------:R-:W4:Y:S01]  /*1bbf0*/  LDL R8, [R1+0x30c] ;  /* 0x00030c0001087983 */ /* 0x000f220000100800 */
[----:B------:R-:W-:Y:S01]  /*1bc00*/  PRMT R174, RZ, 0x7610, R174 ;  /* 0x00007610ffae7816 */ /* 0x000fe200000000ae */
[----:B------:R-:W-:-:S02]  /*1bc10*/  @!P0 IMAD.MOV.U32 R4, RZ, RZ, R18 ;  /* 0x000000ffff048224 */ /* 0x000fc400078e0012 */
[----:B------:R-:W-:Y:S01]  /*1bc20*/  @!P0 IMAD.MOV.U32 R5, RZ, RZ, R19 ;  /* 0x000000ffff058224 */ /* 0x000fe200078e0013 */
[----:B------:R-:W-:-:S04]  /*1bc30*/  PRMT R173, RZ, 0x7610, R173 ;  /* 0x00007610ffad7816 */ /* 0x000fc800000000ad */
[----:B------:R0:W4:Y:S01]  /*1bc40*/  @!P0 LDG.E.U8 R174, desc[UR56][R4.64] ;  /* 0x0000003804ae8981 */ /* 0x000122000c1e1100 */
[----:B------:R-:W-:Y:S01]  /*1bc50*/  PRMT R172, RZ, 0x7610, R172 ;  /* 0x00007610ffac7816 */ /* 0x000fe200000000ac */
[----:B0-----:R-:W-:Y:S02]  /*1bc60*/  @!P0 IMAD.MOV.U32 R4, RZ, RZ, R16 ;  /* 0x000000ffff048224 */ /* 0x001fe400078e0010 */
[----:B------:R-:W-:Y:S01]  /*1bc70*/  @!P0 IMAD.MOV.U32 R5, RZ, RZ, R17 ;  /* 0x000000ffff058224 */ /* 0x000fe200078e0011 */
[----:B------:R-:W-:Y:S01]  /*1bc80*/  PRMT R170, RZ, 0x7610, R170 ;  /* 0x00007610ffaa7816 */ /* 0x000fe200000000aa */
[----:B------:R-:W4:Y:S04]  /*1bc90*/  LDL R16, [R1+0x1fc] ;  /* 0x0001fc0001107983 */ /* 0x000f280000100800 */
[----:B------:R0:W4:Y:S02]  /*1bca0*/  @!P0 LDG.E.U8 R173, desc[UR56][R4.64] ;  /* 0x0000003804ad8981 */ /* 0x000124000c1e1100 */
[----:B0-----:R-:W-:-:S02]  /*1bcb0*/  @!P0 IMAD.MOV.U32 R5, RZ, RZ, R15 ;  /* 0x000000ffff058224 */ /* 0x001fc400078e000f */
[----:B------:R-:W4:Y:S01]  /*1bcc0*/  LDL R15, [R1+0x248] ;  /* 0x00024800010f7983 */ /* 0x000f220000100800 */
[----:B------:R-:W-:Y:S01]  /*1bcd0*/  PRMT R169, RZ, 0x7610, R169 ;  /* 0x00007610ffa97816 */ /* 0x000fe200000000a9 */
[----:B--2---:R-:W-:Y:S02]  /*1bce0*/  @!P0 IMAD.MOV.U32 R4, RZ, RZ, R14 ;  /* 0x000000ffff048224 */ /* 0x004fe400078e000e */
[----:B------:R-:W2:Y:S04]  /*1bcf0*/  LDL R14, [R1+0x24c] ;  /* 0x00024c00010e7983 */ /* 0x000ea80000100800 */
[----:B------:R0:W2:Y:S02]  /*1bd00*/  @!P0 LDG.E.U8 R172, desc[UR56][R4.64] ;  /* 0x0000003804ac8981 */ /* 0x0000a4000c1e1100 */
[----:B0-----:R-:W-:-:S02]  /*1bd10*/  @!P0 IMAD.MOV.U32 R4, RZ, RZ, R12 ;  /* 0x000000ffff048224 */ /* 0x001fc400078e000c */
[----:B---3--:R-:W-:Y:S01]  /*1bd20*/  @!P0 IMAD.MOV.U32 R5, RZ, RZ, R13 ;  /* 0x000000ffff058224 */ /* 0x008fe200078e000d */
[----:B------:R-:W3:Y:S04]  /*1bd30*/  LDL R12, [R1+0x20c] ;  /* 0x00020c00010c7983 */ /* 0x000ee80000100800 */
[----:B------:R0:W3:Y:S04]  /*1bd40*/  @!P0 LDG.E.U8 R171, desc[UR56][R4.64] ;  /* 0x0000003804ab8981 */ /* 0x0000e8000c1e1100 */
[----:B------:R-:W3:Y:S01]  /*1bd50*/  LDL R13, [R1+0x208] ;  /* 0x00020800010d7983 */ /* 0x000ee20000100800 */
[----:B0-----:R-:W-:-:S02]  /*1bd60*/  @!P0 IMAD.MOV.U32 R4, RZ, RZ, R10 ;  /* 0x000000ffff048224 */ /* 0x001fc400078e000a */
[----:B------:R-:W-:Y:S01]  /*1bd70*/  @!P0 IMAD.MOV.U32 R5, RZ, RZ, R11 ;  /* 0x000000ffff058224 */ /* 0x000fe200078e000b */
[----:B------:R-:W2:Y:S04]  /*1bd80*/  LDL R10, [R1+0x28c] ;  /* 0x00028c00010a7983 */ /* 0x000ea80000100800 */
[----:B------:R-:W3:Y:S04]  /*1bd90*/  LDL R11, [R1+0x288] ;  /* 0x00028800010b7983 */ /* 0x000ee80000100800 */
[----:B------:R4:W3:Y:S02]  /*1bda0*/  @!P0 LDG.E.U8 R170, desc[UR56][R4.64] ;  /* 0x0000003804aa8981 */ /* 0x0008e4000c1e1100 */
[----:B----4-:R-:W-:-:S02]  /*1bdb0*/  @!P0 IMAD.MOV.U32 R4, RZ, RZ, R8 ;  /* 0x000000ffff048224 */ /* 0x010fc400078e0008 */
[----:B------:R-:W-:Y:S01]  /*1bdc0*/  @!P0 IMAD.MOV.U32 R5, RZ, RZ, R9 ;  /* 0x000000ffff058224 */ /* 0x000fe200078e0009 */
[----:B------:R-:W4:Y:S04]  /*1bdd0*/  LDL R8, [R1+0x8f0] ;  /* 0x0008f00001087983 */ /* 0x000f280000100800 */
[----:B------:R-:W4:Y:S04]  /*1bde0*/  LDL R9, [R1+0x8ec] ;  /* 0x0008ec0001097983 */ /* 0x000f280000100800 */
[----:B------:R0:W4:Y:S02]  /*1bdf0*/  @!P0 LDG.E.U8 R169, desc[UR56][R4.64] ;  /* 0x0000003804a98981 */ /* 0x000124000c1e1100 */
[----:B0-----:R-:W-:-:S02]  /*1be00*/  @!P0 IMAD.MOV.U32 R4, RZ, RZ, R6 ;  /* 0x000000ffff048224 */ /* 0x001fc400078e0006 */
[----:B------:R-:W4:Y:S01]  /*1be10*/  LDL R6, [R1+0x584] ;  /* 0x0005840001067983 */ /* 0x000f220000100800 */
[----:B------:R-:W-:Y:S01]  /*1be20*/  PRMT R168, RZ, 0x7610, R168 ;  /* 0x00007610ffa87816 */ /* 0x000fe200000000a8 */
[----:B------:R-:W-:Y:S02]  /*1be30*/  @!P0 IMAD.MOV.U32 R5, RZ, RZ, R7 ;  /* 0x000000ffff058224 */ /* 0x000fe400078e0007 */
[----:B------:R-:W4:Y:S01]  /*1be40*/  LDL R7, [R1+0x580] ;  /* 0x0005800001077983 */ /* 0x000f220000100800 */
[----:B------:R-:W-:-:S03]  /*1be50*/  PRMT R167, RZ, 0x7610, R167 ;  /* 0x00007610ffa77816 */ /* 0x000fc600000000a7 */
[----:B------:R2:W4:Y:S01]  /*1be60*/  @!P0 LDG.E.U8 R168, desc[UR56][R4.64] ;  /* 0x0000003804a88981 */ /* 0x000522000c1e1100 */
[----:B------:R-:W-:Y:S02]  /*1be70*/  PRMT R166, RZ, 0x7610, R166 ;  /* 0x00007610ffa67816 */ /* 0x000fe400000000a6 */
[----:B------:R-:W-:Y:S02]  /*1be80*/  PRMT R165, RZ, 0x7610, R165 ;  /* 0x00007610ffa57816 */ /* 0x000fe400000000a5 */
[----:B------:R-:W-:Y:S01]  /*1be90*/  PRMT R164, RZ, 0x7610, R164 ;  /* 0x00007610ffa47816 */ /* 0x000fe200000000a4 */
[----:B--2---:R-:W-:Y:S02]  /*1bea0*/  @!P0 IMAD.MOV.U32 R4, RZ, RZ, R10 ;  /* 0x000000ffff048224 */ /* 0x004fe400078e000a */
[----:B------:R-:W2:Y:S01]  /*1beb0*/  LDL R10, [R1+0x544] ;  /* 0x00054400010a7983 */ /* 0x000ea20000100800 */
[----:B---3--:R-:W-:-:S03]  /*1bec0*/  @!P0 IMAD.MOV.U32 R5, RZ, RZ, R11 ;  /* 0x000000ffff058224 */ /* 0x008fc600078e000b */
[----:B------:R-:W3:Y:S04]  /*1bed0*/  LDL R11, [R1+0x540] ;  /* 0x00054000010b7983 */ /* 0x000ee80000100800 */
[----:B------:R0:W3:Y:S02]  /*1bee0*/  @!P0 LDG.E.U8 R167, desc[UR56][R4.64] ;  /* 0x0000003804a78981 */ /* 0x0000e4000c1e1100 */
[----:B0-----:R-:W-:Y:S02]  /*1bef0*/  @!P0 IMAD.MOV.U32 R4, RZ, RZ, R14 ;  /* 0x000000ffff048224 */ /* 0x001fe400078e000e */
[----:B------:R-:W-:Y:S01]  /*1bf00*/  @!P0 IMAD.MOV.U32 R5, RZ, RZ, R15 ;  /* 0x000000ffff058224 */ /* 0x000fe200078e000f */
[----:B------:R-:W3:Y:S04]  /*1bf10*/  LDL R14, [R1+0x484] ;  /* 0x00048400010e7983 */ /* 0x000ee80000100800 */
[----:B------:R0:W3:Y:S04]  /*1bf20*/  @!P0 LDG.E.U8 R166, desc[UR56][R4.64] ;  /* 0x0000003804a68981 */ /* 0x0000e8000c1e1100 */
[----:B------:R-:W3:Y:S01]  /*1bf30*/  LDL R15, [R1+0x480] ;  /* 0x00048000010f7983 */ /* 0x000ee20000100800 */
[----:B0-----:R-:W-:-:S02]  /*1bf40*/  @!P0 IMAD.MOV.U32 R4, RZ, RZ, R12 ;  /* 0x000000ffff048224 */ /* 0x001fc400078e000c */
[----:B------:R-:W-:Y:S01]  /*1bf50*/  @!P0 IMAD.MOV.U32 R5, RZ, RZ, R13 ;  /* 0x000000ffff058224 */ /* 0x000fe200078e000d */
[----:B------:R-:W-:Y:S01]  /*1bf60*/  PRMT R163, RZ, 0x7610, R163 ;  /* 0x00007610ffa37816 */ /* 0x000fe200000000a3 */
[----:B------:R-:W3:Y:S04]  /*1bf70*/  LDL R13, [R1+0x440] ;  /* 0x00044000010d7983 */ /* 0x000ee80000100800 */
[----:B------:R4:W3:Y:S04]  /*1bf80*/  @!P0 LDG.E.U8 R165, desc[UR56][R4.64] ;  /* 0x0000003804a58981 */ /* 0x0008e8000c1e1100 */
[----:B------:R-:W3:Y:S01]  /*1bf90*/  LDL R12, [R1+0x444] ;  /* 0x00044400010c7983 */ /* 0x000ee20000100800 */
[----:B----4-:R-:W-:-:S02]  /*1bfa0*/  @!P0 IMAD.MOV.U32 R4, RZ, RZ, R8 ;  /* 0x000000ffff048224 */ /* 0x010fc400078e0008 */
[----:B------:R-:W-:Y:S01]  /*1bfb0*/  @!P0 IMAD.MOV.U32 R5, RZ, RZ, R9 ;  /* 0x000000ffff058224 */ /* 0x000fe200078e0009 */
[----:B------:R-:W4:Y:S04]  /*1bfc0*/  LDL R8, [R1+0x504] ;  /* 0x0005040001087983 */ /* 0x000f280000100800 */
[----:B------:R-:W4:Y:S04]  /*1bfd0*/  LDL R9, [R1+0x500] ;  /* 0x0005000001097983 */ /* 0x000f280000100800 */
[----:B------:R0:W4:Y:S02]  /*1bfe0*/  @!P0 LDG.E.U8 R164, desc[UR56][R4.64] ;  /* 0x0000003804a48981 */ /* 0x000124000c1e1100 */
[----:B0-----:R-:W-:-:S02]  /*1bff0*/  @!P0 IMAD.MOV.U32 R4, RZ, RZ, R6 ;  /* 0x000000ffff048224 */ /* 0x001fc400078e0006 */
[----:B------:R-:W4:Y:S01]  /*1c000*/  LDL R6, [R1+0x4c4] ;  /* 0x0004c40001067983 */ /* 0x000f220000100800 */
[----:B------:R-:W-:-:S03]  /*1c010*/  @!P0 IMAD.MOV.U32 R5, RZ, RZ, R7 ;  /* 0x000000ffff058224 */ /* 0x000fc600078e0007 */
[----:B------:R-:W4:Y:S01]  /*1c020*/  LDL R7, [R1+0x4c0] ;  /* 0x0004c00001077983 */ /* 0x000f220000100800 */
[----:B------:R-:W-:-:S03]  /*1c030*/  PRMT R162, RZ, 0x7610, R162 ;  /* 0x00007610ffa27816 */ /* 0x000fc600000000a2 */
[----:B------:R2:W4:Y:S01]  /*1c040*/  @!P0 LDG.E.U8 R163, desc[UR56][R4.64] ;  /* 0x0000003804a38981 */ /* 0x000522000c1e1100 */
[----:B------:R-:W-:Y:S01]  /*1c050*/  PRMT R161, RZ, 0x7610, R161 ;  /* 0x00007610ffa17816 */ /* 0x000fe200000000a1 */
[----:B--2---:R-:W-:Y:S02]  /*1c060*/  @!P0 IMAD.MOV.U32 R4, RZ, RZ, R10 ;  /* 0x000000ffff048224 */ /* 0x004fe400078e000a */
[----:B------:R-:W2:Y:S01]  /*1c070*/  LDL R10, [R1+0x404] ;  /* 0x00040400010a7983 */ /* 0x000ea20000100800 */
[----:B---3--:R-:W-:-:S03]  /*1c080*/  @!P0 IMAD.MOV.U32 R5, RZ, RZ, R11 ;  /* 0x000000ffff058224 */ /* 0x008fc600078e000b */
[----:B------:R-:W3:Y:S04]  /*1c090*/  LDL R11, [R1+0x400] ;  /* 0x00040000010b7983 */ /* 0x000ee80000100800 */
[----:B------:R4:W3:Y:S02]  /*1c0a0*/  @!P0 LDG.E.U8 R162, desc[UR56][R4.64] ;  /* 0x0000003804a28981 */ /* 0x0008e4000c1e1100 */
[----:B----4-:R-:W-:Y:S02]  /*1c0b0*/  @!P0 IMAD.MOV.U32 R4, RZ, RZ, R8 ;  /* 0x000000ffff048224 */ /* 0x010fe400078e0008 */
[----:B------:R-:W4:Y:S01]  /*1c0c0*/  LDL R8, [R1+0x3c4] ;  /* 0x0003c40001087983 */ /* 0x000f220000100800 */
[----:B------:R-:W-:-:S03]  /*1c0d0*/  @!P0 IMAD.MOV.U32 R5, RZ, RZ, R9 ;  /* 0x000000ffff058224 */ /* 0x000fc600078e0009 */
[----:B------:R-:W4:Y:S04]  /*1c0e0*/  LDL R9, [R1+0x3c0] ;  /* 0x0003c00001097983 */ /* 0x000f280000100800 */
[----:B------:R0:W4:Y:S02]  /*1c0f0*/  @!P0 LDG.E.U8 R161, desc[UR56][R4.64] ;  /* 0x0000003804a18981 */ /* 0x000124000c1e1100 */
[----:B0-----:R-:W-:Y:S02]  /*1c100*/  @!P0 IMAD.MOV.U32 R4, RZ, RZ, R6 ;  /* 0x000000ffff048224 */ /* 0x001fe400078e0006 */
[----:B------:R-:W4:Y:S01]  /*1c110*/  LDL R6, [R1+0x384] ;  /* 0x0003840001067983 */ /* 0x000f220000100800 */
[----:B------:R-:W-:Y:S01]  /*1c120*/  PRMT R160, RZ, 0x7610, R160 ;  /* 0x00007610ffa07816 */ /* 0x000fe200000000a0 */
[----:B------:R-:W-:Y:S01]  /*1c130*/  @!P0 IMAD.MOV.U32 R5, RZ, RZ, R7 ;  /* 0x000000ffff058224 */ /* 0x000fe200078e0007 */
[----:B------:R-:W-:Y:S01]  /*1c140*/  PRMT R159, RZ, 0x7610, R159 ;  /* 0x00007610ff9f7816 */ /* 0x000fe2000000009f */
[----:B------:R-:W4:Y:S04]  /*1c150*/  LDL R7, [R1+0x380] ;  /* 0x0003800001077983 */ /* 0x000f280000100800 */
[----:B------:R0:W4:Y:S01]  /*1c160*/  @!P0 LDG.E.U8 R160, desc[UR56][R4.64] ;  /* 0x0000003804a08981 */ /* 0x000122000c1e1100 */
[----:B------:R-:W-:Y:S01]  /*1c170*/  PRMT R158, RZ, 0x7610, R158 ;  /* 0x00007610ff9e7816 */ /* 0x000fe2000000009e */
        /* <DEDUP_REMOVED lines=12> */
[----:B--2---:R-:W-:-:S03]  /*1c240*/  @!P0 IMAD.MOV.U32 R4, RZ, RZ, R10 ;  /* 0x000000ffff048224 */ /* 0x004fc600078e000a */
        /* <DEDUP_REMOVED lines=12> */
[----:B------:R-:W-:-:S02]  /*1c310*/  @!P0 IMAD.MOV.U32 R5, RZ, RZ, R7 ;  /* 0x000000ffff058224 */ /* 0x000fc400078e0007 */
        /* <DEDUP_REMOVED lines=28> */
[----:B0-----:R-:W-:-:S03]  /*1c4e0*/  @!P0 IMAD.MOV.U32 R4, RZ, RZ, R6 ;  /* 0x000000ffff048224 */ /* 0x001fc600078e0006 */
[----:B------:R-:W4:Y:S01]  /*1c4f0*/  LDL R6, [R1+0x57c] ;  /* 0x00057c0001067983 */ /* 0x000f220000100800 */
[----:B------:R-:W-:-:S03]  /*1c500*/  @!P0 IMAD.MOV.U32 R5, RZ, RZ, R7 ;  /* 0x000000ffff058224 */ /* 0x000fc600078e0007 */
[----:B------:R-:W4:Y:S04]  /*1c510*/  LDL R7, [R1+0x578] ;  /* 0x0005780001077983 */ /* 0x000f280000100800 */
        /* <DEDUP_REMOVED lines=38> */
[----:B----4-:R-:W-:-:S03]  /*1c780*/  @!P0 IMAD.MOV.U32 R4, RZ, RZ, R8 ;  /* 0x000000ffff048224 */ /* 0x010fc600078e0008 */
[----:B------:R-:W4:Y:S01]  /*1c790*/  LDL R8, [R1+0x3bc] ;  /* 0x0003bc0001087983 */ /* 0x000f220000100800 */
[----:B------:R-:W-:-:S03]  /*1c7a0*/  @!P0 IMAD.MOV.U32 R5, RZ, RZ, R9 ;  /* 0x000000ffff058224 */ /* 0x000fc600078e0009 */
[----:B------:R-:W4:Y:S04]  /*1c7b0*/  LDL R9, [R1+0x3b8] ;  /* 0x0003b80001097983 */ /* 0x000f280000100800 */
[----:B------:R0:W4:Y:S02]  /*1c7c0*/  @!P0 LDG.E.U8 R243, desc[UR56][R4.64] ;  /* 0x0000003804f38981 */ /* 0x000124000c1e1100 */
[----:B0-----:R-:W-:Y:S02]  /*1c7d0*/  @!P0 IMAD.MOV.U32 R4, RZ, RZ, R6 ;  /* 0x000000ffff048224 */ /* 0x001fe400078e0006 */
        /* <DEDUP_REMOVED lines=28> */
[----:B------:R0:W4:Y:S01]  /*1c9a0*/  @!P0 LDG.E.U8 R238, desc[UR56][R4.64] ;  /* 0x0000003804ee8981 */ /* 0x000122000c1e1100 */
[----:B------:R-:W-:-:S03]  /*1c9b0*/  PRMT R235, RZ, 0x7610, R235 ;  /* 0x00007610ffeb7816 */ /* 0x000fc600000000eb */
[----:B------:R-:W4:Y:S01]  /*1c9c0*/  LDL R14, [R1+0x534] ;  /* 0x00053400010e7983 */ /* 0x000f220000100800 */
[----:B0-----:R-:W-:Y:S02]  /*1c9d0*/  @!P0 IMAD.MOV.U32 R4, RZ, RZ, R12 ;  /* 0x000000ffff048224 */ /* 0x001fe400078e000c */
        /* <DEDUP_REMOVED lines=10> */
[----:B----4-:R-:W-:Y:S01]  /*1ca80*/  @!P0 IMAD.MOV.U32 R4, RZ, RZ, R8 ;  /* 0x000000ffff048224 */ /* 0x010fe200078e0008 */
[----:B------:R-:W-:Y:S01]  /*1ca90*/  PRMT R233, RZ, 0x7610, R233 ;  /* 0x00007610ffe97816 */ /* 0x000fe200000000e9 */
[----:B------:R-:W4:Y:S01]  /*1caa0*/  LDL R8, [R1+0x4b0] ;  /* 0x0004b00001087983 */ /* 0x000f220000100800 */
[----:B------:R-:W-:-:S03]  /*1cab0*/  @!P0 IMAD.MOV.U32 R5, RZ, RZ, R9 ;  /* 0x000000ffff058224 */ /* 0x000fc600078e0009 */
[----:B------:R-:W4:Y:S04]  /*1cac0*/  LDL R9, [R1+0x570] ;  /* 0x0005700001097983 */ /* 0x000f280000100800 */
[----:B------:R0:W4:Y:S02]  /*1cad0*/  @!P0 LDG.E.U8 R235, desc[UR56][R4.64] ;  /* 0x0000003804eb8981 */ /* 0x000124000c1e1100 */
[----:B0-----:R-:W-:Y:S02]  /*1cae0*/  @!P0 IMAD.MOV.U32 R4, RZ, RZ, R6 ;  /* 0x000000ffff048224 */ /* 0x001fe400078e0006 */
[----:B------:R-:W4:Y:S01]  /*1caf0*/  LDL R6, [R1+0x574] ;  /* 0x0005740001067983 */ /* 0x000f220000100800 */
[----:B------:R-:W-:-:S03]  /*1cb00*/  @!P0 IMAD.MOV.U32 R5, RZ, RZ, R7 ;  /* 0x000000ffff058224 */ /* 0x000fc600078e0007 */
[----:B------:R-:W4:Y:S04]  /*1cb10*/  LDL R7, [R1+0x4b4] ;  /* 0x0004b40001077983 */ /* 0x000f280000100800 */
[----:B------:R0:W4:Y:S01]  /*1cb20*/  @!P0 LDG.E.U8 R234, desc[UR56][R4.64] ;  /* 0x0000003804ea8981 */ /* 0x000122000c1e1100 */
[----:B------:R-:W-:-:S03]  /*1cb30*/  PRMT R232, RZ, 0x7610, R232 ;  /* 0x00007610ffe87816 */ /* 0x000fc600000000e8 */
[----:B------:R1:W-:Y:S01]  /*1cb40*/  STL [R1+0xe4c], R2 ;  /* 0x000e4c0201007387 */ /* 0x0003e20000100800 */
[----:B0-----:R-:W-:Y:S02]  /*1cb50*/  @!P0 IMAD.MOV.U32 R4, RZ, RZ, R16 ;  /* 0x000000ffff048224 */ /* 0x001fe400078e0010 */
[----:B------:R-:W-:Y:S02]  /*1cb60*/  @!P0 IMAD.MOV.U32 R5, RZ, RZ, R2 ;  /* 0x000000ffff058224 */ /* 0x000fe400078e0002 */
[----:B-1----:R-:W4:Y:S04]  /*1cb70*/  LDL.LU R2, [R1+0x230] ;  /* 0x0002300001027983 */ /* 0x002f280000300800 */
[----:B------:R2:W4:Y:S02]  /*1cb80*/  @!P0 LDG.E.U8 R233, desc[UR56][R4.64] ;  /* 0x0000003804e98981 */ /* 0x000524000c1e1100 */
[----:B--2---:R-:W-:-:S02]  /*1cb90*/  @!P0 IMAD.MOV.U32 R4, RZ, RZ, R10 ;  /* 0x000000ffff048224 */ /* 0x004fc400078e000a */
[----:B------:R-:W2:Y:S01]  /*1cba0*/  LDL R10, [R1+0x474] ;  /* 0x00047400010a7983 */ /* 0x000ea20000100800 */
[----:B---3--:R-:W-:-:S03]  /*1cbb0*/  @!P0 IMAD.MOV.U32 R5, RZ, RZ, R11 ;  /* 0x000000ffff058224 */ /* 0x008fc600078e000b */
[----:B------:R-:W3:Y:S04]  /*1cbc0*/  LDL R11, [R1+0x470] ;  /* 0x00047000010b7983 */ /* 0x000ee80000100800 */
[----:B------:R4:W3:Y:S02]  /*1cbd0*/  @!P0 LDG.E.U8 R232, desc[UR56][R4.64] ;  /* 0x0000003804e88981 */ /* 0x0008e4000c1e1100 */
[----:B----4-:R-:W-:Y:S02]  /*1cbe0*/  @!P0 IMAD.MOV.U32 R4, RZ, RZ, R6 ;  /* 0x000000ffff048224 */ /* 0x010fe400078e0006 */
        /* <DEDUP_REMOVED lines=16> */
[----:B------:R-:W-:Y:S01]  /*1ccf0*/  @!P0 IMAD.MOV.U32 R5, RZ, RZ, R8 ;  /* 0x000000ffff058224 */ /* 0x000fe200078e0008 */
[----:B------:R-:W4:Y:S04]  /*1cd00*/  LDL R7, [R1+0x3f4] ;  /* 0x0003f40001077983 */ /* 0x000f280000100800 */
[----:B------:R2:W4:Y:S04]  /*1cd10*/  @!P0 LDG.E.U8 R228, desc[UR56][R4.64] ;  /* 0x0000003804e48981 */ /* 0x000528000c1e1100 */
[----:B------:R-:W4:Y:S04]  /*1cd20*/  LDL R8, [R1+0x3f0] ;  /* 0x0003f00001087983 */ /* 0x000f280000100800 */
[----:B------:R-:W4:Y:S04]  /*1cd30*/  LDL.LU R15, [R1+0x1ec] ;  /* 0x0001ec00010f7983 */ /* 0x000f280000300800 */
[----:B------:R-:W4:Y:S04]  /*1cd40*/  LDL.LU R16, [R1+0x1e8] ;  /* 0x0001e80001107983 */ /* 0x000f280000300800 */
[----:B------:R-:W4:Y:S04]  /*1cd50*/  LDL R20, [R1+0x3b0] ;  /* 0x0003b00001147983 */ /* 0x000f280000100800 */
[----:B------:R-:W4:Y:S04]  /*1cd60*/  LDL R19, [R1+0x370] ;  /* 0x0003700001137983 */ /* 0x000f280000100800 */
[----:B------:R-:W4:Y:S04]  /*1cd70*/  LDL R17, [R1+0x374] ;  /* 0x0003740001117983 */ /* 0x000f280000100800 */
[----:B------:R-:W4:Y:S04]  /*1cd80*/  LDL R14, [R1+0x330] ;  /* 0x00033000010e7983 */ /* 0x000f280000100800 */
[----:B------:R-:W4:Y:S01]  /*1cd90*/  LDL R13, [R1+0x334] ;  /* 0x00033400010d7983 */ /* 0x000f220000100800 */
[----:B--2---:R-:W-:-:S02]  /*1cda0*/  @!P0 IMAD.MOV.U32 R4, RZ, RZ, R10 ;  /* 0x000000ffff048224 */ /* 0x004fc400078e000a */
[----:B---3--:R-:W-:-:S05]  /*1cdb0*/  @!P0 IMAD.MOV.U32 R5, RZ, RZ, R11 ;  /* 0x000000ffff058224 */ /* 0x008fca00078e000b */
[----:B------:R4:W2:Y:S02]  /*1cdc0*/  @!P0 LDG.E.U8 R227, desc[UR56][R4.64] ;  /* 0x0000003804e38981 */ /* 0x0008a4000c1e1100 */
[----:B----4-:R-:W-:Y:S02]  /*1cdd0*/  @!P0 IMAD.MOV.U32 R4, RZ, RZ, R6 ;  /* 0x000000ffff048224 */ /* 0x010fe400078e0006 */
[----:B------:R-:W3:Y:S04]  /*1cde0*/  LDL R6, [R1+0x3b4] ;  /* 0x0003b40001067983 */ /* 0x000ee80000100800 */
[----:B------:R-:W4:Y:S04]  /*1cdf0*/  LDL.LU R18, [R1+0x1dc] ;  /* 0x0001dc0001127983 */ /* 0x000f280000300800 */
[----:B------:R-:W2:Y:S04]  /*1ce00*/  LDL.LU R23, [R1+0x1d8] ;  /* 0x0001d80001177983 */ /* 0x000ea80000300800 */
[----:B------:R-:W4:Y:S04]  /*1ce10*/  LDL R12, [R1+0x2f0] ;  /* 0x0002f000010c7983 */ /* 0x000f280000100800 */
[----:B------:R-:W2:Y:S01]  /*1ce20*/  LDL R11, [R1+0x2f4] ;  /* 0x0002f400010b7983 */ /* 0x000ea20000100800 */
[----:B------:R-:W-:Y:S01]  /*1ce30*/  PRMT R226, RZ, 0x7610, R226 ;  /* 0x00007610ffe27816 */ /* 0x000fe200000000e2 */
[----:B------:R-:W-:-:S02]  /*1ce40*/  @!P0 IMAD.MOV.U32 R5, RZ, RZ, R9 ;  /* 0x000000ffff058224 */ /* 0x000fc400078e0009 */
[----:B------:R-:W4:Y:S04]  /*1ce50*/  LDL R10, [R1+0x2b0] ;  /* 0x0002b000010a7983 */ /* 0x000f280000100800 */
[----:B------:R-:W4:Y:S01]  /*1ce60*/  LDL R9, [R1+0x2b4] ;  /* 0x0002b40001097983 */ /* 0x000f220000100800 */
[----:B------:R-:W-:-:S03]  /*1ce70*/  PRMT R225, RZ, 0x7610, R225 ;  /* 0x00007610ffe17816 */ /* 0x000fc600000000e1 */
[----:B------:R0:W4:Y:S02]  /*1ce80*/  @!P0 LDG.E.U8 R226, desc[UR56][R4.64] ;  /* 0x0000003804e28981 */ /* 0x000124000c1e1100 */
[----:B0-----:R-:W-:Y:S02]  /*1ce90*/  @!P0 IMAD.MOV.U32 R4, RZ, RZ, R7 ;  /* 0x000000ffff048224 */ /* 0x001fe400078e0007 */
[----:B------:R-:W4:Y:S01]  /*1cea0*/  LDL R7, [R1+0x274] ;  /* 0x0002740001077983 */ /* 0x000f220000100800 */
[----:B------:R-:W-:-:S03]  /*1ceb0*/  @!P0 IMAD.MOV.U32 R5, RZ, RZ, R8 ;  /* 0x000000ffff058224 */ /* 0x000fc600078e0008 */
[----:B------:R-:W4:Y:S04]  /*1cec0*/  LDL R8, [R1+0x270] ;  /* 0x0002700001087983 */ /* 0x000f280000100800 */
[----:B------:R3:W4:Y:S02]  /*1ced0*/  @!P0 LDG.E.U8 R225, desc[UR56][R4.64] ;  /* 0x0000003804e18981 */ /* 0x000724000c1e1100 */
[----:B---3--:R-:W-:Y:S02]  /*1cee0*/  @!P0 IMAD.MOV.U32 R4, RZ, RZ, R6 ;  /* 0x000000ffff048224 */ /* 0x008fe400078e0006 */
[----:B------:R-:W3:Y:S01]  /*1cef0*/  LDL R6, [R1+0x234] ;  /* 0x0002340001067983 */ /* 0x000ee20000100800 */
[----:B------:R-:W-:Y:S01]  /*1cf00*/  PRMT R224, RZ, 0x7610, R224 ;  /* 0x00007610ffe07816 */ /* 0x000fe200000000e0 */
[----:B------:R-:W-:Y:S01]  /*1cf10*/  @!P0 IMAD.MOV.U32 R5, RZ, RZ, R20 ;  /* 0x000000ffff058224 */ /* 0x000fe200078e0014 */
        /* <DEDUP_REMOVED lines=11> */
[----:B--2---:R-:W-:Y:S02]  /*1cfd0*/  @!P0 IMAD.MOV.U32 R4, RZ, RZ, R11 ;  /* 0x000000ffff048224 */ /* 0x004fe400078e000b */
[----:B----4-:R-:W-:-:S05]  /*1cfe0*/  @!P0 IMAD.MOV.U32 R5, RZ, RZ, R12 ;  /* 0x000000ffff058224 */ /* 0x010fca00078e000c */
[----:B------:R0:W2:Y:S01]  /*1cff0*/  @!P0 LDG.E.U8 R217, desc[UR56][R4.64] ;  /* 0x0000003804d98981 */ /* 0x0000a2000c1e1100 */
[----:B------:R-:W-:Y:S01]  /*1d000*/  PRMT R3, RZ, 0x7610, R3 ;  /* 0x00007610ff037816 */ /* 0x000fe20000000003 */
[----:B0-----:R-:W-:Y:S02]  /*1d010*/  @!P0 IMAD.MOV.U32 R4, RZ, RZ, R9 ;  /* 0x000000ffff048224 */ /* 0x001fe400078e0009 */
[----:B------:R-:W-:-:S05]  /*1d020*/  @!P0 IMAD.MOV.U32 R5, RZ, RZ, R10 ;  /* 0x000000ffff058224 */ /* 0x000fca00078e000a */
[----:B------:R0:W4:Y:S01]  /*1d030*/  @!P0 LDG.E.U8 R216, desc[UR56][R4.64] ;  /* 0x0000003804d88981 */ /* 0x000122000c1e1100 */
[----:B------:R-:W-:Y:S01]  /*1d040*/  PRMT R0, RZ, 0x7610, R0 ;  /* 0x00007610ff007816 */ /* 0x000fe20000000000 */
[----:B0-----:R-:W-:Y:S02]  /*1d050*/  @!P0 IMAD.MOV.U32 R4, RZ, RZ, R7 ;  /* 0x000000ffff048224 */ /* 0x001fe400078e0007 */
[----:B------:R-:W-:Y:S01]  /*1d060*/  @!P0 IMAD.MOV.U32 R5, RZ, RZ, R8 ;  /* 0x000000ffff058224 */ /* 0x000fe200078e0008 */
[----:B------:R-:W-:-:S04]  /*1d070*/  LOP3.LUT R7, R15, 0xffff, RZ, 0xc0, !PT ;  /* 0x0000ffff0f077812 */ /* 0x000fc800078ec0ff */
[----:B------:R0:W4:Y:S02]  /*1d080*/  @!P0 LDG.E.U8 R3, desc[UR56][R4.64] ;  /* 0x0000003804038981 */ /* 0x000124000c1e1100 */
[----:B0-----:R-:W-:Y:S02]  /*1d090*/  @!P0 IMAD.MOV.U32 R5, RZ, RZ, R2 ;  /* 0x000000ffff058224 */ /* 0x001fe400078e0002 */
[----:B---3--:R-:W-:Y:S01]  /*1d0a0*/  @!P0 IMAD.MOV.U32 R4, RZ, RZ, R6 ;  /* 0x000000ffff048224 */ /* 0x008fe200078e0006 */
[----:B------:R-:W-:-:S04]  /*1d0b0*/  LOP3.LUT R6, R151, 0xffff, RZ, 0xc0, !PT ;  /* 0x0000ffff97067812 */ /* 0x000fc800078ec0ff */
[----:B------:R0:W3:Y:S01]  /*1d0c0*/  @!P0 LDG.E.U8 R0, desc[UR56][R4.64] ;  /* 0x0000003804008981 */ /* 0x0000e2000c1e1100 */
[----:B------:R-:W-:Y:S02]  /*1d0d0*/  PRMT R151, R7, 0x3340, R6 ;  /* 0x0000334007977816 */ /* 0x000fe40000000006 */
[----:B------:R-:W-:Y:S02]  /*1d0e0*/  LOP3.LUT R7, R18, 0xffff, RZ, 0xc0, !PT ;  /* 0x0000ffff12077812 */ /* 0x000fe400078ec0ff */
[----:B------:R-:W-:Y:S02]  /*1d0f0*/  LOP3.LUT R6, R218, 0xffff, RZ, 0xc0, !PT ;  /* 0x0000ffffda067812 */ /* 0x000fe400078ec0ff */
[----:B0-----:R-:W-:Y:S02]  /*1d100*/  LOP3.LUT R5, R16, 0xffff, RZ, 0xc0, !PT ;  /* 0x0000ffff10057812 */ /* 0x001fe400078ec0ff */
[----:B------:R-:W-:Y:S02]  /*1d110*/  LOP3.LUT R4, R92, 0xffff, RZ, 0xc0, !PT ;  /* 0x0000ffff5c047812 */ /* 0x000fe400078ec0ff */
[----:B------:R-:W-:-:S02]  /*1d120*/  PRMT R218, R7, 0x3340, R6 ;  /* 0x0000334007da7816 */ /* 0x000fc40000000006 */
[----:B------:R-:W-:Y:S02]  /*1d130*/  PRMT R92, R5, 0x3340, R4 ;  /* 0x00003340055c7816 */ /* 0x000fe40000000004 */
[----:B------:R-:W-:Y:S02]  /*1d140*/  LOP3.LUT R5, R23, 0xffff, RZ, 0xc0, !PT ;  /* 0x0000ffff17057812 */ /* 0x000fe400078ec0ff */
[----:B------:R-:W-:Y:S02]  /*1d150*/  LOP3.LUT R4, R91, 0xffff, RZ, 0xc0, !PT ;  /* 0x0000ffff5b047812 */ /* 0x000fe400078ec0ff */
[----:B------:R-:W-:Y:S02]  /*1d160*/  LOP3.LUT R7, R71, 0xffff, RZ, 0xc0, !PT ;  /* 0x0000ffff47077812 */ /* 0x000fe400078ec0ff */
[----:B------:R-:W-:Y:S01]  /*1d170*/  LOP3.LUT R6, R150, 0xffff, RZ, 0xc0, !PT ;  /* 0x0000ffff96067812 */ /* 0x000fe200078ec0ff */
[----:B------:R-:W3:Y:S01]  /*1d180*/  LDL.LU R71, [R1+0x124c] ;  /* 0x00124c0001477983 */ /* 0x000ee20000300800 */
[----:B------:R-:W-:-:S02]  /*1d190*/  PRMT R91, R5, 0x3340, R4 ;  /* 0x00003340055b7816 */ /* 0x000fc40000000004 */
[----:B------:R-:W-:Y:S02]  /*1d1a0*/  LOP3.LUT R5, R82, 0xffff, RZ, 0xc0, !PT ;  /* 0x0000ffff52057812 */ /* 0x000fe400078ec0ff */
[----:B------:R-:W-:Y:S01]  /*1d1b0*/  LOP3.LUT R4, R93, 0xffff, RZ, 0xc0, !PT ;  /* 0x0000ffff5d047812 */ /* 0x000fe200078ec0ff */
[----:B------:R-:W3:Y:S01]  /*1d1c0*/  LDL.LU R82, [R1+0x1248] ;  /* 0x0012480001527983 */ /* 0x000ee20000300800 */
[----:B------:R-:W-:Y:S02]  /*1d1d0*/  PRMT R150, R7, 0x3340, R6 ;  /* 0x0000334007967816 */ /* 0x000fe40000000006 */
        /* <DEDUP_REMOVED lines=8> */
[----:B------:R-:W-:Y:S01]  /*1d260*/  LOP3.LUT R7, R65, 0xffff, RZ, 0xc0, !PT ;  /* 0x0000ffff41077812 */ /* 0x000fe200078ec0ff */
[----:B------:R-:W3:Y:S01]  /*1d270*/  LDL.LU R67, [R1+0x123c] ;  /* 0x00123c0001437983 */ /* 0x000ee20000300800 */
[----:B------:R-:W-:Y:S02]  /*1d280*/  LOP3.LUT R6, R63, 0xffff, RZ, 0xc0, !PT ;  /* 0x0000ffff3f067812 */ /* 0x000fe400078ec0ff */
[----:B------:R-:W-:Y:S01]  /*1d290*/  PRMT R21, R5, 0x3340, R4 ;  /* 0x0000334005157816 */ /* 0x000fe20000000004 */
[----:B------:R-:W3:Y:S01]  /*1d2a0*/  LDL.LU R78, [R1+0x1238] ;  /* 0x00123800014e7983 */ /* 0x000ee20000300800 */
[----:B------:R-:W-:-:S02]  /*1d2b0*/  LOP3.LUT R5, R76, 0xffff, RZ, 0xc0, !PT ;  /* 0x0000ffff4c057812 */ /* 0x000fc400078ec0ff */
        /* <DEDUP_REMOVED lines=138> */
[----:B------:R-:W-:Y:S02]  /*1db60*/  LOP3.LUT R7, R24, 0xffff, RZ, 0xc0, !PT ;  /* 0x0000ffff18077812 */ /* 0x000fe400078ec0ff */
[----:B------:R-:W-:Y:S01]  /*1db70*/  LOP3.LUT R6, R115, 0xffff, RZ, 0xc0, !PT ;  /* 0x0000ffff73067812 */ /* 0x000fe200078ec0ff */
[----:B------:R-:W3:Y:S01]  /*1db80*/  LDL.LU R24, [R1+0x117c] ;  /* 0x00117c0001187983 */ /* 0x000ee20000300800 */
[----:B------:R-:W-:Y:S02]  /*1db90*/  PRMT R110, R5, 0x3340, R4 ;  /* 0x00003340056e7816 */ /* 0x000fe40000000004 */
        /* <DEDUP_REMOVED lines=9> */
[----:B------:R-:W-:Y:S02]  /*1dc30*/  LOP3.LUT R5, R221, 0xffff, RZ, 0xc0, !PT ;  /* 0x0000ffffdd057812 */ /* 0x000fe400078ec0ff */
[----:B------:R-:W-:Y:S01]  /*1dc40*/  PRMT R112, R7, 0x3340, R6 ;  /* 0x0000334007707816 */ /* 0x000fe20000000006 */
[----:B------:R-:W3:Y:S01]  /*1dc50*/  LDL.LU R221, [R1+0x1170] ;  /* 0x0011700001dd7983 */ /* 0x000ee20000300800 */
[----:B------:R-:W-:-:S03]  /*1dc60*/  LOP3.LUT R7, R119, 0xffff, RZ, 0xc0, !PT ;  /* 0x0000ffff77077812 */ /* 0x000fc600078ec0ff */
[----:B------:R-:W2:Y:S01]  /*1dc70*/  LDL R119, [R1+0xdec] ;  /* 0x000dec0001777983 */ /* 0x000ea20000100800 */
[----:B------:R-:W-:Y:S02]  /*1dc80*/  PRMT R114, R5, 0x3340, R4 ;  /* 0x0000334005727816 */ /* 0x000fe40000000004 */
[----:B------:R-:W-:Y:S02]  /*1dc90*/  LOP3.LUT R5, R219, 0xffff, RZ, 0xc0, !PT ;  /* 0x0000ffffdb057812 */ /* 0x000fe400078ec0ff */
[----:B------:R-:W-:Y:S01]  /*1dca0*/  LOP3.LUT R4, R116, 0xffff, RZ, 0xc0, !PT ;  /* 0x0000ffff74047812 */ /* 0x000fe200078ec0ff */
[----:B------:R-:W3:Y:S01]  /*1dcb0*/  LDL.LU R219, [R1+0x116c] ;  /* 0x00116c0001db7983 */ /* 0x000ee20000300800 */
[----:B------:R-:W-:Y:S02]  /*1dcc0*/  LOP3.LUT R6, R118, 0xffff, RZ, 0xc0, !PT ;  /* 0x0000ffff76067812 */ /* 0x000fe400078ec0ff */
[----:B------:R-:W-:Y:S02]  /*1dcd0*/  PRMT R118, R5, 0x3340, R4 ;  /* 0x0000334005767816 */ /* 0x000fe40000000004 */
[----:B------:R-:W-:-:S02]  /*1dce0*/  PRMT R4, R151, 0x5410, R218 ;  /* 0x0000541097047816 */ /* 0x000fc400000000da */
[----:B------:R-:W-:Y:S01]  /*1dcf0*/  PRMT R116, R7, 0x3340, R6 ;  /* 0x0000334007747816 */ /* 0x000fe20000000006 */
[----:B------:R-:W3:Y:S01]  /*1dd00*/  LDL.LU R218, [R1+0x1168] ;  /* 0x0011680001da7983 */ /* 0x000ee20000300800 */
[----:B------:R-:W-:Y:S02]  /*1dd10*/  PRMT R5, R150, 0x5410, R20 ;  /* 0x0000541096057816 */ /* 0x000fe40000000014 */
[----:B------:R-:W-:Y:S01]  /*1dd20*/  PRMT R6, R11, 0x5410, R10 ;  /* 0x000054100b067816 */ /* 0x000fe2000000000a */
[----:B------:R-:W3:Y:S01]  /*1dd30*/  LDL.LU R151, [R1+0x1164] ;  /* 0x0011640001977983 */ /* 0x000ee20000300800 */
[----:B------:R-:W-:Y:S02]  /*1dd40*/  PRMT R7, R9, 0x5410, R8 ;  /* 0x0000541009077816 */ /* 0x000fe40000000008 */
[----:B------:R-:W-:Y:S01]  /*1dd50*/  LOP3.LUT R11, R88, 0xffff, RZ, 0xc0, !PT ;  /* 0x0000ffff580b7812 */ /* 0x000fe200078ec0ff */
[----:B------:R-:W3:Y:S01]  /*1dd60*/  LDL.LU R150, [R1+0x1160] ;  /* 0x0011600001967983 */ /* 0x000ee20000300800 */
[----:B------:R-:W-:-:S02]  /*1dd70*/  LOP3.LUT R9, R89, 0xffff, RZ, 0xc0, !PT ;  /* 0x0000ffff59097812 */ /* 0x000fc400078ec0ff */
[----:B------:R-:W-:Y:S01]  /*1dd80*/  LOP3.LUT R10, R90, 0xffff, RZ, 0xc0, !PT ;  /* 0x0000ffff5a0a7812 */ /* 0x000fe200078ec0ff */
[----:B------:R-:W3:Y:S01]  /*1dd90*/  LDL.LU R88, [R1+0x115c] ;  /* 0x00115c0001587983 */ /* 0x000ee20000300800 */
[----:B------:R-:W-:-:S03]  /*1dda0*/  PRMT R20, R92, 0x5410, R91 ;  /* 0x000054105c147816 */ /* 0x000fc6000000005b */
        /* <DEDUP_REMOVED lines=13> */
[----:B------:R-:W-:-:S03]  /*1de80*/  LOP3.LUT R8, R117, 0xffff, RZ, 0xc0, !PT ;  /* 0x0000ffff75087812 */ /* 0x000fc600078ec0ff */
        /* <DEDUP_REMOVED lines=9> */
[----:B------:R-:W-:Y:S02]  /*1df20*/  PRMT R117, R9, 0x3340, R8 ;  /* 0x0000334009757816 */ /* 0x000fe40000000008 */
[----:B------:R-:W-:Y:S01]  /*1df30*/  PRMT R15, R103, 0x5410, R15 ;  /* 0x00005410670f7816 */ /* 0x000fe2000000000f */
[----:B------:R-:W3:Y:S01]  /*1df40*/  LDL.LU R101, [R1+0x1128] ;  /* 0x0011280001657983 */ /* 0x000ee20000300800 */
[----:B------:R-:W-:-:S03]  /*1df50*/  PRMT R8, R105, 0x5410, R104 ;  /* 0x0000541069087816 */ /* 0x000fc60000000068 */
[----:B------:R-:W3:Y:S04]  /*1df60*/  LDL.LU R102, [R1+0x1124] ;  /* 0x0011240001667983 */ /* 0x000ee80000300800 */
[----:B------:R-:W3:Y:S01]  /*1df70*/  LDL.LU R103, [R1+0x1120] ;  /* 0x0011200001677983 */ /* 0x000ee20000300800 */
[----:B------:R-:W-:-:S03]  /*1df80*/  PRMT R9, R109, 0x5410, R108 ;  /* 0x000054106d097816 */ /* 0x000fc6000000006c */
[----:B------:R-:W3:Y:S04]  /*1df90*/  LDL.LU R104, [R1+0x111c] ;  /* 0x00111c0001687983 */ /* 0x000ee80000300800 */
[----:B------:R-:W3:Y:S01]  /*1dfa0*/  LDL.LU R105, [R1+0x1118] ;  /* 0x0011180001697983 */ /* 0x000ee20000300800 */
[----:B------:R-:W-:Y:S02]  /*1dfb0*/  PRMT R11, R11, 0x3340, R10 ;  /* 0x000033400b0b7816 */ /* 0x000fe4000000000a */
[----:B------:R-:W-:Y:S02]  /*1dfc0*/  PRMT R10, R113, 0x5410, R112 ;  /* 0x00005410710a7816 */ /* 0x000fe40000000070 */
[----:B------:R-:W-:Y:S01]  /*1dfd0*/  PRMT R11, R116, 0x5410, R11 ;  /* 0x00005410740b7816 */ /* 0x000fe2000000000b */
[----:B--2---:R0:W-:Y:S02]  /*1dfe0*/  STS.128 [R119+UR58], R4 ;  /* 0x0000000477007988 */ /* 0x0041e40008000c3a */
[----:B0-----:R-:W-:-:S02]  /*1dff0*/  PRMT R4, R107, 0x5410, R106 ;  /* 0x000054106b047816 */ /* 0x001fc4000000006a */
[----:B------:R-:W2:Y:S01]  /*1e000*/  LDL.LU R106, [R1+0x1114] ;  /* 0x00111400016a7983 */ /* 0x000ea20000300800 */
[----:B------:R-:W-:-:S03]  /*1e010*/  PRMT R5, R111, 0x5410, R110 ;  /* 0x000054106f057816 */ /* 0x000fc6000000006e */
[----:B------:R-:W2:Y:S04]  /*1e020*/  LDL.LU R107, [R1+0x1110] ;  /* 0x00111000016b7983 */ /* 0x000ea80000300800 */
[----:B------:R-:W2:Y:S04]  /*1e030*/  LDL.LU R108, [R1+0x110c] ;  /* 0x00110c00016c7983 */ /* 0x000ea80000300800 */
        /* <DEDUP_REMOVED lines=8> */
[----:B------:R-:W2:Y:S04]  /*1e0c0*/  LDL.LU R115, [R1+0x10f0] ;  /* 0x0010f00001737983 */ /* 0x000ea80000300800 */
[----:B------:R-:W2:Y:S04]  /*1e0d0*/  LDL.LU R116, [R1+0x10ec] ;  /* 0x0010ec0001747983 */ /* 0x000ea80000300800 */
[----:B------:R-:W2:Y:S04]  /*1e0e0*/  LDL.LU R117, [R1+0x10e8] ;  /* 0x0010e80001757983 */ /* 0x000ea80000300800 */
[----:B------:R-:W2:Y:S04]  /*1e0f0*/  LDL.LU R118, [R1+0x10e4] ;  /* 0x0010e40001767983 */ /* 0x000ea80000300800 */
[----:B------:R0:W-:Y:S04]  /*1e100*/  STS.128 [R119+UR58+0x4000], R20 ;  /* 0x0040001477007988 */ /* 0x0001e80008000c3a */
[----:B0-----:R-:W2:Y:S04]  /*1e110*/  LDL.LU R119, [R1+0x10e0] ;  /* 0x0010e00001777983 */ /* 0x001ea80000300800 */
[----:B------:R-:W4:Y:S04]  /*1e120*/  LDL R21, [R1+0xde8] ;  /* 0x000de80001157983 */ /* 0x000f280000100800 */
[----:B------:R-:W3:Y:S01]  /*1e130*/  LDL R23, [R1+0xde4] ;  /* 0x000de40001177983 */ /* 0x000ee20000100800 */
[----:B------:R-:W0:Y:S02]  /*1e140*/  S2R R22, SR_TID.X ;  /* 0x0000000000167919 */ /* 0x000e240000002100 */
[----:B0-----:R-:W-:Y:S01]  /*1e150*/  LOP3.LUT R22, R22, 0x7f, RZ, 0xc0, !PT ;  /* 0x0000007f16167812 */ /* 0x001fe200078ec0ff */
[----:B----4-:R-:W-:Y:S04]  /*1e160*/  STS.128 [R21+UR58], R16 ;  /* 0x0000001015007988 */ /* 0x010fe80008000c3a */
[----:B------:R-:W-:Y:S04]  /*1e170*/  STS.128 [R21+UR58+0x4000], R12 ;  /* 0x0040000c15007988 */ /* 0x000fe80008000c3a */
[----:B---3--:R-:W-:Y:S04]  /*1e180*/  STS.128 [R23+UR58], R8 ;  /* 0x0000000817007988 */ /* 0x008fe80008000c3a */
[----:B------:R0:W-:Y:S02]  /*1e190*/  STS.128 [R23+UR58+0x4000], R4 ;  /* 0x0040000417007988 */ /* 0x0001e40008000c3a */
[----:B0-----:R-:W0:Y:S02]  /*1e1a0*/  S2R R23, SR_TID.X ;  /* 0x0000000000177919 */ /* 0x001e240000002100 */
[----:B------:R1:W-:Y:S04]  /*1e1b0*/  STS.U8 [R22+UR58+0x8000], R120 ;  /* 0x0080007816007988 */ /* 0x0003e8000800003a */
[----:B------:R-:W-:Y:S04]  /*1e1c0*/  STS.U8 [R22+UR58+0x8400], R121 ;  /* 0x0084007916007988 */ /* 0x000fe8000800003a */
[----:B------:R-:W-:Y:S04]  /*1e1d0*/  STS.U8 [R22+UR58+0x8800], R122 ;  /* 0x0088007a16007988 */ /* 0x000fe8000800003a */
[----:B------:R-:W-:Y:S04]  /*1e1e0*/  STS.U8 [R22+UR58+0x8c00], R123 ;  /* 0x008c007b16007988 */ /* 0x000fe8000800003a */
[----:B------:R-:W-:Y:S04]  /*1e1f0*/  STS.U8 [R22+UR58+0x9000], R124 ;  /* 0x0090007c16007988 */ /* 0x000fe8000800003a */
[----:B------:R-:W-:Y:S04]  /*1e200*/  STS.U8 [R22+UR58+0x9400], R125 ;  /* 0x0094007d16007988 */ /* 0x000fe8000800003a */
[----:B------:R-:W-:Y:S04]  /*1e210*/  STS.U8 [R22+UR58+0x9800], R126 ;  /* 0x0098007e16007988 */ /* 0x000fe8000800003a */
[----:B------:R-:W-:Y:S01]  /*1e220*/  STS.U8 [R22+UR58+0x9c00], R127 ;  /* 0x009c007f16007988 */ /* 0x000fe2000800003a */
[----:B0-----:R-:W-:-:S03]  /*1e230*/  LOP3.LUT R23, R23, 0x7f, RZ, 0xc0, !PT ;  /* 0x0000007f17177812 */ /* 0x001fc600078ec0ff */
[----:B------:R-:W-:Y:S01]  /*1e240*/  STS.U8 [R22+UR58+0xa000], R128 ;  /* 0x00a0008016007988 */ /* 0x000fe2000800003a */
[----:B------:R-:W-:-:S03]  /*1e250*/  LOP3.LUT R4, R23, 0x10, RZ, 0x3c, !PT ;  /* 0x0000001017047812 */ /* 0x000fc600078e3cff */
[----:B------:R-:W-:Y:S04]  /*1e260*/  STS.U8 [R22+UR58+0xa400], R129 ;  /* 0x00a4008116007988 */ /* 0x000fe8000800003a */
        /* <DEDUP_REMOVED lines=15> */
[----:B------:R0:W-:Y:S04]  /*1e360*/  STS.U8 [R4+UR58+0xa480], R215 ;  /* 0x00a480d704007988 */ /* 0x0001e8000800003a */
[----:B-1----:R-:W2:Y:S01]  /*1e370*/  LDL.LU R120, [R1+0x10dc] ;  /* 0x0010dc0001787983 */ /* 0x002ea20000300800 */
[----:B0-----:R-:W0:Y:S03]  /*1e380*/  S2R R215, SR_TID.X ;  /* 0x0000000000d77919 */ /* 0x001e260000002100 */
[----:B------:R-:W-:Y:S04]  /*1e390*/  STS.U8 [R4+UR58+0xa880], R145 ;  /* 0x00a8809104007988 */ /* 0x000fe8000800003a */
[----:B------:R-:W-:Y:S04]  /*1e3a0*/  STS.U8 [R4+UR58+0xac80], R146 ;  /* 0x00ac809204007988 */ /* 0x000fe8000800003a */
[----:B------:R-:W-:Y:S04]  /*1e3b0*/  STS.U8 [R4+UR58+0xb080], R147 ;  /* 0x00b0809304007988 */ /* 0x000fe8000800003a */
[----:B------:R-:W-:Y:S04]  /*1e3c0*/  STS.U8 [R4+UR58+0xb480], R148 ;  /* 0x00b4809404007988 */ /* 0x000fe8000800003a */
[----:B------:R-:W-:Y:S04]  /*1e3d0*/  STS.U8 [R4+UR58+0xb880], R214 ;  /* 0x00b880d604007988 */ /* 0x000fe8000800003a */
[----:B------:R1:W-:Y:S04]  /*1e3e0*/  STS.U8 [R4+UR58+0xbc80], R213 ;  /* 0x00bc80d504007988 */ /* 0x0003e8000800003a */
[----:B------:R-:W2:Y:S01]  /*1e3f0*/  LDL.LU R121, [R1+0x10d8] ;  /* 0x0010d80001797983 */ /* 0x000ea20000300800 */
[----:B0-----:R-:W-:-:S03]  /*1e400*/  LOP3.LUT R215, R215, 0x7f, RZ, 0xc0, !PT ;  /* 0x0000007fd7d77812 */ /* 0x001fc600078ec0ff */
[----:B------:R-:W2:Y:S01]  /*1e410*/  LDL.LU R122, [R1+0x10d4] ;  /* 0x0010d400017a7983 */ /* 0x000ea20000300800 */
[----:B------:R-:W-:-:S03]  /*1e420*/  LOP3.LUT R5, R215, 0x20, RZ, 0x3c, !PT ;  /* 0x00000020d7057812 */ /* 0x000fc600078e3cff */
[----:B------:R-:W2:Y:S01]  /*1e430*/  LDL.LU R123, [R1+0x10d0] ;  /* 0x0010d000017b7983 */ /* 0x000ea20000300800 */
[----:B-1----:R-:W-:Y:S02]  /*1e440*/  LOP3.LUT R4, R215, 0x30, RZ, 0x3c, !PT ;  /* 0x00000030d7047812 */ /* 0x002fe400078e3cff */
[----:B------:R-:W0:Y:S01]  /*1e450*/  S2R R215, SR_TID.X ;  /* 0x0000000000d77919 */ /* 0x000e220000002100 */
        /* <DEDUP_REMOVED lines=16> */
[----:B------:R-:W-:Y:S04]  /*1e560*/  STS.U8 [R4+UR58+0x8180], R196 ;  /* 0x008180c404007988 */ /* 0x000fe8000800003a */
[----:B------:R-:W-:Y:S04]  /*1e570*/  STS.U8 [R4+UR58+0x8580], R195 ;  /* 0x008580c304007988 */ /* 0x000fe8000800003a */
[----:B------:R-:W-:Y:S04]  /*1e580*/  STS.U8 [R4+UR58+0x8980], R194 ;  /* 0x008980c204007988 */ /* 0x000fe8000800003a */
[----:B------:R-:W-:Y:S01]  /*1e590*/  STS.U8 [R4+UR58+0x8d80], R193 ;  /* 0x008d80c104007988 */ /* 0x000fe2000800003a */
[----:B0-----:R-:W-:-:S03]  /*1e5a0*/  LOP3.LUT R215, R215, 0x7f, RZ, 0xc0, !PT ;  /* 0x0000007fd7d77812 */ /* 0x001fc600078ec0ff */
[----:B------:R-:W-:Y:S04]  /*1e5b0*/  STS.U8 [R4+UR58+0x9180], R192 ;  /* 0x009180c004007988 */ /* 0x000fe8000800003a */
[----:B------:R-:W-:Y:S04]  /*1e5c0*/  STS.U8 [R4+UR58+0x9580], R191 ;  /* 0x009580bf04007988 */ /* 0x000fe8000800003a */
[----:B------:R-:W-:Y:S04]  /*1e5d0*/  STS.U8 [R4+UR58+0x9980], R190 ;  /* 0x009980be04007988 */ /* 0x000fe8000800003a */
[----:B------:R-:W-:Y:S01]  /*1e5e0*/  STS.U8 [R4+UR58+0x9d80], R189 ;  /* 0x009d80bd04007988 */ /* 0x000fe2000800003a */
[----:B-1----:R-:W-:-:S03]  /*1e5f0*/  LOP3.LUT R5, R215, 0x40, RZ, 0x3c, !PT ;  /* 0x00000040d7057812 */ /* 0x002fc600078e3cff */
        /* <DEDUP_REMOVED lines=11> */
[----:B------:R-:W2:Y:S04]  /*1e6b0*/  LDL.LU R124, [R1+0x10cc] ;  /* 0x0010cc00017c7983 */ /* 0x000ea80000300800 */
        /* <DEDUP_REMOVED lines=8> */
[----:B------:R-:W-:Y:S01]  /*1e740*/  STS.U8 [R5+UR58+0x9e00], R173 ;  /* 0x009e00ad05007988 */ /* 0x000fe2000800003a */
[----:B0-----:R-:W-:-:S03]  /*1e750*/  LOP3.LUT R4, R215, 0x50, RZ, 0x3c, !PT ;  /* 0x00000050d7047812 */ /* 0x001fc600078e3cff */
        /* <DEDUP_REMOVED lines=32> */
[----:B------:R-:W-:-:S03]  /*1e960*/  IMAD.MOV.U32 R23, RZ, RZ, R152 ;  /* 0x000000ffff177224 */ /* 0x000fc600078e0098 */
[----:B------:R-:W2:Y:S04]  /*1e970*/  LDL.LU R145, [R1+0x1078] ;  /* 0x0010780001917983 */ /* 0x000ea80000300800 */
[----:B------:R-:W-:Y:S04]  /*1e980*/  STS.U8 [R4+UR58+0xa280], R156 ;  /* 0x00a2809c04007988 */ /* 0x000fe8000800003a */
[----:B------:R-:W2:Y:S04]  /*1e990*/  LDL.LU R146, [R1+0x1074] ;  /* 0x0010740001927983 */ /* 0x000ea80000300800 */
[----:B------:R-:W-:Y:S04]  /*1e9a0*/  STS.U8 [R4+UR58+0xa680], R155 ;  /* 0x00a6809b04007988 */ /* 0x000fe8000800003a */
[----:B------:R-:W2:Y:S04]  /*1e9b0*/  LDL.LU R147, [R1+0x1070] ;  /* 0x0010700001937983 */ /* 0x000ea80000300800 */
[----:B------:R-:W-:Y:S04]  /*1e9c0*/  STS.U8 [R4+UR58+0xaa80], R154 ;  /* 0x00aa809a04007988 */ /* 0x000fe8000800003a */
[----:B------:R-:W2:Y:S04]  /*1e9d0*/  LDL.LU R148, [R1+0x106c] ;  /* 0x00106c0001947983 */ /* 0x000ea80000300800 */
[----:B------:R0:W-:Y:S04]  /*1e9e0*/  STS.U8 [R4+UR58+0xae80], R153 ;  /* 0x00ae809904007988 */ /* 0x0001e8000800003a */
[----:B0-----:R-:W3:Y:S04]  /*1e9f0*/  LDL.LU.64 R152, [R1] ;  /* 0x0000000001987983 */ /* 0x001ee80000300a00 */
[----:B------:R-:W3:Y:S04]  /*1ea00*/  LDL.LU.64 R154, [R1+0x8] ;  /* 0x00000800019a7983 */ /* 0x000ee80000300a00 */
        /* <DEDUP_REMOVED lines=29> */
[----:B------:R-:W3:Y:S01]  /*1ebe0*/  LDL.LU.64 R214, [R1+0xf8] ;  /* 0x0000f80001d67983 */ /* 0x000ee20000300a00 */
[----:B------:R-:W-:-:S03]  /*1ebf0*/  LOP3.LUT R5, R22, 0x60, RZ, 0x3c, !PT ;  /* 0x0000006016057812 */ /* 0x000fc600078e3cff */
[----:B------:R-:W-:Y:S04]  /*1ec00*/  STS.U8 [R4+UR58+0xb280], R252 ;  /* 0x00b280fc04007988 */ /* 0x000fe8000800003a */
[----:B------:R-:W-:Y:S04]  /*1ec10*/  STS.U8 [R4+UR58+0xb680], R251 ;  /* 0x00b680fb04007988 */ /* 0x000fe8000800003a */
[----:B------:R-:W-:Y:S04]  /*1ec20*/  STS.U8 [R4+UR58+0xba80], R250 ;  /* 0x00ba80fa04007988 */ /* 0x000fe8000800003a */
[----:B------:R0:W-:Y:S04]  /*1ec30*/  STS.U8 [R4+UR58+0xbe80], R249 ;  /* 0x00be80f904007988 */ /* 0x0001e8000800003a */
[----:B------:R-:W-:Y:S04]  /*1ec40*/  STS.U8 [R5+UR58+0x8300], R248 ;  /* 0x008300f805007988 */ /* 0x000fe8000800003a */
        /* <DEDUP_REMOVED lines=32> */
[----:B------:R1:W-:Y:S06]  /*1ee50*/  MEMBAR.ALL.CTA ;  /* 0x0000000000007992 */ /* 0x0003ec0000008000 */
[----:B-1----:R-:W1:Y:S01]  /*1ee60*/  FENCE.VIEW.ASYNC.S ;  /* 0x00000000000073c6 */ /* 0x002e620000000000 */
[----:B------:R-:W-:-:S03]  /*1ee70*/  UMOV UR21, 0x40000040 ;  /* 0x4000004000157882 */ /* 0x000fc60000000000 */
[----:B0-----:R-:W2:Y:S04]  /*1ee80*/  LDL.LU R149, [R1+0x1068] ;  /* 0x0010680001957983 */ /* 0x001ea80000300800 */
[----:B------:R-:W4:Y:S04]  /*1ee90*/  LDL.LU R22, [R1+0xe1c] ;  /* 0x000e1c0001167983 */ /* 0x000f280000300800 */
[----:B------:R-:W2:Y:S04]  /*1eea0*/  LDL.LU R13, [R1+0xe10] ;  /* 0x000e1000010d7983 */ /* 0x000ea80000300800 */
[----:B------:R-:W2:Y:S04]  /*1eeb0*/  LDL.LU R14, [R1+0xe0c] ;  /* 0x000e0c00010e7983 */ /* 0x000ea80000300800 */
[----:B------:R-:W2:Y:S01]  /*1eec0*/  LDL.LU R15, [R1+0xe08] ;  /* 0x000e0800010f7983 */ /* 0x000ea20000300800 */
[----:B-1----:R-:W-:Y:S06]  /*1eed0*/  BAR.SYNC.DEFER_BLOCKING 0x0 ;  /* 0x0000000000007b1d */ /* 0x002fec0000010000 */
[----:B------:R-:W2:Y:S04]  /*1eee0*/  LDL.LU R16, [R1+0xe04] ;  /* 0x000e040001107983 */ /* 0x000ea80000300800 */
[----:B------:R-:W2:Y:S01]  /*1eef0*/  LDL.LU R19, [R1+0xe00] ;  /* 0x000e000001137983 */ /* 0x000ea20000300800 */
[----:B---3--:R-:W-:-:S06]  /*1ef00*/  WARPGROUP.ARRIVE ;  /* 0x00000000000079c5 */ /* 0x008fcc0000000000 */
[----:B------:R-:W-:Y:S03]  /*1ef10*/  QGMMA.64x128x32.F32.E5M2.E5M2 R152, gdesc[UR20], R152, gsb0 ;  /* 0x01e00000149879f3 */ /* 0x000fe60008003898 */
[----:B------:R-:W-:Y:S02]  /*1ef20*/  WARPGROUP.DEPBAR.LE gsb0, 0x0 ;  /* 0x00008000000079c5 */ /* 0x000fe40000010000 */
[----:B------:R-:W-:-:S07]  /*1ef30*/  WARPGROUP.ARRIVE ;  /* 0x00000000000079c5 */ /* 0x000fce0000000000 */
        /* <DEDUP_REMOVED lines=8> */
[----:B------:R-:W-:Y:S04]  /*1efc0*/  STL.64 [R1], R152 ;  /* 0x0000009801007387 */ /* 0x000fe80000100a00 */
[----:B------:R-:W-:Y:S04]  /*1efd0*/  STL.64 [R1+0x8], R154 ;  /* 0x0000089a01007387 */ /* 0x000fe80000100a00 */
        /* <DEDUP_REMOVED lines=29> */
[----:B------:R0:W-:Y:S04]  /*1f1b0*/  STL.64 [R1+0xf8], R214 ;  /* 0x0000f8d601007387 */ /* 0x0001e80000100a00 */
[----:B0-----:R-:W3:Y:S04]  /*1f1c0*/  LDL.LU.64 R214, [R1+0x1060] ;  /* 0x0010600001d67983 */ /* 0x001ee80000300a00 */
        /* <DEDUP_REMOVED lines=31> */
[----:B------:R-:W-:Y:S01]  /*1f3c0*/  UIADD3.64 UR52, UR8, 0x1fe, URZ ;  /* 0x000001fe08347897 */ /* 0x000fe2000fffe03f */
[----:B------:R-:W-:Y:S01]  /*1f3d0*/  UMOV UR54, UR22 ;  /* 0x0000001600367c82 */ /* 0x000fe20008000000 */
[----:B------:R-:W-:Y:S01]  /*1f3e0*/  UMOV UR55, UR23 ;  /* 0x0000001700377c82 */ /* 0x000fe20008000000 */
[----:B------:R-:W2:Y:S04]  /*1f3f0*/  LDL R0, [R1+0xe40] ;  /* 0x000e400001007983 */ /* 0x000ea80000100800 */
[----:B------:R-:W2:Y:S04]  /*1f400*/  LDL.LU R17, [R1+0x17c] ;  /* 0x00017c0001117983 */ /* 0x000ea80000300800 */
[----:B------:R-:W2:Y:S04]  /*1f410*/  LDL.LU R18, [R1+0x8d8] ;  /* 0x0008d80001127983 */ /* 0x000ea80000300800 */
[----:B------:R-:W2:Y:S01]  /*1f420*/  LDL.LU R20, [R1+0x8d0] ;  /* 0x0008d00001147983 */ /* 0x000ea20000300800 */
[----:B------:R-:W-:Y:S01]  /*1f430*/  UIADD3.64 UR48, UR8, 0x200, URZ ;  /* 0x0000020008307897 */ /* 0x000fe2000fffe03f */
[----:B------:R-:W-:Y:S01]  /*1f440*/  UMOV UR50, UR10 ;  /* 0x0000000a00327c82 */ /* 0x000fe20008000000 */
[----:B------:R-:W-:Y:S01]  /*1f450*/  UMOV UR51, UR11 ;  /* 0x0000000b00337c82 */ /* 0x000fe20008000000 */
[----:B------:R-:W2:Y:S01]  /*1f460*/  LDL.LU R21, [R1+0x8c8] ;  /* 0x0008c80001157983 */ /* 0x000ea20000300800 */
[----:B---3--:R-:W-:-:S06]  /*1f470*/  WARPGROUP.ARRIVE ;  /* 0x00000000000079c5 */ /* 0x008fcc0000000000 */
[----:B------:R-:W-:Y:S03]  /*1f480*/  QGMMA.64x128x32.F32.E5M2.E5M2 R152, gdesc[UR52], R152, gsb0 ;  /* 0x01e00000349879f3 */ /* 0x000fe60008003898 */
[----:B------:R-:W-:Y:S02]  /*1f490*/  WARPGROUP.DEPBAR.LE gsb0, 0x0 ;  /* 0x00008000000079c5 */ /* 0x000fe40000010000 */
[----:B------:R-:W-:-:S07]  /*1f4a0*/  WARPGROUP.ARRIVE ;  /* 0x00000000000079c5 */ /* 0x000fce0000000000 */
[----:B------:R-:W-:Y:S01]  /*1f4b0*/  QGMMA.64x128x32.F32.E5M2.E5M2 R152, gdesc[UR48], R152, gsb0 ;  /* 0x01e00000309879f3 */ /* 0x000fe20008003898 */
[----:B------:R-:W-:Y:S02]  /*1f4c0*/  R2UR UR48, R150 ;  /* 0x00000000963072ca */ /* 0x000fe400000e0000 */
[----:B----4-:R-:W-:Y:S01]  /*1f4d0*/  R2UR UR49, R22 ;  /* 0x00000000163172ca */ /* 0x010fe200000e0000 */
[----:B------:R-:W3:Y:S04]  /*1f4e0*/  LDL.LU R150, [R1+0xf64] ;  /* 0x000f640001967983 */ /* 0x000ee80000300800 */
[----:B------:R-:W4:Y:S01]  /*1f4f0*/  LDL.LU R22, [R1+0x8b8] ;  /* 0x0008b80001167983 */ /* 0x000f220000300800 */
[----:B------:R-:W-:Y:S01]  /*1f500*/  UIADD3.64 UR52, UR8, 0x202, URZ ;  /* 0x0000020208347897 */ /* 0x000fe2000fffe03f */
[----:B------:R-:W-:Y:S01]  /*1f510*/  UMOV UR54, UR14 ;  /* 0x0000000e00367c82 */ /* 0x000fe20008000000 */
[----:B------:R-:W-:Y:S01]  /*1f520*/  UMOV UR55, UR15 ;  /* 0x0000000f00377c82 */ /* 0x000fe20008000000 */
[----:B------:R-:W-:Y:S01]  /*1f530*/  UIADD3.64 UR4, UR8, 0x204, URZ ;  /* 0x0000020408047897 */ /* 0x000fe2000fffe03f */
[----:B------:R-:W-:-:S02]  /*1f540*/  WARPGROUP.DEPBAR.LE gsb0, 0x0 ;  /* 0x00008000000079c5 */ /* 0x000fc40000010000 */
[----:B------:R-:W-:-:S06]  /*1f550*/  WARPGROUP.ARRIVE ;  /* 0x00000000000079c5 */ /* 0x000fcc0000000000 */
[----:B------:R-:W-:Y:S01]  /*1f560*/  QGMMA.64x128x32.F32.E5M2.E5M2 R152, gdesc[UR52], R152, gsb0 ;  /* 0x01e00000349879f3 */ /* 0x000fe20008003898 */
[----:B------:R-:W-:Y:S01]  /*1f570*/  UMOV UR6, UR18 ;  /* 0x0000001200067c82 */ /* 0x000fe20008000000 */
[----:B------:R-:W-:Y:S01]  /*1f580*/  UMOV UR7, UR19 ;  /* 0x0000001300077c82 */ /* 0x000fe20008000000 */
[----:B--2---:R-:W-:Y:S01]  /*1f590*/  VIADD R17, R17, 0x1 ;  /* 0x0000000111117836 */ /* 0x004fe20000000000 */
[----:B------:R-:W-:Y:S02]  /*1f5a0*/  R2UR UR53, R151 ;  /* 0x00000000973572ca */ /* 0x000fe400000e0000 */
[----:B------:R-:W3:Y:S01]  /*1f5b0*/  LDL.LU R151, [R1+0xf60] ;  /* 0x000f600001977983 */ /* 0x000ee20000300800 */
[----:B------:R-:W-:Y:S02]  /*1f5c0*/  WARPGROUP.DEPBAR.LE gsb0, 0x0 ;  /* 0x00008000000079c5 */ /* 0x000fe40000010000 */
[----:B------:R-:W-:-:S06]  /*1f5d0*/  WARPGROUP.ARRIVE ;  /* 0x00000000000079c5 */ /* 0x000fcc0000000000 */
[----:B------:R-:W-:Y:S01]  /*1f5e0*/  QGMMA.64x128x32.F32.E5M2.E5M2 R152, gdesc[UR4], R152, gsb0 ;  /* 0x01e00000049879f3 */ /* 0x000fe20008003898 */
[----:B------:R-:W-:Y:S02]  /*1f5f0*/  R2UR UR6, R15 ;  /* 0x000000000f0672ca */ /* 0x000fe400000e0000 */
[----:B------:R-:W-:Y:S02]  /*1f600*/  R2UR UR4, R19 ;  /* 0x00000000130472ca */ /* 0x000fe400000e0000 */
[----:B------:R-:W2:Y:S04]  /*1f610*/  LDL.LU R19, [R1+0x8b0] ;  /* 0x0008b00001137983 */ /* 0x000ea80000300800 */
[----:B------:R-:W-:Y:S05]  /*1f620*/  STL [R1+0x17c], R17 ;  /* 0x00017c1101007387 */ /* 0x000fea0000100800 */
[----:B------:R-:W-:-:S02]  /*1f630*/  IADD3 R18, P6, R18, UR6, RZ ;  /* 0x0000000612127c10 */ /* 0x000fc4000ffde0ff */
[----:B------:R-:W-:Y:S02]  /*1f640*/  IADD3 R220, P3, R220, UR6, RZ ;  /* 0x00000006dcdc7c10 */ /* 0x000fe4000ff7e0ff */
[----:B------:R-:W-:Y:S01]  /*1f650*/  IADD3 R20, P1, R20, UR6, RZ ;  /* 0x0000000614147c10 */ /* 0x000fe2000ff3e0ff */
[----:B------:R-:W-:Y:S04]  /*1f660*/  STL [R1+0x8d8], R18 ;  /* 0x0008d81201007387 */ /* 0x000fe80000100800 */
[----:B------:R0:W-:Y:S04]  /*1f670*/  STL [R1+0x8c0], R220 ;  /* 0x0008c0dc01007387 */ /* 0x0001e80000100800 */
[----:B------:R-:W-:Y:S04]  /*1f680*/  STL [R1+0x8d0], R20 ;  /* 0x0008d01401007387 */ /* 0x000fe80000100800 */
[----:B0-----:R-:W3:Y:S01]  /*1f690*/  LDL.LU R220, [R1+0xf5c] ;  /* 0x000f5c0001dc7983 */ /* 0x001ee20000300800 */
[----:B------:R-:W-:-:S02]  /*1f6a0*/  R2UR UR5, R16 ;  /* 0x00000000100572ca */ /* 0x000fc400000e0000 */
[----:B------:R-:W-:Y:S02]  /*1f6b0*/  IADD3 R219, P4, R219, UR6, RZ ;  /* 0x00000006dbdb7c10 */ /* 0x000fe4000ff9e0ff */
[----:B------:R-:W-:-:S05]  /*1f6c0*/  IADD3 R21, P2, R21, UR6, RZ ;  /* 0x0000000615157c10 */ /* 0x000fca000ff5e0ff */
[----:B------:R0:W-:Y:S04]  /*1f6d0*/  STL [R1+0x8c8], R21 ;  /* 0x0008c81501007387 */ /* 0x0001e80000100800 */
[----:B------:R-:W-:Y:S02]  /*1f6e0*/  IADD3.X R218, R218, UR5, RZ, P4, !PT ;  /* 0x00000005dada7c10 */ /* 0x000fe4000a7fe4ff */
[----:B----4-:R-:W-:Y:S01]  /*1f6f0*/  IADD3 R22, P4, R22, UR6, RZ ;  /* 0x0000000616167c10 */ /* 0x010fe2000ff9e0ff */
[----:B0-----:R-:W4:Y:S04]  /*1f700*/  LDL.LU R21, [R1+0x8d4] ;  /* 0x0008d40001157983 */ /* 0x001f280000300800 */
[----:B------:R0:W-:Y:S04]  /*1f710*/  STL [R1+0x8b8], R22 ;  /* 0x0008b81601007387 */ /* 0x0001e80000100800 */
[----:B0-----:R-:W4:Y:S01]  /*1f720*/  LDL.LU R22, [R1+0x8a8] ;  /* 0x0008a80001167983 */ /* 0x001f220000300800 */
[----:B------:R-:W-:-:S03]  /*1f730*/  IADD3 R221, P5, R221, UR6, RZ ;  /* 0x00000006dddd7c10 */ /* 0x000fc6000ffbe0ff */
[----:B------:R-:W4:Y:S04]  /*1f740*/  LDL.LU R245, [R1+0x8cc] ;  /* 0x0008cc0001f57983 */ /* 0x000f280000300800 */
[----:B------:R-:W4:Y:S04]  /*1f750*/  LDL.LU R246, [R1+0x8a0] ;  /* 0x0008a00001f67983 */ /* 0x000f280000300800 */
[----:B------:R-:W4:Y:S04]  /*1f760*/  LDL.LU R247, [R1+0x8c4] ;  /* 0x0008c40001f77983 */ /* 0x000f280000300800 */
[----:B------:R-:W4:Y:S04]  /*1f770*/  LDL.LU R248, [R1+0x898] ;  /* 0x0008980001f87983 */ /* 0x000f280000300800 */
[----:B------:R-:W4:Y:S04]  /*1f780*/  LDL.LU R249, [R1+0x8bc] ;  /* 0x0008bc0001f97983 */ /* 0x000f280000300800 */
[----:B------:R-:W4:Y:S04]  /*1f790*/  LDL.LU R20, [R1+0x890] ;  /* 0x0008900001147983 */ /* 0x000f280000300800 */
[----:B------:R-:W4:Y:S04]  /*1f7a0*/  LDL.LU R250, [R1+0x8b4] ;  /* 0x0008b40001fa7983 */ /* 0x000f280000300800 */
[----:B------:R-:W4:Y:S04]  /*1f7b0*/  LDL.LU R251, [R1+0x888] ;  /* 0x0008880001fb7983 */ /* 0x000f280000300800 */
[----:B------:R-:W4:Y:S01]  /*1f7c0*/  LDL.LU R252, [R1+0x8ac] ;  /* 0x0008ac0001fc7983 */ /* 0x000f220000300800 */
[----:B------:R-:W-:-:S02]  /*1f7d0*/  R2UR UR52, R13 ;  /* 0x000000000d3472ca */ /* 0x000fc400000e0000 */
[----:B------:R-:W-:Y:S02]  /*1f7e0*/  R2UR UR7, R14 ;  /* 0x000000000e0772ca */ /* 0x000fe400000e0000 */
[----:B------:R-:W-:Y:S02]  /*1f7f0*/  ISETP.NE.U32.AND P0, PT, R17, R0, PT ;  /* 0x000000001100720c */ /* 0x000fe40003f05070 */
[----:B---3--:R-:W-:Y:S02]  /*1f800*/  IADD3.X R220, R220, UR5, RZ, P5, !PT ;  /* 0x00000005dcdc7c10 */ /* 0x008fe4000affe4ff */
[----:B--2---:R-:W-:-:S05]  /*1f810*/  IADD3 R19, P5, R19, UR6, RZ ;  /* 0x0000000613137c10 */ /* 0x004fca000ffbe0ff */
[----:B------:R0:W-:Y:S04]  /*1f820*/  STL [R1+0x8b0], R19 ;  /* 0x0008b01301007387 */ /* 0x0001e80000100800 */
[----:B------:R-:W2:Y:S04]  /*1f830*/  LDL.LU R4, [R1+0x880] ;  /* 0x0008800001047983 */ /* 0x000ea80000300800 */
[----:B------:R-:W3:Y:S04]  /*1f840*/  LDL.LU R5, [R1+0x8a4] ;  /* 0x0008a40001057983 */ /* 0x000ee80000300800 */
        /* <DEDUP_REMOVED lines=9> */
[----:B------:R-:W3:Y:S01]  /*1f8e0*/  LDL.LU R15, [R1+0x87c] ;  /* 0x00087c00010f7983 */ /* 0x000ee20000300800 */
[----:B----4-:R-:W-:-:S03]  /*1f8f0*/  IADD3.X R21, R21, UR5, RZ, P6, !PT ;  /* 0x0000000515157c10 */ /* 0x010fc6000b7fe4ff */
[----:B------:R-:W4:Y:S04]  /*1f900*/  LDL.LU R16, [R1+0x850] ;  /* 0x0008500001107983 */ /* 0x000f280000300800 */
[----:B------:R-:W4:Y:S04]  /*1f910*/  LDL.LU R17, [R1+0x874] ;  /* 0x0008740001117983 */ /* 0x000f280000300800 */
[----:B------:R-:W4:Y:S04]  /*1f920*/  LDL.LU R18, [R1+0x848] ;  /* 0x0008480001127983 */ /* 0x000f280000300800 */
[----:B0-----:R-:W4:Y:S01]  /*1f930*/  LDL.LU R19, [R1+0x86c] ;  /* 0x00086c0001137983 */ /* 0x001f220000300800 */
[----:B------:R-:W-:-:S03]  /*1f940*/  IADD3 R22, P6, R22, UR6, RZ ;  /* 0x0000000616167c10 */ /* 0x000fc6000ffde0ff */
[----:B------:R0:W-:Y:S04]  /*1f950*/  STL [R1+0x8d4], R21 ;  /* 0x0008d41501007387 */ /* 0x0001e80000100800 */
[----:B0-----:R-:W4:Y:S04]  /*1f960*/  LDL.LU R21, [R1+0x840] ;  /* 0x0008400001157983 */ /* 0x001f280000300800 */
[----:B------:R0:W-:Y:S04]  /*1f970*/  STL [R1+0x8a8], R22 ;  /* 0x0008a81601007387 */ /* 0x0001e80000100800 */
[----:B0-----:R-:W4:Y:S01]  /*1f980*/  LDL.LU R22, [R1+0x864] ;  /* 0x0008640001167983 */ /* 0x001f220000300800 */
[----:B------:R-:W-:-:S02]  /*1f990*/  IADD3.X R245, R245, UR5, RZ, P1, !PT ;  /* 0x00000005f5f57c10 */ /* 0x000fc40008ffe4ff */
[----:B------:R-:W-:Y:S02]  /*1f9a0*/  IADD3 R246, P1, R246, UR6, RZ ;  /* 0x00000006f6f67c10 */ /* 0x000fe4000ff3e0ff */
[----:B------:R-:W-:Y:S02]  /*1f9b0*/  IADD3.X R247, R247, UR5, RZ, P2, !PT ;  /* 0x00000005f7f77c10 */ /* 0x000fe400097fe4ff */
[----:B------:R-:W-:Y:S02]  /*1f9c0*/  IADD3.X R249, R249, UR5, RZ, P3, !PT ;  /* 0x00000005f9f97c10 */ /* 0x000fe40009ffe4ff */
[----:B------:R-:W-:Y:S01]  /*1f9d0*/  IADD3 R20, P3, R20, UR6, RZ ;  /* 0x0000000614147c10 */ /* 0x000fe2000ff7e0ff */
[----:B------:R-:W-:Y:S01]  /*1f9e0*/  STL [R1+0x8cc], R245 ;  /* 0x0008ccf501007387 */ /* 0x000fe20000100800 */
[----:B------:R-:W-:Y:S02]  /*1f9f0*/  IADD3 R248, P2, R248, UR6, RZ ;  /* 0x00000006f8f87c10 */ /* 0x000fe4000ff5e0ff */
[----:B------:R-:W-:Y:S01]  /*1fa00*/  IADD3.X R250, R250, UR5, RZ, P4, !PT ;  /* 0x00000005fafa7c10 */ /* 0x000fe2000a7fe4ff */
[----:B------:R-:W-:Y:S01]  /*1fa10*/  STL [R1+0x8a0], R246 ;  /* 0x0008a0f601007387 */ /* 0x000fe20000100800 */
[----:B------:R-:W-:-:S03]  /*1fa20*/  IADD3 R251, P4, R251, UR6, RZ ;  /* 0x00000006fbfb7c10 */ /* 0x000fc6000ff9e0ff */
[----:B------:R-:W-:Y:S01]  /*1fa30*/  STL [R1+0x8c4], R247 ;  /* 0x0008c4f701007387 */ /* 0x000fe20000100800 */
[----:B------:R-:W-:-:S03]  /*1fa40*/  IADD3.X R252, R252, UR5, RZ, P5, !PT ;  /* 0x00000005fcfc7c10 */ /* 0x000fc6000affe4ff */
[----:B------:R0:W-:Y:S04]  /*1fa50*/  STL [R1+0x890], R20 ;  /* 0x0008901401007387 */ /* 0x0001e80000100800 */
[----:B------:R-:W-:Y:S04]  /*1fa60*/  STL [R1+0x898], R248 ;  /* 0x000898f801007387 */ /* 0x000fe80000100800 */
[----:B0-----:R-:W4:Y:S04]  /*1fa70*/  LDL.LU R20, [R1+0x838] ;  /* 0x0008380001147983 */ /* 0x001f280000300800 */
[----:B------:R-:W-:Y:S04]  /*1fa80*/  STL [R1+0x8bc], R249 ;  /* 0x0008bcf901007387 */ /* 0x000fe80000100800 */
[----:B------:R-:W-:Y:S04]  /*1fa90*/  STL [R1+0x8b4], R250 ;  /* 0x0008b4fa01007387 */ /* 0x000fe80000100800 */
[----:B------:R-:W-:Y:S04]  /*1faa0*/  STL [R1+0x888], R251 ;  /* 0x000888fb01007387 */ /* 0x000fe80000100800 */
[----:B------:R-:W-:Y:S01]  /*1fab0*/  STL [R1+0x8ac], R252 ;  /* 0x0008acfc01007387 */ /* 0x000fe20000100800 */
[----:B--2---:R-:W-:-:S02]  /*1fac0*/  IADD3 R4, P5, R4, UR6, RZ ;  /* 0x0000000604047c10 */ /* 0x004fc4000ffbe0ff */
[----:B---3--:R-:W-:-:S03]  /*1fad0*/  IADD3.X R5, R5, UR5, RZ, P6, !PT ;  /* 0x0000000505057c10 */ /* 0x008fc6000b7fe4ff */
[----:B------:R-:W-:Y:S01]  /*1fae0*/  STL [R1+0x880], R4 ;  /* 0x0008800401007387 */ /* 0x000fe20000100800 */
[----:B------:R-:W-:-:S03]  /*1faf0*/  IADD3 R6, P6, R6, UR6, RZ ;  /* 0x0000000606067c10 */ /* 0x000fc6000ffde0ff */
[----:B------:R-:W-:Y:S01]  /*1fb00*/  STL [R1+0x8a4], R5 ;  /* 0x0008a40501007387 */ /* 0x000fe20000100800 */
[----:B------:R-:W-:-:S03]  /*1fb10*/  IADD3.X R7, R7, UR5, RZ, P1, !PT ;  /* 0x0000000507077c10 */ /* 0x000fc60008ffe4ff */
        /* <DEDUP_REMOVED lines=17> */
[----:B----4-:R-:W-:-:S03]  /*1fc30*/  IADD3 R16, P5, R16, UR6, RZ ;  /* 0x0000000610107c10 */ /* 0x010fc6000ffbe0ff */
[----:B------:R-:W-:Y:S01]  /*1fc40*/  STL [R1+0x87c], R15 ;  /* 0x00087c0f01007387 */ /* 0x000fe20000100800 */
[----:B------:R-:W-:-:S03]  /*1fc50*/  IADD3.X R17, R17, UR5, RZ, P6, !PT ;  /* 0x0000000511117c10 */ /* 0x000fc6000b7fe4ff */
[----:B------:R-:W-:Y:S01]  /*1fc60*/  STL [R1+0x850], R16 ;  /* 0x0008501001007387 */ /* 0x000fe20000100800 */
[----:B------:R-:W-:Y:S02]  /*1fc70*/  IADD3.X R19, R19, UR5, RZ, P1, !PT ;  /* 0x0000000513137c10 */ /* 0x000fe40008ffe4ff */
[----:B------:R-:W-:-:S03]  /*1fc80*/  IADD3 R18, P6, R18, UR6, RZ ;  /* 0x0000000612127c10 */ /* 0x000fc6000ffde0ff */
[----:B------:R0:W-:Y:S04]  /*1fc90*/  STL [R1+0x86c], R19 ;  /* 0x00086c1301007387 */ /* 0x0001e80000100800 */
[----:B------:R-:W-:Y:S01]  /*1fca0*/  STL [R1+0x874], R17 ;  /* 0x0008741101007387 */ /* 0x000fe20000100800 */
[----:B------:R-:W-:-:S03]  /*1fcb0*/  IADD3 R21, P1, R21, UR6, RZ ;  /* 0x0000000615157c10 */ /* 0x000fc6000ff3e0ff */
[----:B0-----:R-:W2:Y:S04]  /*1fcc0*/  LDL.LU R19, [R1+0x85c] ;  /* 0x00085c0001137983 */ /* 0x001ea80000300800 */
[----:B------:R-:W-:Y:S04]  /*1fcd0*/  STL [R1+0x848], R18 ;  /* 0x0008481201007387 */ /* 0x000fe80000100800 */
[----:B------:R0:W-:Y:S01]  /*1fce0*/  STL [R1+0x840], R21 ;  /* 0x0008401501007387 */ /* 0x0001e20000100800 */
[----:B------:R-:W-:-:S03]  /*1fcf0*/  IADD3.X R22, R22, UR5, RZ, P2, !PT ;  /* 0x0000000516167c10 */ /* 0x000fc600097fe4ff */
[----:B0-----:R-:W3:Y:S04]  /*1fd00*/  LDL.LU R21, [R1+0x830] ;  /* 0x0008300001157983 */ /* 0x001ee80000300800 */
[----:B------:R-:W4:Y:S04]  /*1fd10*/  LDL.LU R245, [R1+0x854] ;  /* 0x0008540001f57983 */ /* 0x000f280000300800 */
[----:B------:R-:W4:Y:S04]  /*1fd20*/  LDL.LU R246, [R1+0x828] ;  /* 0x0008280001f67983 */ /* 0x000f280000300800 */
[----:B------:R-:W4:Y:S04]  /*1fd30*/  LDL.LU R247, [R1+0x84c] ;  /* 0x00084c0001f77983 */ /* 0x000f280000300800 */
[----:B------:R0:W-:Y:S04]  /*1fd40*/  STL [R1+0x864], R22 ;  /* 0x0008641601007387 */ /* 0x0001e80000100800 */
[----:B------:R-:W4:Y:S04]  /*1fd50*/  LDL.LU R248, [R1+0x820] ;  /* 0x0008200001f87983 */ /* 0x000f280000300800 */
[----:B------:R-:W4:Y:S04]  /*1fd60*/  LDL.LU R249, [R1+0x844] ;  /* 0x0008440001f97983 */ /* 0x000f280000300800 */
[----:B0-----:R-:W4:Y:S01]  /*1fd70*/  LDL.LU R22, [R1+0x818] ;  /* 0x0008180001167983 */ /* 0x001f220000300800 */
[----:B------:R-:W-:-:S03]  /*1fd80*/  IADD3 R20, P2, R20, UR6, RZ ;  /* 0x0000000614147c10 */ /* 0x000fc6000ff5e0ff */
[----:B------:R-:W4:Y:S04]  /*1fd90*/  LDL.LU R250, [R1+0x83c] ;  /* 0x00083c0001fa7983 */ /* 0x000f280000300800 */
[----:B------:R-:W4:Y:S04]  /*1fda0*/  LDL.LU R251, [R1+0x810] ;  /* 0x0008100001fb7983 */ /* 0x000f280000300800 */
[----:B------:R-:W4:Y:S04]  /*1fdb0*/  LDL.LU R252, [R1+0x834] ;  /* 0x0008340001fc7983 */ /* 0x000f280000300800 */
[----:B------:R0:W-:Y:S04]  /*1fdc0*/  STL [R1+0x838], R20 ;  /* 0x0008381401007387 */ /* 0x0001e80000100800 */
        /* <DEDUP_REMOVED lines=15> */
[----:B0-----:R-:W4:Y:S01]  /*1fec0*/  LDL.LU R20, [R1+0x7f4] ;  /* 0x0007f40001147983 */ /* 0x001f220000300800 */
[----:B--2---:R-:W-:-:S05]  /*1fed0*/  IADD3.X R19, R19, UR5, RZ, P3, !PT ;  /* 0x0000000513137c10 */ /* 0x004fca0009ffe4ff */
[----:B------:R0:W-:Y:S04]  /*1fee0*/  STL [R1+0x85c], R19 ;  /* 0x00085c1301007387 */ /* 0x0001e80000100800 */
[----:B0-----:R-:W2:Y:S01]  /*1fef0*/  LDL.LU R19, [R1+0x7c8] ;  /* 0x0007c80001137983 */ /* 0x001ea20000300800 */
[----:B---3--:R-:W-:Y:S02]  /*1ff00*/  IADD3 R21, P3, R21, UR6, RZ ;  /* 0x0000000615157c10 */ /* 0x008fe4000ff7e0ff */
[----:B----4-:R-:W-:-:S03]  /*1ff10*/  IADD3.X R245, R245, UR5, RZ, P4, !PT ;  /* 0x00000005f5f57c10 */ /* 0x010fc6000a7fe4ff */
[----:B------:R0:W-:Y:S01]  /*1ff20*/  STL [R1+0x830], R21 ;  /* 0x0008301501007387 */ /* 0x0001e20000100800 */
[----:B------:R-:W-:Y:S02]  /*1ff30*/  IADD3 R246, P4, R246, UR6, RZ ;  /* 0x00000006f6f67c10 */ /* 0x000fe4000ff9e0ff */
[----:B------:R-:W-:Y:S01]  /*1ff40*/  IADD3.X R247, R247, UR5, RZ, P5, !PT ;  /* 0x00000005f7f77c10 */ /* 0x000fe2000affe4ff */
[----:B0-----:R-:W3:Y:S04]  /*1ff50*/  LDL.LU R21, [R1+0x7ec] ;  /* 0x0007ec0001157983 */ /* 0x001ee80000300800 */
[----:B------:R-:W-:Y:S01]  /*1ff60*/  STL [R1+0x854], R245 ;  /* 0x000854f501007387 */ /* 0x000fe20000100800 */
[----:B------:R-:W-:Y:S02]  /*1ff70*/  IADD3 R248, P5, R248, UR6, RZ ;  /* 0x00000006f8f87c10 */ /* 0x000fe4000ffbe0ff */
[----:B------:R-:W-:Y:S01]  /*1ff80*/  IADD3.X R249, R249, UR5, RZ, P6, !PT ;  /* 0x00000005f9f97c10 */ /* 0x000fe2000b7fe4ff */
[----:B------:R-:W-:Y:S01]  /*1ff90*/  STL [R1+0x828], R246 ;  /* 0x000828f601007387 */ /* 0x000fe20000100800 */
[----:B------:R-:W-:-:S03]  /*1ffa0*/  IADD3 R22, P6, R22, UR6, RZ ;  /* 0x0000000616167c10 */ /* 0x000fc6000ffde0ff */
[----:B------:R-:W-:Y:S04]  /*1ffb0*/  STL [R1+0x84c], R247 ;  /* 0x00084cf701007387 */ /* 0x000fe80000100800 */
[----:B------:R0:W-:Y:S04]  /*1ffc0*/  STL [R1+0x818], R22 ;  /* 0x0008181601007387 */ /* 0x0001e80000100800 */
[----:B------:R-:W-:Y:S04]  /*1ffd0*/  STL [R1+0x820], R248 ;  /* 0x000820f801007387 */ /* 0x000fe80000100800 */
[----:B0-----:R-:W4:Y:S01]  /*1ffe0*/  LDL.LU R22, [R1+0x7c0] ;  /* 0x0007c00001167983 */ /* 0x001f220000300800 */
[----:B------:R-:W-:-:S02]  /*1fff0*/  IADD3.X R250, R250, UR5, RZ, P1, !PT ;  /* 0x00000005fafa7c10 */ /* 0x000fc40008ffe4ff */
[----:B------:R-:W-:Y:S02]  /*20000*/  IADD3 R251, P1, R251, UR6, RZ ;  /* 0x00000006fbfb7c10 */ /* 0x000fe4000ff3e0ff */
[----:B------:R-:W-:Y:S01]  /*20010*/  IADD3.X R252, R252, UR5, RZ, P2, !PT ;  /* 0x00000005fcfc7c10 */ /* 0x000fe200097fe4ff */
[----:B------:R-:W-:Y:S01]  /*20020*/  STL [R1+0x844], R249 ;  /* 0x000844f901007387 */ /* 0x000fe20000100800 */
[----:B------:R-:W-:Y:S02]  /*20030*/  IADD3 R4, P2, R4, UR6, RZ ;  /* 0x0000000604047c10 */ /* 0x000fe4000ff5e0ff */
[----:B------:R-:W-:Y:S01]  /*20040*/  IADD3.X R5, R5, UR5, RZ, P3, !PT ;  /* 0x0000000505057c10 */ /* 0x000fe20009ffe4ff */
        /* <DEDUP_REMOVED lines=24> */
[----:B------:R-:W-:Y:S04]  /*201d0*/  STL [R1+0x80c], R13 ;  /* 0x00080c0d01007387 */ /* 0x000fe80000100800 */
[----:B------:R-:W-:Y:S01]  /*201e0*/  STL [R1+0x7e0], R14 ;  /* 0x0007e00e01007387 */ /* 0x000fe20000100800 */
[----:B------:R-:W-:-:S03]  /*201f0*/  IADD3.X R20, R20, UR5, RZ, P4, !PT ;  /* 0x0000000514147c10 */ /* 0x000fc6000a7fe4ff */
[----:B------:R-:W-:Y:S01]  /*20200*/  STL [R1+0x804], R15 ;  /* 0x0008040f01007387 */ /* 0x000fe20000100800 */
[----:B------:R-:W-:-:S03]  /*20210*/  IADD3 R18, P3, R18, UR6, RZ ;  /* 0x0000000612127c10 */ /* 0x000fc6000ff7e0ff */
[----:B------:R-:W-:Y:S04]  /*20220*/  STL [R1+0x7d8], R16 ;  /* 0x0007d81001007387 */ /* 0x000fe80000100800 */
[----:B------:R0:W-:Y:S04]  /*20230*/  STL [R1+0x7f4], R20 ;  /* 0x0007f41401007387 */ /* 0x0001e80000100800 */
[----:B------:R-:W-:Y:S04]  /*20240*/  STL [R1+0x7fc], R17 ;  /* 0x0007fc1101007387 */ /* 0x000fe80000100800 */
[----:B0-----:R-:W4:Y:S04]  /*20250*/  LDL.LU R20, [R1+0x7e4] ;  /* 0x0007e40001147983 */ /* 0x001f280000300800 */
[----:B------:R-:W-:Y:S01]  /*20260*/  STL [R1+0x7d0], R18 ;  /* 0x0007d01201007387 */ /* 0x000fe20000100800 */
[----:B--2---:R-:W-:-:S05]  /*20270*/  IADD3 R19, P4, R19, UR6, RZ ;  /* 0x0000000613137c10 */ /* 0x004fca000ff9e0ff */
[----:B------:R0:W-:Y:S04]  /*20280*/  STL [R1+0x7c8], R19 ;  /* 0x0007c81301007387 */ /* 0x0001e80000100800 */
[----:B0-----:R-:W2:Y:S01]  /*20290*/  LDL.LU R19, [R1+0x7b8] ;  /* 0x0007b80001137983 */ /* 0x001ea20000300800 */
[----:B---3--:R-:W-:-:S03]  /*202a0*/  IADD3.X R21, R21, UR5, RZ, P5, !PT ;  /* 0x0000000515157c10 */ /* 0x008fc6000affe4ff */
[----:B------:R-:W3:Y:S04]  /*202b0*/  LDL.LU R245, [R1+0x7dc] ;  /* 0x0007dc0001f57983 */ /* 0x000ee80000300800 */
[----:B------:R-:W3:Y:S04]  /*202c0*/  LDL.LU R246, [R1+0x7b0] ;  /* 0x0007b00001f67983 */ /* 0x000ee80000300800 */
[----:B------:R-:W3:Y:S04]  /*202d0*/  LDL.LU R247, [R1+0x7d4] ;  /* 0x0007d40001f77983 */ /* 0x000ee80000300800 */
[----:B------:R0:W-:Y:S04]  /*202e0*/  STL [R1+0x7ec], R21 ;  /* 0x0007ec1501007387 */ /* 0x0001e80000100800 */
[----:B------:R-:W3:Y:S04]  /*202f0*/  LDL.LU R248, [R1+0x7a8] ;  /* 0x0007a80001f87983 */ /* 0x000ee80000300800 */
[----:B------:R-:W3:Y:S04]  /*20300*/  LDL.LU R249, [R1+0x7cc] ;  /* 0x0007cc0001f97983 */ /* 0x000ee80000300800 */
[----:B0-----:R-:W3:Y:S01]  /*20310*/  LDL.LU R21, [R1+0x7a0] ;  /* 0x0007a00001157983 */ /* 0x001ee20000300800 */
[----:B----4-:R-:W-:-:S03]  /*20320*/  IADD3 R22, P5, R22, UR6, RZ ;  /* 0x0000000616167c10 */ /* 0x010fc6000ffbe0ff */
        /* <DEDUP_REMOVED lines=20> */
[----:B------:R-:W-:-:S05]  /*20470*/  IADD3.X R20, R20, UR5, RZ, P6, !PT ;  /* 0x0000000514147c10 */ /* 0x000fca000b7fe4ff */
[----:B------:R0:W-:Y:S04]  /*20480*/  STL [R1+0x7e4], R20 ;  /* 0x0007e41401007387 */ /* 0x0001e80000100800 */
[----:B0-----:R-:W4:Y:S01]  /*20490*/  LDL.LU R20, [R1+0x750] ;  /* 0x0007500001147983 */ /* 0x001f220000300800 */
[----:B--2---:R-:W-:Y:S02]  /*204a0*/  IADD3 R19, P6, R19, UR6, RZ ;  /* 0x0000000613137c10 */ /* 0x004fe4000ffde0ff */
[----:B---3--:R-:W-:-:S03]  /*204b0*/  IADD3.X R245, R245, UR5, RZ, P1, !PT ;  /* 0x00000005f5f57c10 */ /* 0x008fc60008ffe4ff */
[----:B------:R0:W-:Y:S01]  /*204c0*/  STL [R1+0x7b8], R19 ;  /* 0x0007b81301007387 */ /* 0x0001e20000100800 */
[----:B------:R-:W-:Y:S02]  /*204d0*/  IADD3 R246, P1, R246, UR6, RZ ;  /* 0x00000006f6f67c10 */ /* 0x000fe4000ff3e0ff */
[----:B------:R-:W-:Y:S01]  /*204e0*/  IADD3.X R247, R247, UR5, RZ, P2, !PT ;  /* 0x00000005f7f77c10 */ /* 0x000fe200097fe4ff */
[----:B0-----:R-:W2:Y:S04]  /*204f0*/  LDL.LU R19, [R1+0x774] ;  /* 0x0007740001137983 */ /* 0x001ea80000300800 */
[----:B------:R-:W-:Y:S01]  /*20500*/  STL [R1+0x7dc], R245 ;  /* 0x0007dcf501007387 */ /* 0x000fe20000100800 */
[----:B------:R-:W-:Y:S02]  /*20510*/  IADD3 R248, P2, R248, UR6, RZ ;  /* 0x00000006f8f87c10 */ /* 0x000fe4000ff5e0ff */
[----:B------:R-:W-:Y:S01]  /*20520*/  IADD3.X R249, R249, UR5, RZ, P3, !PT ;  /* 0x00000005f9f97c10 */ /* 0x000fe20009ffe4ff */
[----:B------:R-:W-:Y:S01]  /*20530*/  STL [R1+0x7b0], R246 ;  /* 0x0007b0f601007387 */ /* 0x000fe20000100800 */
[----:B------:R-:W-:-:S03]  /*20540*/  IADD3 R21, P3, R21, UR6, RZ ;  /* 0x0000000615157c10 */ /* 0x000fc6000ff7e0ff */
[----:B------:R-:W-:Y:S01]  /*20550*/  STL [R1+0x7d4], R247 ;  /* 0x0007d4f701007387 */ /* 0x000fe20000100800 */
[----:B----4-:R-:W-:-:S03]  /*20560*/  IADD3.X R250, R250, UR5, RZ, P4, !PT ;  /* 0x00000005fafa7c10 */ /* 0x010fc6000a7fe4ff */
[----:B------:R0:W-:Y:S01]  /*20570*/  STL [R1+0x7a0], R21 ;  /* 0x0007a01501007387 */ /* 0x0001e20000100800 */
[----:B------:R-:W-:-:S03]  /*20580*/  IADD3 R251, P4, R251, UR6, RZ ;  /* 0x00000006fbfb7c10 */ /* 0x000fc6000ff9e0ff */
[----:B------:R-:W-:Y:S01]  /*20590*/  STL [R1+0x7a8], R248 ;  /* 0x0007a8f801007387 */ /* 0x000fe20000100800 */
[----:B------:R-:W-:-:S03]  /*205a0*/  IADD3.X R252, R252, UR5, RZ, P5, !PT ;  /* 0x00000005fcfc7c10 */ /* 0x000fc6000affe4ff */
[----:B0-----:R-:W3:Y:S04]  /*205b0*/  LDL.LU R21, [R1+0x748] ;  /* 0x0007480001157983 */ /* 0x001ee80000300800 */
        /* <DEDUP_REMOVED lines=29> */
[----:B------:R-:W-:-:S03]  /*20790*/  IADD3.X R22, R22, UR5, RZ, P1, !PT ;  /* 0x0000000516167c10 */ /* 0x000fc60008ffe4ff */
[----:B------:R-:W-:Y:S04]  /*207a0*/  STL [R1+0x78c], R15 ;  /* 0x00078c0f01007387 */ /* 0x000fe80000100800 */
[----:B------:R-:W-:Y:S04]  /*207b0*/  STL [R1+0x760], R16 ;  /* 0x0007601001007387 */ /* 0x000fe80000100800 */
[----:B------:R0:W-:Y:S04]  /*207c0*/  STL [R1+0x77c], R22 ;  /* 0x00077c1601007387 */ /* 0x0001e80000100800 */
[----:B------:R-:W-:Y:S04]  /*207d0*/  STL [R1+0x784], R17 ;  /* 0x0007841101007387 */ /* 0x000fe80000100800 */
[----:B0-----:R-:W4:Y:S01]  /*207e0*/  LDL.LU R22, [R1+0x76c] ;  /* 0x00076c0001167983 */ /* 0x001f220000300800 */
[----:B------:R-:W-:-:S02]  /*207f0*/  IADD3 R18, P6, R18, UR6, RZ ;  /* 0x0000000612127c10 */ /* 0x000fc4000ffde0ff */
[----:B------:R-:W-:-:S03]  /*20800*/  IADD3 R20, P1, R20, UR6, RZ ;  /* 0x0000000614147c10 */ /* 0x000fc6000ff3e0ff */
[----:B------:R-:W-:Y:S04]  /*20810*/  STL [R1+0x758], R18 ;  /* 0x0007581201007387 */ /* 0x000fe80000100800 */
[----:B------:R0:W-:Y:S04]  /*20820*/  STL [R1+0x750], R20 ;  /* 0x0007501401007387 */ /* 0x0001e80000100800 */
[----:B0-----:R-:W4:Y:S04]  /*20830*/  LDL.LU R20, [R1+0x740] ;  /* 0x0007400001147983 */ /* 0x001f280000300800 */
[----:B------:R-:W4:Y:S04]  /*20840*/  LDL.LU R245, [R1+0x764] ;  /* 0x0007640001f57983 */ /* 0x000f280000300800 */
[----:B------:R-:W4:Y:S04]  /*20850*/  LDL.LU R246, [R1+0x738] ;  /* 0x0007380001f67983 */ /* 0x000f280000300800 */
[----:B------:R-:W4:Y:S01]  /*20860*/  LDL.LU R247, [R1+0x75c] ;  /* 0x00075c0001f77983 */ /* 0x000f220000300800 */
[----:B--2---:R-:W-:-:S05]  /*20870*/  IADD3.X R19, R19, UR5, RZ, P2, !PT ;  /* 0x0000000513137c10 */ /* 0x004fca00097fe4ff */
[----:B------:R0:W-:Y:S04]  /*20880*/  STL [R1+0x774], R19 ;  /* 0x0007741301007387 */ /* 0x0001e80000100800 */
[----:B------:R-:W2:Y:S04]  /*20890*/  LDL.LU R248, [R1+0x730] ;  /* 0x0007300001f87983 */ /* 0x000ea80000300800 */
[----:B------:R-:W2:Y:S04]  /*208a0*/  LDL.LU R249, [R1+0x754] ;  /* 0x0007540001f97983 */ /* 0x000ea80000300800 */
[----:B0-----:R-:W2:Y:S04]  /*208b0*/  LDL.LU R19, [R1+0x728] ;  /* 0x0007280001137983 */ /* 0x001ea80000300800 */
[----:B------:R-:W2:Y:S04]  /*208c0*/  LDL.LU R250, [R1+0x74c] ;  /* 0x00074c0001fa7983 */ /* 0x000ea80000300800 */
[----:B------:R-:W2:Y:S01]  /*208d0*/  LDL.LU R251, [R1+0x720] ;  /* 0x0007200001fb7983 */ /* 0x000ea20000300800 */
[----:B---3--:R-:W-:-:S03]  /*208e0*/  IADD3 R21, P2, R21, UR6, RZ ;  /* 0x0000000615157c10 */ /* 0x008fc6000ff5e0ff */
[----:B------:R-:W3:Y:S04]  /*208f0*/  LDL.LU R252, [R1+0x744] ;  /* 0x0007440001fc7983 */ /* 0x000ee80000300800 */
[----:B------:R0:W-:Y:S04]  /*20900*/  STL [R1+0x748], R21 ;  /* 0x0007481501007387 */ /* 0x0001e80000100800 */
        /* <DEDUP_REMOVED lines=15> */
[----:B0-----:R-:W3:Y:S01]  /*20a00*/  LDL.LU R21, [R1+0x704] ;  /* 0x0007040001157983 */ /* 0x001ee20000300800 */
[----:B----4-:R-:W-:-:S05]  /*20a10*/  IADD3.X R22, R22, UR5, RZ, P3, !PT ;  /* 0x0000000516167c10 */ /* 0x010fca0009ffe4ff */
[----:B------:R0:W-:Y:S04]  /*20a20*/  STL [R1+0x76c], R22 ;  /* 0x00076c1601007387 */ /* 0x0001e80000100800 */
[----:B0-----:R-:W4:Y:S01]  /*20a30*/  LDL.LU R22, [R1+0x6d8] ;  /* 0x0006d80001167983 */ /* 0x001f220000300800 */
[----:B------:R-:W-:Y:S02]  /*20a40*/  IADD3 R20, P3, R20, UR6, RZ ;  /* 0x0000000614147c10 */ /* 0x000fe4000ff7e0ff */
[----:B------:R-:W-:-:S03]  /*20a50*/  IADD3.X R245, R245, UR5, RZ, P4, !PT ;  /* 0x00000005f5f57c10 */ /* 0x000fc6000a7fe4ff */
[----:B------:R0:W-:Y:S01]  /*20a60*/  STL [R1+0x740], R20 ;  /* 0x0007401401007387 */ /* 0x0001e20000100800 */
[----:B------:R-:W-:Y:S02]  /*20a70*/  IADD3 R246, P4, R246, UR6, RZ ;  /* 0x00000006f6f67c10 */ /* 0x000fe4000ff9e0ff */
[----:B------:R-:W-:Y:S01]  /*20a80*/  IADD3.X R247, R247, UR5, RZ, P5, !PT ;  /* 0x00000005f7f77c10 */ /* 0x000fe2000affe4ff */
[----:B0-----:R-:W4:Y:S04]  /*20a90*/  LDL.LU R20, [R1+0x6fc] ;  /* 0x0006fc0001147983 */ /* 0x001f280000300800 */
[----:B------:R-:W-:Y:S04]  /*20aa0*/  STL [R1+0x764], R245 ;  /* 0x000764f501007387 */ /* 0x000fe80000100800 */
[----:B------:R-:W-:Y:S04]  /*20ab0*/  STL [R1+0x738], R246 ;  /* 0x000738f601007387 */ /* 0x000fe80000100800 */
[----:B------:R-:W-:Y:S01]  /*20ac0*/  STL [R1+0x75c], R247 ;  /* 0x00075cf701007387 */ /* 0x000fe20000100800 */
[----:B--2---:R-:W-:-:S02]  /*20ad0*/  IADD3 R248, P5, R248, UR6, RZ ;  /* 0x00000006f8f87c10 */ /* 0x004fc4000ffbe0ff */
[----:B------:R-:W-:Y:S02]  /*20ae0*/  IADD3.X R249, R249, UR5, RZ, P6, !PT ;  /* 0x00000005f9f97c10 */ /* 0x000fe4000b7fe4ff */
[----:B------:R-:W-:Y:S02]  /*20af0*/  IADD3 R19, P6, R19, UR6, RZ ;  /* 0x0000000613137c10 */ /* 0x000fe4000ffde0ff */
[----:B------:R-:W-:-:S03]  /*20b00*/  IADD3.X R250, R250, UR5, RZ, P1, !PT ;  /* 0x00000005fafa7c10 */ /* 0x000fc60008ffe4ff */
[----:B------:R0:W-:Y:S01]  /*20b10*/  STL [R1+0x728], R19 ;  /* 0x0007281301007387 */ /* 0x0001e20000100800 */
[----:B------:R-:W-:-:S03]  /*20b20*/  IADD3 R251, P1, R251, UR6, RZ ;  /* 0x00000006fbfb7c10 */ /* 0x000fc6000ff3e0ff */
[----:B------:R-:W-:Y:S01]  /*20b30*/  STL [R1+0x730], R248 ;  /* 0x000730f801007387 */ /* 0x000fe20000100800 */
[----:B---3--:R-:W-:-:S03]  /*20b40*/  IADD3.X R252, R252, UR5, RZ, P2, !PT ;  /* 0x00000005fcfc7c10 */ /* 0x008fc600097fe4ff */
[----:B0-----:R-:W2:Y:S04]  /*20b50*/  LDL.LU R19, [R1+0x6d0] ;  /* 0x0006d00001137983 */ /* 0x001ea80000300800 */
        /* <DEDUP_REMOVED lines=30> */
[----:B------:R-:W-:Y:S01]  /*20d40*/  STL [R1+0x714], R15 ;  /* 0x0007140f01007387 */ /* 0x000fe20000100800 */
[----:B------:R-:W-:-:S03]  /*20d50*/  IADD3 R18, P3, R18, UR6, RZ ;  /* 0x0000000612127c10 */ /* 0x000fc6000ff7e0ff */
[----:B------:R-:W-:Y:S04]  /*20d60*/  STL [R1+0x6e8], R16 ;  /* 0x0006e81001007387 */ /* 0x000fe80000100800 */
[----:B------:R0:W-:Y:S04]  /*20d70*/  STL [R1+0x704], R21 ;  /* 0x0007041501007387 */ /* 0x0001e80000100800 */
[----:B------:R-:W-:Y:S04]  /*20d80*/  STL [R1+0x70c], R17 ;  /* 0x00070c1101007387 */ /* 0x000fe80000100800 */
[----:B0-----:R-:W3:Y:S04]  /*20d90*/  LDL.LU R21, [R1+0x6f4] ;  /* 0x0006f40001157983 */ /* 0x001ee80000300800 */
[----:B------:R-:W-:Y:S01]  /*20da0*/  STL [R1+0x6e0], R18 ;  /* 0x0006e01201007387 */ /* 0x000fe20000100800 */
[----:B----4-:R-:W-:-:S05]  /*20db0*/  IADD3 R22, P4, R22, UR6, RZ ;  /* 0x0000000616167c10 */ /* 0x010fca000ff9e0ff */
[----:B------:R0:W-:Y:S04]  /*20dc0*/  STL [R1+0x6d8], R22 ;  /* 0x0006d81601007387 */ /* 0x0001e80000100800 */
[----:B0-----:R-:W4:Y:S04]  /*20dd0*/  LDL.LU R22, [R1+0x6c8] ;  /* 0x0006c80001167983 */ /* 0x001f280000300800 */
[----:B------:R-:W4:Y:S01]  /*20de0*/  LDL.LU R245, [R1+0x6ec] ;  /* 0x0006ec0001f57983 */ /* 0x000f220000300800 */
[----:B------:R-:W-:-:S03]  /*20df0*/  IADD3.X R20, R20, UR5, RZ, P5, !PT ;  /* 0x0000000514147c10 */ /* 0x000fc6000affe4ff */
[----:B------:R-:W4:Y:S04]  /*20e00*/  LDL.LU R246, [R1+0x6c0] ;  /* 0x0006c00001f67983 */ /* 0x000f280000300800 */
[----:B------:R-:W4:Y:S04]  /*20e10*/  LDL.LU R247, [R1+0x6e4] ;  /* 0x0006e40001f77983 */ /* 0x000f280000300800 */
[----:B------:R0:W-:Y:S04]  /*20e20*/  STL [R1+0x6fc], R20 ;  /* 0x0006fc1401007387 */ /* 0x0001e80000100800 */
[----:B------:R-:W4:Y:S04]  /*20e30*/  LDL.LU R248, [R1+0x6b8] ;  /* 0x0006b80001f87983 */ /* 0x000f280000300800 */
[----:B------:R-:W4:Y:S04]  /*20e40*/  LDL.LU R249, [R1+0x6dc] ;  /* 0x0006dc0001f97983 */ /* 0x000f280000300800 */
[----:B0-----:R-:W4:Y:S04]  /*20e50*/  LDL.LU R20, [R1+0x6b0] ;  /* 0x0006b00001147983 */ /* 0x001f280000300800 */
[----:B------:R-:W4:Y:S04]  /*20e60*/  LDL.LU R250, [R1+0x6d4] ;  /* 0x0006d40001fa7983 */ /* 0x000f280000300800 */
[----:B------:R-:W4:Y:S04]  /*20e70*/  LDL.LU R251, [R1+0x6a8] ;  /* 0x0006a80001fb7983 */ /* 0x000f280000300800 */
[----:B------:R-:W4:Y:S01]  /*20e80*/  LDL.LU R252, [R1+0x6cc] ;  /* 0x0006cc0001fc7983 */ /* 0x000f220000300800 */
[----:B--2---:R-:W-:-:S05]  /*20e90*/  IADD3 R19, P5, R19, UR6, RZ ;  /* 0x0000000613137c10 */ /* 0x004fca000ffbe0ff */
[----:B------:R0:W-:Y:S04]  /*20ea0*/  STL [R1+0x6d0], R19 ;  /* 0x0006d01301007387 */ /* 0x0001e80000100800 */
[----:B------:R-:W2:Y:S04]  /*20eb0*/  LDL.LU R4, [R1+0x6a0] ;  /* 0x0006a00001047983 */ /* 0x000ea80000300800 */
        /* <DEDUP_REMOVED lines=14> */
[----:B0-----:R-:W2:Y:S01]  /*20fa0*/  LDL.LU R19, [R1+0x68c] ;  /* 0x00068c0001137983 */ /* 0x001ea20000300800 */
[----:B---3--:R-:W-:-:S05]  /*20fb0*/  IADD3.X R21, R21, UR5, RZ, P6, !PT ;  /* 0x0000000515157c10 */ /* 0x008fca000b7fe4ff */
[----:B------:R0:W-:Y:S04]  /*20fc0*/  STL [R1+0x6f4], R21 ;  /* 0x0006f41501007387 */ /* 0x0001e80000100800 */
[----:B0-----:R-:W3:Y:S01]  /*20fd0*/  LDL.LU R21, [R1+0x660] ;  /* 0x0006600001157983 */ /* 0x001ee20000300800 */
[----:B----4-:R-:W-:-:S05]  /*20fe0*/  IADD3 R22, P6, R22, UR6, RZ ;  /* 0x0000000616167c10 */ /* 0x010fca000ffde0ff */
[----:B------:R0:W-:Y:S04]  /*20ff0*/  STL [R1+0x6c8], R22 ;  /* 0x0006c81601007387 */ /* 0x0001e80000100800 */
[----:B0-----:R-:W4:Y:S01]  /*21000*/  LDL.LU R22, [R1+0x684] ;  /* 0x0006840001167983 */ /* 0x001f220000300800 */
[----:B------:R-:W-:Y:S02]  /*21010*/  IADD3.X R245, R245, UR5, RZ, P1, !PT ;  /* 0x00000005f5f57c10 */ /* 0x000fe40008ffe4ff */
[----:B------:R-:W-:Y:S02]  /*21020*/  IADD3 R246, P1, R246, UR6, RZ ;  /* 0x00000006f6f67c10 */ /* 0x000fe4000ff3e0ff */
[----:B------:R-:W-:Y:S01]  /*21030*/  IADD3.X R247, R247, UR5, RZ, P2, !PT ;  /* 0x00000005f7f77c10 */ /* 0x000fe200097fe4ff */
[----:B------:R-:W-:Y:S01]  /*21040*/  STL [R1+0x6ec], R245 ;  /* 0x0006ecf501007387 */ /* 0x000fe20000100800 */
[----:B------:R-:W-:-:S02]  /*21050*/  IADD3 R248, P2, R248, UR6, RZ ;  /* 0x00000006f8f87c10 */ /* 0x000fc4000ff5e0ff */
[----:B------:R-:W-:Y:S01]  /*21060*/  IADD3.X R249, R249, UR5, RZ, P3, !PT ;  /* 0x00000005f9f97c10 */ /* 0x000fe20009ffe4ff */
[----:B------:R-:W-:Y:S01]  /*21070*/  STL [R1+0x6c0], R246 ;  /* 0x0006c0f601007387 */ /* 0x000fe20000100800 */
[----:B------:R-:W-:-:S03]  /*21080*/  IADD3 R20, P3, R20, UR6, RZ ;  /* 0x0000000614147c10 */ /* 0x000fc6000ff7e0ff */
[----:B------:R-:W-:Y:S01]  /*21090*/  STL [R1+0x6e4], R247 ;  /* 0x0006e4f701007387 */ /* 0x000fe20000100800 */
[----:B------:R-:W-:-:S03]  /*210a0*/  IADD3.X R250, R250, UR5, RZ, P4, !PT ;  /* 0x00000005fafa7c10 */ /* 0x000fc6000a7fe4ff */
[----:B------:R0:W-:Y:S01]  /*210b0*/  STL [R1+0x6b0], R20 ;  /* 0x0006b01401007387 */ /* 0x0001e20000100800 */
[----:B------:R-:W-:-:S03]  /*210c0*/  IADD3 R251, P4, R251, UR6, RZ ;  /* 0x00000006fbfb7c10 */ /* 0x000fc6000ff9e0ff */
[----:B------:R-:W-:Y:S01]  /*210d0*/  STL [R1+0x6b8], R248 ;  /* 0x0006b8f801007387 */ /* 0x000fe20000100800 */
[----:B------:R-:W-:-:S03]  /*210e0*/  IADD3.X R252, R252, UR5, RZ, P5, !PT ;  /* 0x00000005fcfc7c10 */ /* 0x000fc6000affe4ff */
[----:B0-----:R-:W4:Y:S04]  /*210f0*/  LDL.LU R20, [R1+0x658] ;  /* 0x0006580001147983 */ /* 0x001f280000300800 */
[----:B------:R-:W-:Y:S04]  /*21100*/  STL [R1+0x6dc], R249 ;  /* 0x0006dcf901007387 */ /* 0x000fe80000100800 */
[----:B------:R-:W-:Y:S04]  /*21110*/  STL [R1+0x6d4], R250 ;  /* 0x0006d4fa01007387 */ /* 0x000fe80000100800 */
[----:B------:R-:W-:Y:S04]  /*21120*/  STL [R1+0x6a8], R251 ;  /* 0x0006a8fb01007387 */ /* 0x000fe80000100800 */
[----:B------:R-:W-:Y:S01]  /*21130*/  STL [R1+0x6cc], R252 ;  /* 0x0006ccfc01007387 */ /* 0x000fe20000100800 */
[----:B--2---:R-:W-:-:S02]  /*21140*/  IADD3 R4, P5, R4, UR6, RZ ;  /* 0x0000000604047c10 */ /* 0x004fc4000ffbe0ff */
        /* <DEDUP_REMOVED lines=26> */
[----:B------:R-:W-:Y:S02]  /*212f0*/  IADD3 R18, P6, R18, UR6, RZ ;  /* 0x0000000612127c10 */ /* 0x000fe4000ffde0ff */
[----:B------:R-:W-:-:S05]  /*21300*/  IADD3.X R19, R19, UR5, RZ, P1, !PT ;  /* 0x0000000513137c10 */ /* 0x000fca0008ffe4ff */
[----:B------:R0:W-:Y:S04]  /*21310*/  STL [R1+0x68c], R19 ;  /* 0x00068c1301007387 */ /* 0x0001e80000100800 */
[----:B------:R-:W-:Y:S04]  /*21320*/  STL [R1+0x694], R17 ;  /* 0x0006941101007387 */ /* 0x000fe80000100800 */
[----:B0-----:R-:W2:Y:S04]  /*21330*/  LDL.LU R19, [R1+0x67c] ;  /* 0x00067c0001137983 */ /* 0x001ea80000300800 */
[----:B------:R-:W-:Y:S01]  /*21340*/  STL [R1+0x668], R18 ;  /* 0x0006681201007387 */ /* 0x000fe20000100800 */
[----:B---3--:R-:W-:-:S05]  /*21350*/  IADD3 R21, P1, R21, UR6, RZ ;  /* 0x0000000615157c10 */ /* 0x008fca000ff3e0ff */
[----:B------:R0:W-:Y:S04]  /*21360*/  STL [R1+0x660], R21 ;  /* 0x0006601501007387 */ /* 0x0001e80000100800 */
[----:B0-----:R-:W3:Y:S04]  /*21370*/  LDL.LU R21, [R1+0x650] ;  /* 0x0006500001157983 */ /* 0x001ee80000300800 */
[----:B------:R-:W3:Y:S04]  /*21380*/  LDL.LU R245, [R1+0x674] ;  /* 0x0006740001f57983 */ /* 0x000ee80000300800 */
[----:B------:R-:W3:Y:S01]  /*21390*/  LDL.LU R246, [R1+0x648] ;  /* 0x0006480001f67983 */ /* 0x000ee20000300800 */
[----:B----4-:R-:W-:-:S03]  /*213a0*/  IADD3.X R22, R22, UR5, RZ, P2, !PT ;  /* 0x0000000516167c10 */ /* 0x010fc600097fe4ff */
[----:B------:R-:W4:Y:S04]  /*213b0*/  LDL.LU R247, [R1+0x66c] ;  /* 0x00066c0001f77983 */ /* 0x000f280000300800 */
[----:B------:R0:W-:Y:S04]  /*213c0*/  STL [R1+0x684], R22 ;  /* 0x0006841601007387 */ /* 0x0001e80000100800 */
[----:B------:R-:W4:Y:S04]  /*213d0*/  LDL.LU R248, [R1+0x640] ;  /* 0x0006400001f87983 */ /* 0x000f280000300800 */
[----:B------:R-:W4:Y:S04]  /*213e0*/  LDL.LU R249, [R1+0x664] ;  /* 0x0006640001f97983 */ /* 0x000f280000300800 */
[----:B0-----:R-:W4:Y:S04]  /*213f0*/  LDL.LU R22, [R1+0x638] ;  /* 0x0006380001167983 */ /* 0x001f280000300800 */
[----:B------:R-:W4:Y:S04]  /*21400*/  LDL.LU R250, [R1+0x65c] ;  /* 0x00065c0001fa7983 */ /* 0x000f280000300800 */
[----:B------:R-:W4:Y:S01]  /*21410*/  LDL.LU R251, [R1+0x630] ;  /* 0x0006300001fb7983 */ /* 0x000f220000300800 */
[----:B------:R-:W-:-:S03]  /*21420*/  IADD3 R20, P2, R20, UR6, RZ ;  /* 0x0000000614147c10 */ /* 0x000fc6000ff5e0ff */
        /* <DEDUP_REMOVED lines=22> */
[----:B------:R-:W-:-:S03]  /*21590*/  IADD3.X R245, R245, UR5, RZ, P4, !PT ;  /* 0x00000005f5f57c10 */ /* 0x000fc6000a7fe4ff */
[----:B------:R0:W-:Y:S01]  /*215a0*/  STL [R1+0x650], R21 ;  /* 0x0006501501007387 */ /* 0x0001e20000100800 */
[----:B------:R-:W-:Y:S02]  /*215b0*/  IADD3 R246, P4, R246, UR6, RZ ;  /* 0x00000006f6f67c10 */ /* 0x000fe4000ff9e0ff */
[----:B----4-:R-:W-:Y:S01]  /*215c0*/  IADD3.X R247, R247, UR5, RZ, P5, !PT ;  /* 0x00000005f7f77c10 */ /* 0x010fe2000affe4ff */
        /* <DEDUP_REMOVED lines=52> */
[----:B0-----:R-:W2:Y:S04]  /*21910*/  LDL.LU R19, [R1+0x5d8] ;  /* 0x0005d80001137983 */ /* 0x001ea80000300800 */
[----:B------:R-:W2:Y:S04]  /*21920*/  LDL.LU R245, [R1+0x5fc] ;  /* 0x0005fc0001f57983 */ /* 0x000ea80000300800 */
[----:B------:R-:W2:Y:S04]  /*21930*/  LDL.LU R246, [R1+0x5d0] ;  /* 0x0005d00001f67983 */ /* 0x000ea80000300800 */
[----:B------:R-:W2:Y:S01]  /*21940*/  LDL.LU R247, [R1+0x5f4] ;  /* 0x0005f40001f77983 */ /* 0x000ea20000300800 */
[----:B---3--:R-:W-:-:S05]  /*21950*/  IADD3.X R21, R21, UR5, RZ, P5, !PT ;  /* 0x0000000515157c10 */ /* 0x008fca000affe4ff */
[----:B------:R0:W-:Y:S04]  /*21960*/  STL [R1+0x60c], R21 ;  /* 0x00060c1501007387 */ /* 0x0001e80000100800 */
[----:B------:R-:W3:Y:S04]  /*21970*/  LDL.LU R248, [R1+0xddc] ;  /* 0x000ddc0001f87983 */ /* 0x000ee80000300800 */
[----:B------:R-:W3:Y:S04]  /*21980*/  LDL.LU R249, [R1+0x5ec] ;  /* 0x0005ec0001f97983 */ /* 0x000ee80000300800 */
[----:B0-----:R-:W3:Y:S04]  /*21990*/  LDL.LU R21, [R1+0xdd8] ;  /* 0x000dd80001157983 */ /* 0x001ee80000300800 */
[----:B------:R-:W3:Y:S04]  /*219a0*/  LDL.LU R250, [R1+0x5e4] ;  /* 0x0005e40001fa7983 */ /* 0x000ee80000300800 */
[----:B------:R-:W3:Y:S01]  /*219b0*/  LDL.LU R251, [R1+0xdd4] ;  /* 0x000dd40001fb7983 */ /* 0x000ee20000300800 */
[----:B----4-:R-:W-:-:S03]  /*219c0*/  IADD3 R22, P5, R22, UR6, RZ ;  /* 0x0000000616167c10 */ /* 0x010fc6000ffbe0ff */
        /* <DEDUP_REMOVED lines=22> */
[----:B------:R-:W-:-:S03]  /*21b30*/  IADD3.X R245, R245, UR5, RZ, P1, !PT ;  /* 0x00000005f5f57c10 */ /* 0x000fc60008ffe4ff */
[----:B------:R0:W-:Y:S01]  /*21b40*/  STL [R1+0x5d8], R19 ;  /* 0x0005d81301007387 */ /* 0x0001e20000100800 */
[----:B------:R-:W-:Y:S02]  /*21b50*/  IADD3 R246, P1, R246, UR6, RZ ;  /* 0x00000006f6f67c10 */ /* 0x000fe4000ff3e0ff */
[----:B------:R-:W-:Y:S01]  /*21b60*/  IADD3.X R247, R247, UR5, RZ, P2, !PT ;  /* 0x00000005f7f77c10 */ /* 0x000fe200097fe4ff */
[----:B0-----:R-:W2:Y:S04]  /*21b70*/  LDL.LU R19, [R1+0xdb0] ;  /* 0x000db00001137983 */ /* 0x001ea80000300800 */
[----:B------:R-:W-:Y:S01]  /*21b80*/  STL [R1+0x5fc], R245 ;  /* 0x0005fcf501007387 */ /* 0x000fe20000100800 */
[----:B---3--:R-:W-:Y:S02]  /*21b90*/  IADD3 R248, P2, R248, UR6, RZ ;  /* 0x00000006f8f87c10 */ /* 0x008fe4000ff5e0ff */
        /* <DEDUP_REMOVED lines=8> */
[----:B----4-:R-:W-:-:S03]  /*21c20*/  IADD3.X R252, R252, UR5, RZ, P5, !PT ;  /* 0x00000005fcfc7c10 */ /* 0x010fc6000affe4ff */
        /* <DEDUP_REMOVED lines=36> */
[----:B------:R-:W-:-:S05]  /*21e70*/  IADD3 R18, P6, R18, UR6, RZ ;  /* 0x0000000612127c10 */ /* 0x000fca000ffde0ff */
[----:B------:R-:W-:Y:S01]  /*21e80*/  STL [R1+0xd94], R18 ;  /* 0x000d941201007387 */ /* 0x000fe20000100800 */
[----:B------:R-:W-:-:S05]  /*21e90*/  IADD3 R20, P1, R20, UR6, RZ ;  /* 0x0000000614147c10 */ /* 0x000fca000ff3e0ff */
        /* <DEDUP_REMOVED lines=9> */
[----:B------:R-:W2:Y:S04]  /*21f30*/  LDL.LU R250, [R1+0xd64] ;  /* 0x000d640001fa7983 */ /* 0x000ea80000300800 */
[----:B------:R-:W2:Y:S04]  /*21f40*/  LDL.LU R251, [R1+0xd88] ;  /* 0x000d880001fb7983 */ /* 0x000ea80000300800 */
[----:B------:R-:W2:Y:S04]  /*21f50*/  LDL.LU R252, [R1+0xd5c] ;  /* 0x000d5c0001fc7983 */ /* 0x000ea80000300800 */
[----:B------:R-:W2:Y:S01]  /*21f60*/  LDL.LU R4, [R1+0xd80] ;  /* 0x000d800001047983 */ /* 0x000ea20000300800 */
[----:B---3--:R-:W-:-:S05]  /*21f70*/  IADD3 R21, P2, R21, UR6, RZ ;  /* 0x0000000615157c10 */ /* 0x008fca000ff5e0ff */
        /* <DEDUP_REMOVED lines=15> */
[----:B0-----:R-:W3:Y:S04]  /*22070*/  LDL.LU R19, [R1+0xd1c] ;  /* 0x000d1c0001137983 */ /* 0x001ee80000300800 */
[----:B-1----:R-:W3:Y:S01]  /*22080*/  LDL.LU R21, [R1+0xd40] ;  /* 0x000d400001157983 */ /* 0x002ee20000300800 */
        /* <DEDUP_REMOVED lines=24> */
[----:B---3--:R-:W-:Y:S02]  /*22210*/  IADD3 R5, P2, R5, UR6, RZ ;  /* 0x0000000605057c10 */ /* 0x008fe4000ff5e0ff */
        /* <DEDUP_REMOVED lines=32> */
[----:B----4-:R-:W-:-:S05]  /*22420*/  IADD3 R22, P4, R22, UR6, RZ ;  /* 0x0000000616167c10 */ /* 0x010fca000ff9e0ff */
[----:B------:R0:W-:Y:S04]  /*22430*/  STL [R1+0xd14], R22 ;  /* 0x000d141601007387 */ /* 0x0001e80000100800 */
[----:B0-----:R-:W3:Y:S04]  /*22440*/  LDL.LU R22, [R1+0xd30] ;  /* 0x000d300001167983 */ /* 0x001ee80000300800 */
[----:B------:R-:W4:Y:S04]  /*22450*/  LDL.LU R244, [R1+0xd04] ;  /* 0x000d040001f47983 */ /* 0x000f280000300800 */
[----:B------:R-:W4:Y:S01]  /*22460*/  LDL.LU R245, [R1+0xd28] ;  /* 0x000d280001f57983 */ /* 0x000f220000300800 */
[----:B------:R-:W-:-:S03]  /*22470*/  IADD3.X R20, R20, UR5, RZ, P5, !PT ;  /* 0x0000000514147c10 */ /* 0x000fc6000affe4ff */
        /* <DEDUP_REMOVED lines=25> */
[----:B--2---:R-:W-:-:S05]  /*22610*/  IADD3 R21, P5, R21, UR6, RZ ;  /* 0x0000000615157c10 */ /* 0x004fca000ffbe0ff */
[----:B------:R0:W-:Y:S04]  /*22620*/  STL [R1+0xd0c], R21 ;  /* 0x000d0c1501007387 */ /* 0x0001e80000100800 */
[----:B0-----:R-:W2:Y:S01]  /*22630*/  LDL.LU R21, [R1+0xcc0] ;  /* 0x000cc00001157983 */ /* 0x001ea20000300800 */
[----:B---3--:R-:W-:-:S05]  /*22640*/  IADD3.X R22, R22, UR5, RZ, P6, !PT ;  /* 0x0000000516167c10 */ /* 0x008fca000b7fe4ff */
[----:B------:R0:W-:Y:S04]  /*22650*/  STL [R1+0xd30], R22 ;  /* 0x000d301601007387 */ /* 0x0001e80000100800 */
[----:B0-----:R-:W3:Y:S01]  /*22660*/  LDL.LU R22, [R1+0xcb8] ;  /* 0x000cb80001167983 */ /* 0x001ee20000300800 */
[----:B----4-:R-:W-:Y:S02]  /*22670*/  IADD3 R244, P6, R244, UR6, RZ ;  /* 0x00000006f4f47c10 */ /* 0x010fe4000ffde0ff */
[----:B------:R-:W-:Y:S02]  /*22680*/  IADD3.X R245, R245, UR5, RZ, P1, !PT ;  /* 0x00000005f5f57c10 */ /* 0x000fe40008ffe4ff */
        /* <DEDUP_REMOVED lines=44> */
[----:B------:R-:W-:Y:S02]  /*22950*/  IADD3.X R20, R20, UR5, RZ, P1, !PT ;  /* 0x0000000514147c10 */ /* 0x000fe40008ffe4ff */
[----:B------:R-:W-:Y:S01]  /*22960*/  IADD3 R24, P1, R24, UR6, RZ ;  /* 0x0000000618187c10 */ /* 0x000fe2000ff3e0ff */
[----:B------:R-:W-:Y:S04]  /*22970*/  STL [R1+0xcd8], R16 ;  /* 0x000cd81001007387 */ /* 0x000fe80000100800 */
[----:B------:R-:W-:Y:S04]  /*22980*/  STL [R1+0xcac], R17 ;  /* 0x000cac1101007387 */ /* 0x000fe80000100800 */
[----:B------:R-:W-:Y:S04]  /*22990*/  STL [R1+0xcd0], R18 ;  /* 0x000cd01201007387 */ /* 0x000fe80000100800 */
[----:B------:R0:W-:Y:S04]  /*229a0*/  STL [R1+0xc9c], R24 ;  /* 0x000c9c1801007387 */ /* 0x0001e80000100800 */
[----:B------:R-:W-:Y:S04]  /*229b0*/  STL [R1+0xca4], R19 ;  /* 0x000ca41301007387 */ /* 0x000fe80000100800 */
[----:B0-----:R-:W4:Y:S04]  /*229c0*/  LDL.LU R24, [R1+0xf58] ;  /* 0x000f580001187983 */ /* 0x001f280000300800 */
[----:B------:R-:W-:Y:S01]  /*229d0*/  STL [R1+0xcc8], R20 ;  /* 0x000cc81401007387 */ /* 0x000fe20000100800 */
[----:B--2---:R-:W-:-:S02]  /*229e0*/  IADD3.X R21, R21, UR5, RZ, P2, !PT ;  /* 0x0000000515157c10 */ /* 0x004fc400097fe4ff */
[----:B------:R-:W-:-:S05]  /*229f0*/  IADD3 R26, P2, R26, UR6, RZ ;  /* 0x000000061a1a7c10 */ /* 0x000fca000ff5e0ff */
[----:B------:R0:W-:Y:S04]  /*22a00*/  STL [R1+0xc94], R26 ;  /* 0x000c941a01007387 */ /* 0x0001e80000100800 */
[----:B0-----:R-:W2:Y:S04]  /*22a10*/  LDL.LU R26, [R1+0xf54] ;  /* 0x000f5400011a7983 */ /* 0x001ea80000300800 */
[----:B------:R-:W-:Y:S01]  /*22a20*/  STL [R1+0xcc0], R21 ;  /* 0x000cc01501007387 */ /* 0x000fe20000100800 */
[----:B---3--:R-:W-:Y:S02]  /*22a30*/  IADD3.X R22, R22, UR5, RZ, P3, !PT ;  /* 0x0000000516167c10 */ /* 0x008fe40009ffe4ff */
[----:B------:R-:W-:-:S05]  /*22a40*/  IADD3 R28, P3, R28, UR6, RZ ;  /* 0x000000061c1c7c10 */ /* 0x000fca000ff7e0ff */
[----:B------:R0:W-:Y:S04]  /*22a50*/  STL [R1+0xc8c], R28 ;  /* 0x000c8c1c01007387 */ /* 0x0001e80000100800 */
[----:B0-----:R-:W3:Y:S04]  /*22a60*/  LDL.LU R28, [R1+0xf50] ;  /* 0x000f5000011c7983 */ /* 0x001ee80000300800 */
[----:B------:R-:W-:Y:S01]  /*22a70*/  STL [R1+0xcb8], R22 ;  /* 0x000cb81601007387 */ /* 0x000fe20000100800 */
[----:B------:R-:W-:Y:S02]  /*22a80*/  IADD3.X R30, R30, UR5, RZ, P1, !PT ;  /* 0x000000051e1e7c10 */ /* 0x000fe40008ffe4ff */
[----:B------:R-:W-:-:S02]  /*22a90*/  IADD3 R31, P1, R31, UR6, RZ ;  /* 0x000000061f1f7c10 */ /* 0x000fc4000ff3e0ff */
[----:B------:R-:W-:Y:S02]  /*22aa0*/  IADD3.X R32, R32, UR5, RZ, P2, !PT ;  /* 0x0000000520207c10 */ /* 0x000fe400097fe4ff */
[----:B------:R-:W-:Y:S02]  /*22ab0*/  IADD3 R33, P2, R33, UR6, RZ ;  /* 0x0000000621217c10 */ /* 0x000fe4000ff5e0ff */
[----:B------:R-:W-:Y:S02]  /*22ac0*/  IADD3.X R34, R34, UR5, RZ, P3, !PT ;  /* 0x0000000522227c10 */ /* 0x000fe40009ffe4ff */
[----:B------:R-:W-:Y:S02]  /*22ad0*/  IADD3 R35, P3, R35, UR6, RZ ;  /* 0x0000000623237c10 */ /* 0x000fe4000ff7e0ff */
        /* <DEDUP_REMOVED lines=10> */
[----:B----4-:R-:W-:Y:S02]  /*22b80*/  IADD3.X R24, R24, UR5, RZ, P4, !PT ;  /* 0x0000000518187c10 */ /* 0x010fe4000a7fe4ff */
[----:B------:R-:W-:-:S03]  /*22b90*/  IADD3 R25, P4, R25, UR6, RZ ;  /* 0x0000000619197c10 */ /* 0x000fc6000ff9e0ff */
[----:B------:R0:W-:Y:S04]  /*22ba0*/  STL [R1+0xcb0], R24 ;  /* 0x000cb01801007387 */ /* 0x0001e80000100800 */
[----:B0-----:R-:W4:Y:S04]  /*22bb0*/  LDL.LU R24, [R1+0xf4c] ;  /* 0x000f4c0001187983 */ /* 0x001f280000300800 */
[----:B------:R0:W-:Y:S04]  /*22bc0*/  STL [R1+0xc84], R25 ;  /* 0x000c841901007387 */ /* 0x0001e80000100800 */
[----:B0-----:R-:W4:Y:S01]  /*22bd0*/  LDL.LU R25, [R1+0xf48] ;  /* 0x000f480001197983 */ /* 0x001f220000300800 */
[----:B------:R-:W-:-:S02]  /*22be0*/  IADD3.X R36, R36, UR5, RZ, P4, !PT ;  /* 0x0000000524247c10 */ /* 0x000fc4000a7fe4ff */
[----:B------:R-:W-:-:S04]  /*22bf0*/  IADD3 R37, P4, R37, UR6, RZ ;  /* 0x0000000625257c10 */ /* 0x000fc8000ff9e0ff */
        /* <DEDUP_REMOVED lines=15> */
[----:B--2---:R-:W-:Y:S02]  /*22cf0*/  IADD3.X R26, R26, UR5, RZ, P5, !PT ;  /* 0x000000051a1a7c10 */ /* 0x004fe4000affe4ff */
[----:B------:R-:W-:-:S03]  /*22d00*/  IADD3 R27, P5, R27, UR6, RZ ;  /* 0x000000061b1b7c10 */ /* 0x000fc6000ffbe0ff */
[----:B------:R0:W-:Y:S04]  /*22d10*/  STL [R1+0xca8], R26 ;  /* 0x000ca81a01007387 */ /* 0x0001e80000100800 */
[----:B0-----:R-:W4:Y:S04]  /*22d20*/  LDL.LU R26, [R1+0xf44] ;  /* 0x000f4400011a7983 */ /* 0x001f280000300800 */
[----:B------:R0:W-:Y:S04]  /*22d30*/  STL [R1+0xc7c], R27 ;  /* 0x000c7c1b01007387 */ /* 0x0001e80000100800 */
[----:B0-----:R-:W4:Y:S01]  /*22d40*/  LDL.LU R27, [R1+0xf40] ;  /* 0x000f4000011b7983 */ /* 0x001f220000300800 */
[----:B---3--:R-:W-:-:S02]  /*22d50*/  IADD3.X R28, R28, UR5, RZ, P6, !PT ;  /* 0x000000051c1c7c10 */ /* 0x008fc4000b7fe4ff */
[----:B------:R-:W-:-:S03]  /*22d60*/  IADD3 R29, P6, R29, UR6, RZ ;  /* 0x000000061d1d7c10 */ /* 0x000fc6000ffde0ff */
[----:B------:R0:W-:Y:S04]  /*22d70*/  STL [R1+0xca0], R28 ;  /* 0x000ca01c01007387 */ /* 0x0001e80000100800 */
[----:B0-----:R-:W4:Y:S04]  /*22d80*/  LDL.LU R28, [R1+0xf3c] ;  /* 0x000f3c00011c7983 */ /* 0x001f280000300800 */
[----:B------:R0:W-:Y:S04]  /*22d90*/  STL [R1+0xc74], R29 ;  /* 0x000c741d01007387 */ /* 0x0001e80000100800 */
[----:B0-----:R-:W4:Y:S04]  /*22da0*/  LDL.LU R29, [R1+0xf38] ;  /* 0x000f3800011d7983 */ /* 0x001f280000300800 */
[----:B------:R0:W-:Y:S04]  /*22db0*/  STL [R1+0xc98], R30 ;  /* 0x000c981e01007387 */ /* 0x0001e80000100800 */
[----:B0-----:R-:W4:Y:S04]  /*22dc0*/  LDL.LU R30, [R1+0xf34] ;  /* 0x000f3400011e7983 */ /* 0x001f280000300800 */
[----:B------:R0:W-:Y:S01]  /*22dd0*/  STL [R1+0xc6c], R31 ;  /* 0x000c6c1f01007387 */ /* 0x0001e20000100800 */
[----:B------:R-:W-:-:S03]  /*22de0*/  IADD3.X R38, R38, UR5, RZ, P5, !PT ;  /* 0x0000000526267c10 */ /* 0x000fc6000affe4ff */
[----:B0-----:R-:W4:Y:S04]  /*22df0*/  LDL.LU R31, [R1+0xf30] ;  /* 0x000f3000011f7983 */ /* 0x001f280000300800 */
[----:B------:R0:W-:Y:S01]  /*22e00*/  STL [R1+0xc90], R32 ;  /* 0x000c902001007387 */ /* 0x0001e20000100800 */
[----:B------:R-:W-:-:S03]  /*22e10*/  IADD3 R39, P5, R39, UR6, RZ ;  /* 0x0000000627277c10 */ /* 0x000fc6000ffbe0ff */
[----:B0-----:R-:W4:Y:S04]  /*22e20*/  LDL.LU R32, [R1+0xf2c] ;  /* 0x000f2c0001207983 */ /* 0x001f280000300800 */
[----:B------:R0:W-:Y:S01]  /*22e30*/  STL [R1+0xc64], R33 ;  /* 0x000c642101007387 */ /* 0x0001e20000100800 */
[----:B------:R-:W-:-:S03]  /*22e40*/  IADD3.X R40, R40, UR5, RZ, P6, !PT ;  /* 0x0000000528287c10 */ /* 0x000fc6000b7fe4ff */
[----:B0-----:R-:W4:Y:S04]  /*22e50*/  LDL.LU R33, [R1+0xf28] ;  /* 0x000f280001217983 */ /* 0x001f280000300800 */
[----:B------:R0:W-:Y:S01]  /*22e60*/  STL [R1+0xc88], R34 ;  /* 0x000c882201007387 */ /* 0x0001e20000100800 */
[----:B------:R-:W-:-:S03]  /*22e70*/  IADD3 R41, P6, R41, UR6, RZ ;  /* 0x0000000629297c10 */ /* 0x000fc6000ffde0ff */
        /* <DEDUP_REMOVED lines=87> */
[----:B------:R0:W-:Y:S01]  /*233f0*/  STL [R1+0xbf0], R72 ;  /* 0x000bf04801007387 */ /* 0x0001e20000100800 */
[----:B------:R-:W-:-:S03]  /*23400*/  IADD3 R79, P1, R79, UR6, RZ ;  /* 0x000000064f4f7c10 */ /* 0x000fc6000ff3e0ff */
        /* <DEDUP_REMOVED lines=12> */
[----:B------:R-:W2:Y:S04]  /*234d0*/  LDL.LU R19, [R1+0xbb0] ;  /* 0x000bb00001137983 */ /* 0x000ea80000300800 */
        /* <DEDUP_REMOVED lines=9> */
[----:B------:R-:W3:Y:S04]  /*23570*/  LDL.LU R17, [R1+0xb84] ;  /* 0x000b840001117983 */ /* 0x000ee80000300800 */
[----:B------:R-:W4:Y:S04]  /*23580*/  LDL.LU R22, [R1+0xba8] ;  /* 0x000ba80001167983 */ /* 0x000f280000300800 */
        /* <DEDUP_REMOVED lines=35> */
[----:B--2---:R-:W-:-:S05]  /*237c0*/  IADD3.X R19, R19, UR5, RZ, P6, !PT ;  /* 0x0000000513137c10 */ /* 0x004fca000b7fe4ff */
[----:B------:R0:W-:Y:S04]  /*237d0*/  STL [R1+0xbb0], R19 ;  /* 0x000bb01301007387 */ /* 0x0001e80000100800 */
[----:B0-----:R-:W2:Y:S04]  /*237e0*/  LDL.LU R19, [R1+0xb60] ;  /* 0x000b600001137983 */ /* 0x001ea80000300800 */
[----:B------:R-:W2:Y:S04]  /*237f0*/  LDL.LU R11, [R1+0xb34] ;  /* 0x000b3400010b7983 */ /* 0x000ea80000300800 */
[----:B------:R-:W2:Y:S01]  /*23800*/  LDL.LU R12, [R1+0xb58] ;  /* 0x000b5800010c7983 */ /* 0x000ea20000300800 */
[----:B---3--:R-:W-:-:S02]  /*23810*/  IADD3 R17, P6, R17, UR6, RZ ;  /* 0x0000000611117c10 */ /* 0x008fc4000ffde0ff */
[----:B----4-:R-:W-:-:S03]  /*23820*/  IADD3.X R22, R22, UR5, RZ, P1, !PT ;  /* 0x0000000516167c10 */ /* 0x010fc60008ffe4ff */
[----:B------:R0:W-:Y:S04]  /*23830*/  STL [R1+0xb84], R17 ;  /* 0x000b841101007387 */ /* 0x0001e80000100800 */
[----:B------:R-:W3:Y:S04]  /*23840*/  LDL.LU R13, [R1+0xb2c] ;  /* 0x000b2c00010d7983 */ /* 0x000ee80000300800 */
[----:B------:R1:W-:Y:S04]  /*23850*/  STL [R1+0xba8], R22 ;  /* 0x000ba81601007387 */ /* 0x0003e80000100800 */
[----:B------:R-:W4:Y:S04]  /*23860*/  LDL.LU R14, [R1+0xb50] ;  /* 0x000b5000010e7983 */ /* 0x000f280000300800 */
[----:B------:R-:W4:Y:S04]  /*23870*/  LDL.LU R15, [R1+0xb24] ;  /* 0x000b2400010f7983 */ /* 0x000f280000300800 */
[----:B------:R-:W4:Y:S04]  /*23880*/  LDL.LU R16, [R1+0xb48] ;  /* 0x000b480001107983 */ /* 0x000f280000300800 */
[----:B0-----:R-:W4:Y:S04]  /*23890*/  LDL.LU R17, [R1+0xb1c] ;  /* 0x000b1c0001117983 */ /* 0x001f280000300800 */
[----:B-1----:R-:W4:Y:S01]  /*238a0*/  LDL.LU R22, [R1+0xb40] ;  /* 0x000b400001167983 */ /* 0x002f220000300800 */
[----:B------:R-:W-:-:S02]  /*238b0*/  IADD3 R246, P1, R246, UR6, RZ ;  /* 0x00000006f6f67c10 */ /* 0x000fc4000ff3e0ff */
[----:B------:R-:W-:-:S05]  /*238c0*/  IADD3.X R20, R20, UR5, RZ, P2, !PT ;  /* 0x0000000514147c10 */ /* 0x000fca00097fe4ff */
[----:B------:R0:W-:Y:S01]  /*238d0*/  STL [R1+0xba0], R20 ;  /* 0x000ba01401007387 */ /* 0x0001e20000100800 */
[----:B------:R-:W-:-:S03]  /*238e0*/  IADD3 R247, P2, R247, UR6, RZ ;  /* 0x00000006f7f77c10 */ /* 0x000fc6000ff5e0ff */
[----:B------:R-:W-:Y:S01]  /*238f0*/  STL [R1+0xb7c], R246 ;  /* 0x000b7cf601007387 */ /* 0x000fe20000100800 */
[----:B------:R-:W-:Y:S02]  /*23900*/  IADD3.X R248, R248, UR5, RZ, P3, !PT ;  /* 0x00000005f8f87c10 */ /* 0x000fe40009ffe4ff */
[----:B------:R-:W-:Y:S01]  /*23910*/  IADD3 R249, P3, R249, UR6, RZ ;  /* 0x00000006f9f97c10 */ /* 0x000fe2000ff7e0ff */
[----:B0-----:R-:W4:Y:S01]  /*23920*/  LDL.LU R20, [R1+0xb14] ;  /* 0x000b140001147983 */ /* 0x001f220000300800 */
        /* <DEDUP_REMOVED lines=21> */
[----:B------:R-:W-:Y:S02]  /*23a80*/  IADD3 R9, P2, R9, UR6, RZ ;  /* 0x0000000609097c10 */ /* 0x000fe4000ff5e0ff */
[----:B------:R-:W-:Y:S02]  /*23a90*/  IADD3.X R10, R10, UR5, RZ, P3, !PT ;  /* 0x000000050a0a7c10 */ /* 0x000fe40009ffe4ff */
[----:B------:R-:W-:Y:S01]  /*23aa0*/  IADD3 R18, P3, R18, UR6, RZ ;  /* 0x0000000612127c10 */ /* 0x000fe2000ff7e0ff */
[----:B------:R-:W-:Y:S04]  /*23ab0*/  STL [R1+0xb4c], R8 ;  /* 0x000b4c0801007387 */ /* 0x000fe80000100800 */
[----:B------:R-:W-:Y:S04]  /*23ac0*/  STL [R1+0xb44], R9 ;  /* 0x000b440901007387 */ /* 0x000fe80000100800 */
[----:B------:R0:W-:Y:S04]  /*23ad0*/  STL [R1+0xb3c], R18 ;  /* 0x000b3c1201007387 */ /* 0x0001e80000100800 */
[----:B------:R-:W-:Y:S04]  /*23ae0*/  STL [R1+0xb68], R10 ;  /* 0x000b680a01007387 */ /* 0x000fe80000100800 */
[----:B0-----:R-:W4:Y:S01]  /*23af0*/  LDL.LU R18, [R1+0xb0c] ;  /* 0x000b0c0001127983 */ /* 0x001f220000300800 */
[----:B--2---:R-:W-:-:S02]  /*23b00*/  IADD3.X R19, R19, UR5, RZ, P4, !PT ;  /* 0x0000000513137c10 */ /* 0x004fc4000a7fe4ff */
[----:B------:R-:W-:-:S03]  /*23b10*/  IADD3 R11, P4, R11, UR6, RZ ;  /* 0x000000060b0b7c10 */ /* 0x000fc6000ff9e0ff */
[----:B------:R0:W-:Y:S01]  /*23b20*/  STL [R1+0xb60], R19 ;  /* 0x000b601301007387 */ /* 0x0001e20000100800 */
[----:B------:R-:W-:-:S03]  /*23b30*/  IADD3.X R12, R12, UR5, RZ, P5, !PT ;  /* 0x000000050c0c7c10 */ /* 0x000fc6000affe4ff */
[----:B0-----:R-:W2:Y:S04]  /*23b40*/  LDL.LU R19, [R1+0xb30] ;  /* 0x000b300001137983 */ /* 0x001ea80000300800 */
[----:B------:R-:W-:Y:S04]  /*23b50*/  STL [R1+0xb34], R11 ;  /* 0x000b340b01007387 */ /* 0x000fe80000100800 */
[----:B------:R-:W-:Y:S01]  /*23b60*/  STL [R1+0xb58], R12 ;  /* 0x000b580c01007387 */ /* 0x000fe20000100800 */
[----:B---3--:R-:W-:Y:S02]  /*23b70*/  IADD3 R13, P5, R13, UR6, RZ ;  /* 0x000000060d0d7c10 */ /* 0x008fe4000ffbe0ff */
[----:B----4-:R-:W-:-:S03]  /*23b80*/  IADD3.X R14, R14, UR5, RZ, P6, !PT ;  /* 0x000000050e0e7c10 */ /* 0x010fc6000b7fe4ff */
[----:B------:R-:W-:Y:S01]  /*23b90*/  STL [R1+0xb2c], R13 ;  /* 0x000b2c0d01007387 */ /* 0x000fe20000100800 */
[----:B------:R-:W-:-:S03]  /*23ba0*/  IADD3 R15, P6, R15, UR6, RZ ;  /* 0x000000060f0f7c10 */ /* 0x000fc6000ffde0ff */
[----:B------:R-:W-:Y:S01]  /*23bb0*/  STL [R1+0xb50], R14 ;  /* 0x000b500e01007387 */ /* 0x000fe20000100800 */
[----:B------:R-:W-:-:S03]  /*23bc0*/  IADD3.X R16, R16, UR5, RZ, P1, !PT ;  /* 0x0000000510107c10 */ /* 0x000fc60008ffe4ff */
[----:B------:R-:W-:Y:S01]  /*23bd0*/  STL [R1+0xb24], R15 ;  /* 0x000b240f01007387 */ /* 0x000fe20000100800 */
[----:B------:R-:W-:-:S03]  /*23be0*/  IADD3 R17, P1, R17, UR6, RZ ;  /* 0x0000000611117c10 */ /* 0x000fc6000ff3e0ff */
[----:B------:R-:W3:Y:S01]  /*23bf0*/  LDL.LU R246, [R1+0xb04] ;  /* 0x000b040001f67983 */ /* 0x000ee20000300800 */
[----:B------:R-:W-:-:S03]  /*23c00*/  IADD3.X R22, R22, UR5, RZ, P2, !PT ;  /* 0x0000000516167c10 */ /* 0x000fc600097fe4ff */
[----:B------:R-:W-:Y:S04]  /*23c10*/  STL [R1+0xb48], R16 ;  /* 0x000b481001007387 */ /* 0x000fe80000100800 */
[----:B------:R-:W-:Y:S04]  /*23c20*/  STL [R1+0xb1c], R17 ;  /* 0x000b1c1101007387 */ /* 0x000fe80000100800 */
[----:B------:R0:W-:Y:S04]  /*23c30*/  STL [R1+0xb40], R22 ;  /* 0x000b401601007387 */ /* 0x0001e80000100800 */
[----:B0-----:R-:W4:Y:S04]  /*23c40*/  LDL.LU R22, [R1+0xb28] ;  /* 0x000b280001167983 */ /* 0x001f280000300800 */
[----:B------:R-:W4:Y:S04]  /*23c50*/  LDL.LU R247, [R1+0xafc] ;  /* 0x000afc0001f77983 */ /* 0x000f280000300800 */
[----:B------:R-:W4:Y:S04]  /*23c60*/  LDL.LU R248, [R1+0xb20] ;  /* 0x000b200001f87983 */ /* 0x000f280000300800 */
[----:B------:R-:W4:Y:S01]  /*23c70*/  LDL.LU R249, [R1+0xaf4] ;  /* 0x000af40001f97983 */ /* 0x000f220000300800 */
[----:B------:R-:W-:-:S05]  /*23c80*/  IADD3 R20, P2, R20, UR6, RZ ;  /* 0x0000000614147c10 */ /* 0x000fca000ff5e0ff */
        /* <DEDUP_REMOVED lines=9> */
[----:B0-----:R-:W4:Y:S04]  /*23d20*/  LDL.LU R20, [R1+0xaf8] ;  /* 0x000af80001147983 */ /* 0x001f280000300800 */
[----:B------:R-:W4:Y:S04]  /*23d30*/  LDL.LU R9, [R1+0xacc] ;  /* 0x000acc0001097983 */ /* 0x000f280000300800 */
[----:B------:R-:W4:Y:S01]  /*23d40*/  LDL.LU R10, [R1+0xaf0] ;  /* 0x000af000010a7983 */ /* 0x000f220000300800 */
[----:B------:R-:W-:-:S03]  /*23d50*/  IADD3.X R21, R21, UR5, RZ, P3, !PT ;  /* 0x0000000515157c10 */ /* 0x000fc60009ffe4ff */
[----:B------:R-:W4:Y:S04]  /*23d60*/  LDL.LU R17, [R1+0xac4] ;  /* 0x000ac40001117983 */ /* 0x000f280000300800 */
[----:B------:R0:W-:Y:S04]  /*23d70*/  STL [R1+0xb38], R21 ;  /* 0x000b381501007387 */ /* 0x0001e80000100800 */
[----:B0-----:R-:W4:Y:S04]  /*23d80*/  LDL.LU R21, [R1+0xae8] ;  /* 0x000ae80001157983 */ /* 0x001f280000300800 */
[----:B------:R-:W4:Y:S04]  /*23d90*/  LDL.LU R11, [R1+0xabc] ;  /* 0x000abc00010b7983 */ /* 0x000f280000300800 */
[----:B------:R-:W4:Y:S01]  /*23da0*/  LDL.LU R12, [R1+0xae0] ;  /* 0x000ae000010c7983 */ /* 0x000f220000300800 */
[----:B------:R-:W-:-:S05]  /*23db0*/  IADD3 R18, P3, R18, UR6, RZ ;  /* 0x0000000612127c10 */ /* 0x000fca000ff7e0ff */
[----:B------:R0:W-:Y:S04]  /*23dc0*/  STL [R1+0xb0c], R18 ;  /* 0x000b0c1201007387 */ /* 0x0001e80000100800 */
[----:B------:R-:W4:Y:S01]  /*23dd0*/  LDL.LU R13, [R1+0xab4] ;  /* 0x000ab400010d7983 */ /* 0x000f220000300800 */
[----:B--2---:R-:W-:-:S05]  /*23de0*/  IADD3.X R19, R19, UR5, RZ, P4, !PT ;  /* 0x0000000513137c10 */ /* 0x004fca000a7fe4ff */
[----:B------:R1:W-:Y:S04]  /*23df0*/  STL [R1+0xb30], R19 ;  /* 0x000b301301007387 */ /* 0x0003e80000100800 */
[----:B------:R-:W2:Y:S04]  /*23e00*/  LDL.LU R14, [R1+0xad8] ;  /* 0x000ad800010e7983 */ /* 0x000ea80000300800 */
[----:B------:R-:W2:Y:S04]  /*23e10*/  LDL.LU R15, [R1+0xaac] ;  /* 0x000aac00010f7983 */ /* 0x000ea80000300800 */
[----:B------:R-:W2:Y:S04]  /*23e20*/  LDL.LU R16, [R1+0xad0] ;  /* 0x000ad00001107983 */ /* 0x000ea80000300800 */
[----:B0-----:R-:W2:Y:S04]  /*23e30*/  LDL.LU R18, [R1+0xaa4] ;  /* 0x000aa40001127983 */ /* 0x001ea80000300800 */
[----:B-1----:R-:W2:Y:S01]  /*23e40*/  LDL.LU R19, [R1+0xac8] ;  /* 0x000ac80001137983 */ /* 0x002ea20000300800 */
[----:B---3--:R-:W-:-:S02]  /*23e50*/  IADD3 R246, P4, R246, UR6, RZ ;  /* 0x00000006f6f67c10 */ /* 0x008fc4000ff9e0ff */
[----:B----4-:R-:W-:Y:S02]  /*23e60*/  IADD3.X R22, R22, UR5, RZ, P5, !PT ;  /* 0x0000000516167c10 */ /* 0x010fe4000affe4ff */
[----:B------:R-:W-:-:S03]  /*23e70*/  IADD3 R247, P5, R247, UR6, RZ ;  /* 0x00000006f7f77c10 */ /* 0x000fc6000ffbe0ff */
[----:B------:R0:W-:Y:S01]  /*23e80*/  STL [R1+0xb28], R22 ;  /* 0x000b281601007387 */ /* 0x0001e20000100800 */
[----:B------:R-:W-:-:S03]  /*23e90*/  IADD3.X R248, R248, UR5, RZ, P6, !PT ;  /* 0x00000005f8f87c10 */ /* 0x000fc6000b7fe4ff */
[----:B------:R-:W-:Y:S01]  /*23ea0*/  STL [R1+0xb04], R246 ;  /* 0x000b04f601007387 */ /* 0x000fe20000100800 */
[----:B------:R-:W-:-:S03]  /*23eb0*/  IADD3 R249, P6, R249, UR6, RZ ;  /* 0x00000006f9f97c10 */ /* 0x000fc6000ffde0ff */
[----:B0-----:R-:W3:Y:S04]  /*23ec0*/  LDL.LU R22, [R1+0xa9c] ;  /* 0x000a9c0001167983 */ /* 0x001ee80000300800 */
[----:B------:R-:W-:Y:S04]  /*23ed0*/  STL [R1+0xafc], R247 ;  /* 0x000afcf701007387 */ /* 0x000fe80000100800 */
[----:B------:R-:W-:Y:S04]  /*23ee0*/  STL [R1+0xb20], R248 ;  /* 0x000b20f801007387 */ /* 0x000fe80000100800 */
[----:B------:R-:W-:Y:S01]  /*23ef0*/  STL [R1+0xaf4], R249 ;  /* 0x000af4f901007387 */ /* 0x000fe20000100800 */
[----:B------:R-:W-:-:S02]  /*23f00*/  IADD3.X R250, R250, UR5, RZ, P1, !PT ;  /* 0x00000005fafa7c10 */ /* 0x000fc40008ffe4ff */
        /* <DEDUP_REMOVED lines=14> */
[----:B------:R-:W-:-:S03]  /*23ff0*/  IADD3 R9, P5, R9, UR6, RZ ;  /* 0x0000000609097c10 */ /* 0x000fc6000ffbe0ff */
[----:B------:R0:W-:Y:S01]  /*24000*/  STL [R1+0xaf8], R20 ;  /* 0x000af81401007387 */ /* 0x0001e20000100800 */
[----:B------:R-:W-:-:S03]  /*24010*/  IADD3.X R10, R10, UR5, RZ, P6, !PT ;  /* 0x000000050a0a7c10 */ /* 0x000fc6000b7fe4ff */
[----:B------:R-:W-:Y:S01]  /*24020*/  STL [R1+0xb00], R7 ;  /* 0x000b000701007387 */ /* 0x000fe20000100800 */
[----:B------:R-:W-:-:S03]  /*24030*/  IADD3 R17, P6, R17, UR6, RZ ;  /* 0x0000000611117c10 */ /* 0x000fc6000ffde0ff */
[----:B0-----:R-:W4:Y:S04]  /*24040*/  LDL.LU R20, [R1+0xac0] ;  /* 0x000ac00001147983 */ /* 0x001f280000300800 */
[----:B------:R-:W-:Y:S04]  /*24050*/  STL [R1+0xad4], R8 ;  /* 0x000ad40801007387 */ /* 0x000fe80000100800 */
[----:B------:R-:W-:Y:S01]  /*24060*/  STL [R1+0xacc], R9 ;  /* 0x000acc0901007387 */ /* 0x000fe20000100800 */
[----:B------:R-:W-:-:S03]  /*24070*/  IADD3.X R21, R21, UR5, RZ, P1, !PT ;  /* 0x0000000515157c10 */ /* 0x000fc60008ffe4ff */
[----:B------:R0:W-:Y:S04]  /*24080*/  STL [R1+0xac4], R17 ;  /* 0x000ac41101007387 */ /* 0x0001e80000100800 */
[----:B------:R-:W-:Y:S04]  /*24090*/  STL [R1+0xaf0], R10 ;  /* 0x000af00a01007387 */ /* 0x000fe80000100800 */
[----:B0-----:R-:W4:Y:S04]  /*240a0*/  LDL.LU R17, [R1+0xa94] ;  /* 0x000a940001117983 */ /* 0x001f280000300800 */
[----:B------:R0:W-:Y:S04]  /*240b0*/  STL [R1+0xae8], R21 ;  /* 0x000ae81501007387 */ /* 0x0001e80000100800 */
[----:B0-----:R-:W4:Y:S01]  /*240c0*/  LDL.LU R21, [R1+0xab8] ;  /* 0x000ab80001157983 */ /* 0x001f220000300800 */
[----:B------:R-:W-:-:S02]  /*240d0*/  IADD3 R11, P1, R11, UR6, RZ ;  /* 0x000000060b0b7c10 */ /* 0x000fc4000ff3e0ff */
[----:B------:R-:W-:Y:S02]  /*240e0*/  IADD3.X R12, R12, UR5, RZ, P2, !PT ;  /* 0x000000050c0c7c10 */ /* 0x000fe400097fe4ff */
[----:B------:R-:W-:Y:S01]  /*240f0*/  IADD3 R13, P2, R13, UR6, RZ ;  /* 0x000000060d0d7c10 */ /* 0x000fe2000ff5e0ff */
[----:B------:R-:W-:Y:S04]  /*24100*/  STL [R1+0xabc], R11 ;  /* 0x000abc0b01007387 */ /* 0x000fe80000100800 */
[----:B------:R-:W-:Y:S04]  /*24110*/  STL [R1+0xae0], R12 ;  /* 0x000ae00c01007387 */ /* 0x000fe80000100800 */
[----:B------:R-:W-:Y:S01]  /*24120*/  STL [R1+0xab4], R13 ;  /* 0x000ab40d01007387 */ /* 0x000fe20000100800 */
[----:B--2---:R-:W-:-:S02]  /*24130*/  IADD3.X R14, R14, UR5, RZ, P3, !PT ;  /* 0x000000050e0e7c10 */ /* 0x004fc40009ffe4ff */
[----:B------:R-:W-:-:S03]  /*24140*/  IADD3 R15, P3, R15, UR6, RZ ;  /* 0x000000060f0f7c10 */ /* 0x000fc6000ff7e0ff */
[----:B------:R-:W-:Y:S01]  /*24150*/  STL [R1+0xad8], R14 ;  /* 0x000ad80e01007387 */ /* 0x000fe20000100800 */
[----:B------:R-:W-:-:S03]  /*24160*/  IADD3.X R16, R16, UR5, RZ, P4, !PT ;  /* 0x0000000510107c10 */ /* 0x000fc6000a7fe4ff */
[----:B------:R-:W-:Y:S01]  /*24170*/  STL [R1+0xaac], R15 ;  /* 0x000aac0f01007387 */ /* 0x000fe20000100800 */
[----:B------:R-:W-:-:S03]  /*24180*/  IADD3 R18, P4, R18, UR6, RZ ;  /* 0x0000000612127c10 */ /* 0x000fc6000ff9e0ff */
[----:B------:R-:W2:Y:S01]  /*24190*/  LDL.LU R246, [R1+0xa8c] ;  /* 0x000a8c0001f67983 */ /* 0x000ea20000300800 */
[----:B------:R-:W-:-:S03]  /*241a0*/  IADD3.X R19, R19, UR5, RZ, P5, !PT ;  /* 0x0000000513137c10 */ /* 0x000fc6000affe4ff */
[----:B------:R-:W-:Y:S04]  /*241b0*/  STL [R1+0xad0], R16 ;  /* 0x000ad01001007387 */ /* 0x000fe80000100800 */
[----:B------:R0:W-:Y:S04]  /*241c0*/  STL [R1+0xaa4], R18 ;  /* 0x000aa41201007387 */ /* 0x0001e80000100800 */
[----:B0-----:R-:W2:Y:S04]  /*241d0*/  LDL.LU R18, [R1+0xab0] ;  /* 0x000ab00001127983 */ /* 0x001ea80000300800 */
[----:B------:R-:W-:Y:S04]  /*241e0*/  STL [R1+0xac8], R19 ;  /* 0x000ac81301007387 */ /* 0x000fe80000100800 */
        /* <DEDUP_REMOVED lines=14> */
[----:B------:R-:W3:Y:S04]  /*242d0*/  LDL.LU R9, [R1+0xa54] ;  /* 0x000a540001097983 */ /* 0x000ee80000300800 */
[----:B------:R-:W3:Y:S04]  /*242e0*/  LDL.LU R10, [R1+0xa78] ;  /* 0x000a7800010a7983 */ /* 0x000ee80000300800 */
[----:B------:R-:W3:Y:S01]  /*242f0*/  LDL.LU R19, [R1+0xa4c] ;  /* 0x000a4c0001137983 */ /* 0x000ee20000300800 */
[----:B----4-:R-:W-:-:S05]  /*24300*/  IADD3.X R20, R20, UR5, RZ, P6, !PT ;  /* 0x0000000514147c10 */ /* 0x010fca000b7fe4ff */
[----:B------:R0:W-:Y:S04]  /*24310*/  STL [R1+0xac0], R20 ;  /* 0x000ac01401007387 */ /* 0x0001e80000100800 */
[----:B0-----:R-:W4:Y:S04]  /*24320*/  LDL.LU R20, [R1+0xa70] ;  /* 0x000a700001147983 */ /* 0x001f280000300800 */
[----:B------:R-:W4:Y:S01]  /*24330*/  LDL.LU R11, [R1+0xa44] ;  /* 0x000a4400010b7983 */ /* 0x000f220000300800 */
[----:B------:R-:W-:-:S03]  /*24340*/  IADD3 R17, P6, R17, UR6, RZ ;  /* 0x0000000611117c10 */ /* 0x000fc6000ffde0ff */
[----:B------:R-:W4:Y:S04]  /*24350*/  LDL.LU R12, [R1+0xa68] ;  /* 0x000a6800010c7983 */ /* 0x000f280000300800 */
[----:B------:R0:W-:Y:S04]  /*24360*/  STL [R1+0xa94], R17 ;  /* 0x000a941101007387 */ /* 0x0001e80000100800 */
[----:B------:R-:W4:Y:S01]  /*24370*/  LDL.LU R13, [R1+0xa3c] ;  /* 0x000a3c00010d7983 */ /* 0x000f220000300800 */
[----:B------:R-:W-:-:S05]  /*24380*/  IADD3.X R21, R21, UR5, RZ, P1, !PT ;  /* 0x0000000515157c10 */ /* 0x000fca0008ffe4ff */
[----:B------:R1:W-:Y:S04]  /*24390*/  STL [R1+0xab8], R21 ;  /* 0x000ab81501007387 */ /* 0x0003e80000100800 */
[----:B------:R-:W4:Y:S04]  /*243a0*/  LDL.LU R14, [R1+0xa60] ;  /* 0x000a6000010e7983 */ /* 0x000f280000300800 */
[----:B------:R-:W4:Y:S04]  /*243b0*/  LDL.LU R15, [R1+0xa34] ;  /* 0x000a3400010f7983 */ /* 0x000f280000300800 */
[----:B------:R-:W4:Y:S04]  /*243c0*/  LDL.LU R16, [R1+0xa58] ;  /* 0x000a580001107983 */ /* 0x000f280000300800 */
[----:B0-----:R-:W4:Y:S04]  /*243d0*/  LDL.LU R17, [R1+0xa2c] ;  /* 0x000a2c0001117983 */ /* 0x001f280000300800 */
[----:B-1----:R-:W4:Y:S01]  /*243e0*/  LDL.LU R21, [R1+0xa50] ;  /* 0x000a500001157983 */ /* 0x002f220000300800 */
[----:B--2---:R-:W-:-:S02]  /*243f0*/  IADD3 R246, P1, R246, UR6, RZ ;  /* 0x00000006f6f67c10 */ /* 0x004fc4000ff3e0ff */
[----:B------:R-:W-:-:S05]  /*24400*/  IADD3.X R18, R18, UR5, RZ, P2, !PT ;  /* 0x0000000512127c10 */ /* 0x000fca00097fe4ff */
[----:B------:R0:W-:Y:S01]  /*24410*/  STL [R1+0xab0], R18 ;  /* 0x000ab01201007387 */ /* 0x0001e20000100800 */
[----:B------:R-:W-:-:S03]  /*24420*/  IADD3 R247, P2, R247, UR6, RZ ;  /* 0x00000006f7f77c10 */ /* 0x000fc6000ff5e0ff */
[----:B------:R-:W-:Y:S01]  /*24430*/  STL [R1+0xa8c], R246 ;  /* 0x000a8cf601007387 */ /* 0x000fe20000100800 */
[----:B------:R-:W-:-:S03]  /*24440*/  IADD3.X R248, R248, UR5, RZ, P3, !PT ;  /* 0x00000005f8f87c10 */ /* 0x000fc60009ffe4ff */
[----:B0-----:R-:W2:Y:S01]  /*24450*/  LDL.LU R18, [R1+0xa24] ;  /* 0x000a240001127983 */ /* 0x001ea20000300800 */
[----:B------:R-:W-:-:S03]  /*24460*/  IADD3 R249, P3, R249, UR6, RZ ;  /* 0x00000006f9f97c10 */ /* 0x000fc6000ff7e0ff */
[----:B------:R-:W-:Y:S04]  /*24470*/  STL [R1+0xa84], R247 ;  /* 0x000a84f701007387 */ /* 0x000fe80000100800 */
[----:B------:R-:W-:Y:S04]  /*24480*/  STL [R1+0xaa8], R248 ;  /* 0x000aa8f801007387 */ /* 0x000fe80000100800 */
[----:B------:R-:W-:Y:S01]  /*24490*/  STL [R1+0xa7c], R249 ;  /* 0x000a7cf901007387 */ /* 0x000fe20000100800 */
[----:B---3--:R-:W-:Y:S02]  /*244a0*/  IADD3.X R250, R250, UR5, RZ, P4, !PT ;  /* 0x00000005fafa7c10 */ /* 0x008fe4000a7fe4ff */
        /* <DEDUP_REMOVED lines=22> */
[----:B------:R0:W-:Y:S04]  /*24610*/  STL [R1+0xa4c], R19 ;  /* 0x000a4c1301007387 */ /* 0x0001e80000100800 */
[----:B------:R-:W-:Y:S04]  /*24620*/  STL [R1+0xa78], R10 ;  /* 0x000a780a01007387 */ /* 0x000fe80000100800 */
[----:B0-----:R-:W3:Y:S01]  /*24630*/  LDL.LU R19, [R1+0xa1c] ;  /* 0x000a1c0001137983 */ /* 0x001ee20000300800 */
[----:B----4-:R-:W-:-:S02]  /*24640*/  IADD3.X R20, R20, UR5, RZ, P4, !PT ;  /* 0x0000000514147c10 */ /* 0x010fc4000a7fe4ff */
[----:B------:R-:W-:-:S03]  /*24650*/  IADD3 R11, P4, R11, UR6, RZ ;  /* 0x000000060b0b7c10 */ /* 0x000fc6000ff9e0ff */
[----:B------:R0:W-:Y:S01]  /*24660*/  STL [R1+0xa70], R20 ;  /* 0x000a701401007387 */ /* 0x0001e20000100800 */
[----:B------:R-:W-:-:S03]  /*24670*/  IADD3.X R12, R12, UR5, RZ, P5, !PT ;  /* 0x000000050c0c7c10 */ /* 0x000fc6000affe4ff */
[----:B0-----:R-:W4:Y:S01]  /*24680*/  LDL.LU R20, [R1+0xa40] ;  /* 0x000a400001147983 */ /* 0x001f220000300800 */
[----:B------:R-:W-:-:S03]  /*24690*/  IADD3 R13, P5, R13, UR6, RZ ;  /* 0x000000060d0d7c10 */ /* 0x000fc6000ffbe0ff */
[----:B------:R-:W-:Y:S04]  /*246a0*/  STL [R1+0xa44], R11 ;  /* 0x000a440b01007387 */ /* 0x000fe80000100800 */
        /* <DEDUP_REMOVED lines=8> */
[----:B------:R-:W4:Y:S01]  /*24730*/  LDL.LU R246, [R1+0xa14] ;  /* 0x000a140001f67983 */ /* 0x000f220000300800 */
        /* <DEDUP_REMOVED lines=24> */
[----:B0-----:R-:W3:Y:S04]  /*248c0*/  LDL.LU R22, [R1+0x9f8] ;  /* 0x0009f80001167983 */ /* 0x001ee80000300800 */
[----:B------:R-:W3:Y:S01]  /*248d0*/  LDL.LU R12, [R1+0x9cc] ;  /* 0x0009cc00010c7983 */ /* 0x000ee20000300800 */
[----:B------:R-:W-:-:S03]  /*248e0*/  IADD3 R19, P3, R19, UR6, RZ ;  /* 0x0000000613137c10 */ /* 0x000fc6000ff7e0ff */
[----:B------:R-:W3:Y:S04]  /*248f0*/  LDL.LU R13, [R1+0x9f0] ;  /* 0x0009f000010d7983 */ /* 0x000ee80000300800 */
[----:B------:R0:W-:Y:S04]  /*24900*/  STL [R1+0xa1c], R19 ;  /* 0x000a1c1301007387 */ /* 0x0001e80000100800 */
[----:B------:R-:W3:Y:S01]  /*24910*/  LDL.LU R14, [R1+0x9c4] ;  /* 0x0009c400010e7983 */ /* 0x000ee20000300800 */
[----:B----4-:R-:W-:-:S05]  /*24920*/  IADD3.X R20, R20, UR5, RZ, P4, !PT ;  /* 0x0000000514147c10 */ /* 0x010fca000a7fe4ff */
        /* <DEDUP_REMOVED lines=8> */
[----:B------:R0:W-:Y:S04]  /*249b0*/  STL [R1+0xa38], R21 ;  /* 0x000a381501007387 */ /* 0x0001e80000100800 */
[----:B------:R-:W-:Y:S04]  /*249c0*/  STL [R1+0xa14], R246 ;  /* 0x000a14f601007387 */ /* 0x000fe80000100800 */
[----:B0-----:R-:W4:Y:S01]  /*249d0*/  LDL.LU R21, [R1+0x9ac] ;  /* 0x0009ac0001157983 */ /* 0x001f220000300800 */
[----:B------:R-:W-:Y:S02]  /*249e0*/  IADD3 R247, P5, R247, UR6, RZ ;  /* 0x00000006f7f77c10 */ /* 0x000fe4000ffbe0ff */
[----:B------:R-:W-:-:S02]  /*249f0*/  IADD3.X R248, R248, UR5, RZ, P6, !PT ;  /* 0x00000005f8f87c10 */ /* 0x000fc4000b7fe4ff */
        /* <DEDUP_REMOVED lines=28> */
[----:B0-----:R-:W2:Y:S01]  /*24bc0*/  LDL.LU R18, [R1+0x9d0] ;  /* 0x0009d00001127983 */ /* 0x001ea20000300800 */
[----:B---3--:R-:W-:-:S02]  /*24bd0*/  IADD3.X R22, R22, UR5, RZ, P1, !PT ;  /* 0x0000000516167c10 */ /* 0x008fc40008ffe4ff */
[----:B------:R-:W-:-:S03]  /*24be0*/  IADD3 R12, P1, R12, UR6, RZ ;  /* 0x000000060c0c7c10 */ /* 0x000fc6000ff3e0ff */
[----:B------:R0:W-:Y:S01]  /*24bf0*/  STL [R1+0x9f8], R22 ;  /* 0x0009f81601007387 */ /* 0x0001e20000100800 */
[----:B------:R-:W-:-:S03]  /*24c00*/  IADD3.X R13, R13, UR5, RZ, P2, !PT ;  /* 0x000000050d0d7c10 */ /* 0x000fc600097fe4ff */
[----:B0-----:R-:W3:Y:S01]  /*24c10*/  LDL.LU R22, [R1+0x9a4] ;  /* 0x0009a40001167983 */ /* 0x001ee20000300800 */
[----:B------:R-:W-:-:S03]  /*24c20*/  IADD3 R14, P2, R14, UR6, RZ ;  /* 0x000000060e0e7c10 */ /* 0x000fc6000ff5e0ff */
[----:B------:R-:W-:Y:S04]  /*24c30*/  STL [R1+0x9cc], R12 ;  /* 0x0009cc0c01007387 */ /* 0x000fe80000100800 */
[----:B------:R-:W-:Y:S04]  /*24c40*/  STL [R1+0x9f0], R13 ;  /* 0x0009f00d01007387 */ /* 0x000fe80000100800 */
[----:B------:R-:W-:Y:S01]  /*24c50*/  STL [R1+0x9c4], R14 ;  /* 0x0009c40e01007387 */ /* 0x000fe20000100800 */
[----:B----4-:R-:W-:Y:S02]  /*24c60*/  IADD3.X R15, R15, UR5, RZ, P3, !PT ;  /* 0x000000050f0f7c10 */ /* 0x010fe40009ffe4ff */
        /* <DEDUP_REMOVED lines=32> */
[----:B--2---:R-:W-:-:S05]  /*24e70*/  IADD3.X R18, R18, UR5, RZ, P6, !PT ;  /* 0x0000000512127c10 */ /* 0x004fca000b7fe4ff */
[----:B------:R0:W-:Y:S04]  /*24e80*/  STL [R1+0x9d0], R18 ;  /* 0x0009d01201007387 */ /* 0x0001e80000100800 */
[----:B------:R-:W2:Y:S01]  /*24e90*/  LDL.LU R14, [R1+0x94c] ;  /* 0x00094c00010e7983 */ /* 0x000ea20000300800 */
[----:B---3--:R-:W-:-:S05]  /*24ea0*/  IADD3 R22, P6, R22, UR6, RZ ;  /* 0x0000000616167c10 */ /* 0x008fca000ffde0ff */
[----:B------:R1:W-:Y:S04]  /*24eb0*/  STL [R1+0x9a4], R22 ;  /* 0x0009a41601007387 */ /* 0x0003e80000100800 */
[----:B------:R-:W3:Y:S04]  /*24ec0*/  LDL.LU R15, [R1+0x970] ;  /* 0x00097000010f7983 */ /* 0x000ee80000300800 */
[----:B------:R-:W3:Y:S04]  /*24ed0*/  LDL.LU R16, [R1+0x944] ;  /* 0x0009440001107983 */ /* 0x000ee80000300800 */
[----:B------:R-:W3:Y:S04]  /*24ee0*/  LDL.LU R17, [R1+0x968] ;  /* 0x0009680001117983 */ /* 0x000ee80000300800 */
[----:B0-----:R-:W3:Y:S04]  /*24ef0*/  LDL.LU R18, [R1+0x93c] ;  /* 0x00093c0001127983 */ /* 0x001ee80000300800 */
[----:B-1----:R-:W3:Y:S01]  /*24f00*/  LDL.LU R22, [R1+0x960] ;  /* 0x0009600001167983 */ /* 0x002ee20000300800 */
[----:B----4-:R-:W-:-:S02]  /*24f10*/  IADD3.X R245, R245, UR5, RZ, P1, !PT ;  /* 0x00000005f5f57c10 */ /* 0x010fc40008ffe4ff */
[----:B------:R-:W-:Y:S02]  /*24f20*/  IADD3 R20, P1, R20, UR6, RZ ;  /* 0x0000000614147c10 */ /* 0x000fe4000ff3e0ff */
[----:B------:R-:W-:-:S03]  /*24f30*/  IADD3.X R246, R246, UR5, RZ, P2, !PT ;  /* 0x00000005f6f67c10 */ /* 0x000fc600097fe4ff */
[----:B------:R0:W-:Y:S01]  /*24f40*/  STL [R1+0x99c], R20 ;  /* 0x00099c1401007387 */ /* 0x0001e20000100800 */
[----:B------:R-:W-:-:S03]  /*24f50*/  IADD3 R247, P2, R247, UR6, RZ ;  /* 0x00000006f7f77c10 */ /* 0x000fc6000ff5e0ff */
[----:B------:R-:W-:Y:S01]  /*24f60*/  STL [R1+0x9c8], R245 ;  /* 0x0009c8f501007387 */ /* 0x000fe20000100800 */
[----:B------:R-:W-:-:S03]  /*24f70*/  IADD3.X R248, R248, UR5, RZ, P3, !PT ;  /* 0x00000005f8f87c10 */ /* 0x000fc60009ffe4ff */
[----:B0-----:R-:W4:Y:S04]  /*24f80*/  LDL.LU R20, [R1+0x934] ;  /* 0x0009340001147983 */ /* 0x001f280000300800 */
[----:B------:R-:W-:Y:S04]  /*24f90*/  STL [R1+0x9c0], R246 ;  /* 0x0009c0f601007387 */ /* 0x000fe80000100800 */
        /* <DEDUP_REMOVED lines=33> */
[----:B------:R-:W-:-:S03]  /*251b0*/  IADD3.X R13, R13, UR5, RZ, P5, !PT ;  /* 0x000000050d0d7c10 */ /* 0x000fc6000affe4ff */
[----:B------:R-:W-:Y:S04]  /*251c0*/  STL [R1+0x954], R12 ;  /* 0x0009540c01007387 */ /* 0x000fe80000100800 */
[----:B------:R-:W-:Y:S01]  /*251d0*/  STL [R1+0x978], R13 ;  /* 0x0009780d01007387 */ /* 0x000fe20000100800 */
[----:B--2---:R-:W-:-:S05]  /*251e0*/  IADD3 R14, P5, R14, UR6, RZ ;  /* 0x000000060e0e7c10 */ /* 0x004fca000ffbe0ff */
[----:B------:R-:W-:Y:S01]  /*251f0*/  STL [R1+0x94c], R14 ;  /* 0x00094c0e01007387 */ /* 0x000fe20000100800 */
[----:B---3--:R-:W-:Y:S02]  /*25200*/  IADD3.X R15, R15, UR5, RZ, P6, !PT ;  /* 0x000000050f0f7c10 */ /* 0x008fe4000b7fe4ff */
        /* <DEDUP_REMOVED lines=8> */
[----:B------:R-:W-:Y:S04]  /*25290*/  STL [R1+0x93c], R18 ;  /* 0x00093c1201007387 */ /* 0x000fe80000100800 */
[----:B------:R0:W-:Y:S04]  /*252a0*/  STL [R1+0x960], R22 ;  /* 0x0009601601007387 */ /* 0x0001e80000100800 */
[----:B0-----:R-:W3:Y:S04]  /*252b0*/  LDL.LU R22, [R1+0x924] ;  /* 0x0009240001167983 */ /* 0x001ee80000300800 */
[----:B------:R-:W3:Y:S04]  /*252c0*/  LDL.LU R246, [R1+0x948] ;  /* 0x0009480001f67983 */ /* 0x000ee80000300800 */
[----:B------:R-:W3:Y:S04]  /*252d0*/  LDL.LU R247, [R1+0x91c] ;  /* 0x00091c0001f77983 */ /* 0x000ee80000300800 */
[----:B------:R-:W3:Y:S01]  /*252e0*/  LDL.LU R248, [R1+0x940] ;  /* 0x0009400001f87983 */ /* 0x000ee20000300800 */
[----:B----4-:R-:W-:-:S05]  /*252f0*/  IADD3 R20, P2, R20, UR6, RZ ;  /* 0x0000000614147c10 */ /* 0x010fca000ff5e0ff */
        /* <DEDUP_REMOVED lines=17> */
[----:B------:R-:W-:-:S05]  /*25410*/  IADD3.X R19, R19, UR5, RZ, P3, !PT ;  /* 0x0000000513137c10 */ /* 0x000fca0009ffe4ff */
[----:B------:R0:W-:Y:S04]  /*25420*/  STL [R1+0x958], R19 ;  /* 0x0009581301007387 */ /* 0x0001e80000100800 */
[----:B------:R-:W4:Y:S01]  /*25430*/  LDL.LU R14, [R1+0x8e8] ;  /* 0x0008e800010e7983 */ /* 0x000f220000300800 */
[----:B------:R-:W-:-:S05]  /*25440*/  IADD3 R21, P3, R21, UR6, RZ ;  /* 0x0000000615157c10 */ /* 0x000fca000ff7e0ff */
[----:B------:R1:W-:Y:S04]  /*25450*/  STL [R1+0x92c], R21 ;  /* 0x00092c1501007387 */ /* 0x0003e80000100800 */
[----:B------:R-:W4:Y:S04]  /*25460*/  LDL.LU R15, [R1+0x5c0] ;  /* 0x0005c000010f7983 */ /* 0x000f280000300800 */
[----:B------:R-:W4:Y:S04]  /*25470*/  LDL.LU R16, [R1+0x5b4] ;  /* 0x0005b40001107983 */ /* 0x000f280000300800 */
[----:B------:R-:W4:Y:S04]  /*25480*/  LDL.LU R17, [R1+0x8e0] ;  /* 0x0008e00001117983 */ /* 0x000f280000300800 */
[----:B0-----:R-:W4:Y:S04]  /*25490*/  LDL.LU R19, [R1+0x5ac] ;  /* 0x0005ac0001137983 */ /* 0x001f280000300800 */
[----:B-1----:R-:W4:Y:S01]  /*254a0*/  LDL.LU R21, [R1+0x8dc] ;  /* 0x0008dc0001157983 */ /* 0x002f220000300800 */
[----:B--2---:R-:W-:-:S02]  /*254b0*/  IADD3.X R245, R245, UR5, RZ, P4, !PT ;  /* 0x00000005f5f57c10 */ /* 0x004fc4000a7fe4ff */
[----:B---3--:R-:W-:Y:S02]  /*254c0*/  IADD3 R22, P4, R22, UR6, RZ ;  /* 0x0000000616167c10 */ /* 0x008fe4000ff9e0ff */
[----:B------:R-:W-:-:S03]  /*254d0*/  IADD3.X R246, R246, UR5, RZ, P5, !PT ;  /* 0x00000005f6f67c10 */ /* 0x000fc6000affe4ff */
[----:B------:R0:W-:Y:S01]  /*254e0*/  STL [R1+0x924], R22 ;  /* 0x0009241601007387 */ /* 0x0001e20000100800 */
[----:B------:R-:W-:-:S03]  /*254f0*/  IADD3 R247, P5, R247, UR6, RZ ;  /* 0x00000006f7f77c10 */ /* 0x000fc6000ffbe0ff */
[----:B------:R-:W-:Y:S01]  /*25500*/  STL [R1+0x950], R245 ;  /* 0x000950f501007387 */ /* 0x000fe20000100800 */
[----:B------:R-:W-:-:S03]  /*25510*/  IADD3.X R248, R248, UR5, RZ, P6, !PT ;  /* 0x00000005f8f87c10 */ /* 0x000fc6000b7fe4ff */
[----:B0-----:R-:W2:Y:S04]  /*25520*/  LDL.LU R22, [R1+0x5a4] ;  /* 0x0005a40001167983 */ /* 0x001ea80000300800 */
[----:B------:R-:W-:Y:S04]  /*25530*/  STL [R1+0x948], R246 ;  /* 0x000948f601007387 */ /* 0x000fe80000100800 */
[----:B------:R-:W-:Y:S04]  /*25540*/  STL [R1+0x91c], R247 ;  /* 0x00091cf701007387 */ /* 0x000fe80000100800 */
[----:B------:R-:W-:Y:S01]  /*25550*/  STL [R1+0x940], R248 ;  /* 0x000940f801007387 */ /* 0x000fe20000100800 */
[----:B----4-:R-:W-:-:S02]  /*25560*/  IADD3 R249, P6, R249, UR6, RZ ;  /* 0x00000006f9f97c10 */ /* 0x010fc4000ffde0ff */
        /* <DEDUP_REMOVED lines=28> */
[----:B0-----:R-:W3:Y:S04]  /*25730*/  LDL.LU R18, [R1+0x5bc] ;  /* 0x0005bc0001127983 */ /* 0x001ee80000300800 */
[----:B------:R0:W-:Y:S04]  /*25740*/  STL [R1+0x908], R20 ;  /* 0x0009081401007387 */ /* 0x0001e80000100800 */
        /* <DEDUP_REMOVED lines=35> */
[----:B0-----:R-:W2:Y:S04]  /*25980*/  LDL.LU R22, [R1+0x578] ;  /* 0x0005780001167983 */ /* 0x001ea80000300800 */
[----:B------:R-:W2:Y:S04]  /*25990*/  LDL.LU R12, [R1+0x54c] ;  /* 0x00054c00010c7983 */ /* 0x000ea80000300800 */
[----:B------:R-:W2:Y:S01]  /*259a0*/  LDL.LU R13, [R1+0x570] ;  /* 0x00057000010d7983 */ /* 0x000ea20000300800 */
[----:B---3--:R-:W-:-:S05]  /*259b0*/  IADD3.X R18, R18, UR4, RZ, P6, !PT ;  /* 0x0000000412127c10 */ /* 0x008fca000b7fe4ff */
[----:B------:R0:W-:Y:S04]  /*259c0*/  STL [R1+0x5bc], R18 ;  /* 0x0005bc1201007387 */ /* 0x0001e80000100800 */
[----:B------:R-:W3:Y:S01]  /*259d0*/  LDL.LU R14, [R1+0x544] ;  /* 0x00054400010e7983 */ /* 0x000ee20000300800 */
[----:B----4-:R-:W-:-:S05]  /*259e0*/  IADD3 R20, P6, R20, UR7, RZ ;  /* 0x0000000714147c10 */ /* 0x010fca000ffde0ff */
[----:B------:R1:W-:Y:S04]  /*259f0*/  STL [R1+0x59c], R20 ;  /* 0x00059c1401007387 */ /* 0x0003e80000100800 */
[----:B------:R-:W4:Y:S04]  /*25a00*/  LDL.LU R15, [R1+0x568] ;  /* 0x00056800010f7983 */ /* 0x000f280000300800 */
[----:B------:R-:W4:Y:S04]  /*25a10*/  LDL.LU R16, [R1+0x53c] ;  /* 0x00053c0001107983 */ /* 0x000f280000300800 */
[----:B------:R-:W4:Y:S04]  /*25a20*/  LDL.LU R17, [R1+0x560] ;  /* 0x0005600001117983 */ /* 0x000f280000300800 */
[----:B0-----:R-:W4:Y:S04]  /*25a30*/  LDL.LU R18, [R1+0x534] ;  /* 0x0005340001127983 */ /* 0x001f280000300800 */
[----:B-1----:R-:W4:Y:S01]  /*25a40*/  LDL.LU R20, [R1+0x558] ;  /* 0x0005580001147983 */ /* 0x002f220000300800 */
[----:B------:R-:W-:-:S02]  /*25a50*/  IADD3.X R245, R245, UR4, RZ, P1, !PT ;  /* 0x00000004f5f57c10 */ /* 0x000fc40008ffe4ff */
[----:B------:R-:W-:-:S05]  /*25a60*/  IADD3 R21, P1, R21, UR7, RZ ;  /* 0x0000000715157c10 */ /* 0x000fca000ff3e0ff */
[----:B------:R0:W-:Y:S04]  /*25a70*/  STL [R1+0x594], R21 ;  /* 0x0005941501007387 */ /* 0x0001e80000100800 */
[----:B------:R-:W-:Y:S04]  /*25a80*/  STL [R1+0x8ec], R245 ;  /* 0x0008ecf501007387 */ /* 0x000fe80000100800 */
[----:B0-----:R-:W4:Y:S01]  /*25a90*/  LDL.LU R21, [R1+0x52c] ;  /* 0x00052c0001157983 */ /* 0x001f220000300800 */
[----:B------:R-:W-:Y:S02]  /*25aa0*/  IADD3.X R246, R246, UR4, RZ, P2, !PT ;  /* 0x00000004f6f67c10 */ /* 0x000fe400097fe4ff */
[----:B------:R-:W-:-:S02]  /*25ab0*/  IADD3 R247, P2, R247, UR7, RZ ;  /* 0x00000007f7f77c10 */ /* 0x000fc4000ff5e0ff */
[----:B------:R-:W-:Y:S01]  /*25ac0*/  IADD3.X R248, R248, UR4, RZ, P3, !PT ;  /* 0x00000004f8f87c10 */ /* 0x000fe20009ffe4ff */
        /* <DEDUP_REMOVED lines=32> */
[----:B0-----:R-:W2:Y:S04]  /*25cd0*/  LDL.LU R19, [R1+0x550] ;  /* 0x0005500001137983 */ /* 0x001ea80000300800 */
[----:B------:R0:W-:Y:S04]  /*25ce0*/  STL [R1+0x578], R22 ;  /* 0x0005781601007387 */ /* 0x0001e80000100800 */
[----:B0-----:R-:W2:Y:S04]  /*25cf0*/  LDL.LU R22, [R1+0x524] ;  /* 0x0005240001167983 */ /* 0x001ea80000300800 */
[----:B------:R0:W-:Y:S04]  /*25d00*/  STL [R1+0x54c], R12 ;  /* 0x00054c0c01007387 */ /* 0x0001e80000100800 */
[----:B------:R-:W-:Y:S01]  /*25d10*/  STL [R1+0x570], R13 ;  /* 0x0005700d01007387 */ /* 0x000fe20000100800 */
[----:B---3--:R-:W-:-:S05]  /*25d20*/  IADD3 R14, P5, R14, UR7, RZ ;  /* 0x000000070e0e7c10 */ /* 0x008fca000ffbe0ff */
[----:B------:R-:W-:Y:S01]  /*25d30*/  STL [R1+0x544], R14 ;  /* 0x0005440e01007387 */ /* 0x000fe20000100800 */
[----:B----4-:R-:W-:Y:S02]  /*25d40*/  IADD3.X R15, R15, UR4, RZ, P6, !PT ;  /* 0x000000040f0f7c10 */ /* 0x010fe4000b7fe4ff */
        /* <DEDUP_REMOVED lines=9> */
[----:B------:R-:W4:Y:S04]  /*25de0*/  LDL.LU R246, [R1+0x51c] ;  /* 0x00051c0001f67983 */ /* 0x000f280000300800 */
[----:B------:R1:W-:Y:S04]  /*25df0*/  STL [R1+0x558], R20 ;  /* 0x0005581401007387 */ /* 0x0003e80000100800 */
        /* <DEDUP_REMOVED lines=17> */
[----:B-1----:R-:W4:Y:S04]  /*25f10*/  LDL.LU R20, [R1+0x4dc] ;  /* 0x0004dc0001147983 */ /* 0x002f280000300800 */
[----:B------:R-:W4:Y:S04]  /*25f20*/  LDL.LU R21, [R1+0x500] ;  /* 0x0005000001157983 */ /* 0x000f280000300800 */
[----:B------:R-:W4:Y:S04]  /*25f30*/  LDL.LU R13, [R1+0x4d4] ;  /* 0x0004d400010d7983 */ /* 0x000f280000300800 */
[----:B------:R-:W4:Y:S01]  /*25f40*/  LDL.LU R14, [R1+0x4f8] ;  /* 0x0004f800010e7983 */ /* 0x000f220000300800 */
[----:B--2---:R-:W-:-:S05]  /*25f50*/  IADD3.X R19, R19, UR4, RZ, P3, !PT ;  /* 0x0000000413137c10 */ /* 0x004fca0009ffe4ff */
[----:B------:R0:W-:Y:S04]  /*25f60*/  STL [R1+0x550], R19 ;  /* 0x0005501301007387 */ /* 0x0001e80000100800 */
[----:B------:R-:W2:Y:S01]  /*25f70*/  LDL.LU R15, [R1+0x4cc] ;  /* 0x0004cc00010f7983 */ /* 0x000ea20000300800 */
[----:B------:R-:W-:-:S05]  /*25f80*/  IADD3 R22, P3, R22, UR7, RZ ;  /* 0x0000000716167c10 */ /* 0x000fca000ff7e0ff */
[----:B------:R1:W-:Y:S04]  /*25f90*/  STL [R1+0x524], R22 ;  /* 0x0005241601007387 */ /* 0x0003e80000100800 */
[----:B------:R-:W2:Y:S04]  /*25fa0*/  LDL.LU R16, [R1+0x4f0] ;  /* 0x0004f00001107983 */ /* 0x000ea80000300800 */
[----:B------:R-:W2:Y:S04]  /*25fb0*/  LDL.LU R17, [R1+0x4c4] ;  /* 0x0004c40001117983 */ /* 0x000ea80000300800 */
[----:B------:R-:W2:Y:S04]  /*25fc0*/  LDL.LU R18, [R1+0x4e8] ;  /* 0x0004e80001127983 */ /* 0x000ea80000300800 */
[----:B0-----:R-:W2:Y:S04]  /*25fd0*/  LDL.LU R19, [R1+0x4bc] ;  /* 0x0004bc0001137983 */ /* 0x001ea80000300800 */
[----:B-1----:R-:W2:Y:S01]  /*25fe0*/  LDL.LU R22, [R1+0x4e0] ;  /* 0x0004e00001167983 */ /* 0x002ea20000300800 */
[----:B---3--:R-:W-:-:S05]  /*25ff0*/  IADD3.X R245, R245, UR4, RZ, P4, !PT ;  /* 0x00000004f5f57c10 */ /* 0x008fca000a7fe4ff */
[----:B------:R-:W-:Y:S01]  /*26000*/  STL [R1+0x548], R245 ;  /* 0x000548f501007387 */ /* 0x000fe20000100800 */
[----:B----4-:R-:W-:Y:S02]  /*26010*/  IADD3 R246, P4, R246, UR7, RZ ;  /* 0x00000007f6f67c10 */ /* 0x010fe4000ff9e0ff */
[----:B------:R-:W-:-:S03]  /*26020*/  IADD3.X R247, R247, UR4, RZ, P5, !PT ;  /* 0x00000004f7f77c10 */ /* 0x000fc6000affe4ff */
[----:B------:R-:W-:Y:S01]  /*26030*/  STL [R1+0x51c], R246 ;  /* 0x00051cf601007387 */ /* 0x000fe20000100800 */
[----:B------:R-:W-:-:S03]  /*26040*/  IADD3 R248, P5, R248, UR7, RZ ;  /* 0x00000007f8f87c10 */ /* 0x000fc6000ffbe0ff */
[----:B------:R-:W-:Y:S01]  /*26050*/  STL [R1+0x540], R247 ;  /* 0x000540f701007387 */ /* 0x000fe20000100800 */
[----:B------:R-:W-:-:S03]  /*26060*/  IADD3.X R249, R249, UR4, RZ, P6, !PT ;  /* 0x00000004f9f97c10 */ /* 0x000fc6000b7fe4ff */
[----:B------:R-:W-:Y:S04]  /*26070*/  STL [R1+0x514], R248 ;  /* 0x000514f801007387 */ /* 0x000fe80000100800 */
[----:B------:R-:W-:Y:S01]  /*26080*/  STL [R1+0x538], R249 ;  /* 0x000538f901007387 */ /* 0x000fe20000100800 */
[----:B------:R-:W-:Y:S02]  /*26090*/  IADD3 R250, P6, R250, UR7, RZ ;  /* 0x00000007fafa7c10 */ /* 0x000fe4000ffde0ff */
        /* <DEDUP_REMOVED lines=26> */
[----:B0-----:R-:W3:Y:S04]  /*26240*/  LDL.LU R20, [R1+0x4b4] ;  /* 0x0004b40001147983 */ /* 0x001ee80000300800 */
        /* <DEDUP_REMOVED lines=8> */
[----:B------:R-:W-:Y:S02]  /*262d0*/  IADD3.X R16, R16, UR4, RZ, P3, !PT ;  /* 0x0000000410107c10 */ /* 0x000fe40009ffe4ff */
        /* <DEDUP_REMOVED lines=9> */
[----:B------:R-:W2:Y:S04]  /*26370*/  LDL.LU R245, [R1+0x4d0] ;  /* 0x0004d00001f57983 */ /* 0x000ea80000300800 */
        /* <DEDUP_REMOVED lines=18> */
[----:B-1----:R-:W2:Y:S04]  /*264a0*/  LDL.LU R22, [R1+0x488] ;  /* 0x0004880001167983 */ /* 0x002ea80000300800 */
[----:B------:R-:W2:Y:S04]  /*264b0*/  LDL.LU R13, [R1+0x45c] ;  /* 0x00045c00010d7983 */ /* 0x000ea80000300800 */
[----:B------:R-:W2:Y:S01]  /*264c0*/  LDL.LU R14, [R1+0x480] ;  /* 0x00048000010e7983 */ /* 0x000ea20000300800 */
[----:B---3--:R-:W-:-:S05]  /*264d0*/  IADD3 R20, P5, R20, UR7, RZ ;  /* 0x0000000714147c10 */ /* 0x008fca000ffbe0ff */
        /* <DEDUP_REMOVED lines=53> */
[----:B------:R-:W-:Y:S04]  /*26830*/  STL [R1+0x45c], R13 ;  /* 0x00045c0d01007387 */ /* 0x000fe80000100800 */
        /* <DEDUP_REMOVED lines=12> */
[----:B------:R0:W-:Y:S04]  /*26900*/  STL [R1+0x444], R20 ;  /* 0x0004441401007387 */ /* 0x0001e80000100800 */
        /* <DEDUP_REMOVED lines=21> */
[----:B------:R-:W4:Y:S01]  /*26a60*/  LDL.LU R14, [R1+0x408] ;  /* 0x00040800010e7983 */ /* 0x000f220000300800 */
[----:B--2---:R-:W-:-:S05]  /*26a70*/  IADD3 R19, P2, R19, UR7, RZ ;  /* 0x0000000713137c10 */ /* 0x004fca000ff5e0ff */
[----:B------:R0:W-:Y:S04]  /*26a80*/  STL [R1+0x43c], R19 ;  /* 0x00043c1301007387 */ /* 0x0001e80000100800 */
[----:B------:R-:W2:Y:S01]  /*26a90*/  LDL.LU R15, [R1+0x3dc] ;  /* 0x0003dc00010f7983 */ /* 0x000ea20000300800 */
[----:B------:R-:W-:-:S05]  /*26aa0*/  IADD3.X R22, R22, UR4, RZ, P3, !PT ;  /* 0x0000000416167c10 */ /* 0x000fca0009ffe4ff */
[----:B------:R1:W-:Y:S04]  /*26ab0*/  STL [R1+0x460], R22 ;  /* 0x0004601601007387 */ /* 0x0003e80000100800 */
[----:B------:R-:W2:Y:S04]  /*26ac0*/  LDL.LU R16, [R1+0x400] ;  /* 0x0004000001107983 */ /* 0x000ea80000300800 */
[----:B------:R-:W2:Y:S04]  /*26ad0*/  LDL.LU R17, [R1+0x3d4] ;  /* 0x0003d40001117983 */ /* 0x000ea80000300800 */
[----:B------:R-:W2:Y:S04]  /*26ae0*/  LDL.LU R18, [R1+0x3f8] ;  /* 0x0003f80001127983 */ /* 0x000ea80000300800 */
[----:B0-----:R-:W2:Y:S04]  /*26af0*/  LDL.LU R19, [R1+0x3cc] ;  /* 0x0003cc0001137983 */ /* 0x001ea80000300800 */
[----:B-1----:R-:W2:Y:S01]  /*26b00*/  LDL.LU R22, [R1+0x3f0] ;  /* 0x0003f00001167983 */ /* 0x002ea20000300800 */
        /* <DEDUP_REMOVED lines=44> */
[----:B------:R0:W-:Y:S04]  /*26dd0*/  STL [R1+0x3e4], R13 ;  /* 0x0003e40d01007387 */ /* 0x0001e80000100800 */
        /* <DEDUP_REMOVED lines=85> */
[----:B------:R1:W-:Y:S04]  /*27330*/  STL [R1+0x3a0], R12 ;  /* 0x0003a00c01007387 */ /* 0x0003e80000100800 */
[----:B0-----:R-:W2:Y:S04]  /*27340*/  LDL.LU R22, [R1+0x34c] ;  /* 0x00034c0001167983 */ /* 0x001ea80000300800 */
[----:B------:R-:W-:Y:S04]  /*27350*/  STL [R1+0x374], R13 ;  /* 0x0003740d01007387 */ /* 0x000fe80000100800 */
        /* <DEDUP_REMOVED lines=32> */
[----:B-1----:R-:W4:Y:S04]  /*27560*/  LDL.LU R12, [R1+0x328] ;  /* 0x00032800010c7983 */ /* 0x002f280000300800 */
        /* <DEDUP_REMOVED lines=11> */
[----:B0-----:R-:W2:Y:S01]  /*27620*/  LDL.LU R22, [R1+0x300] ;  /* 0x0003000001167983 */ /* 0x001ea20000300800 */
        /* <DEDUP_REMOVED lines=37> */
[----:B------:R0:W-:Y:S04]  /*27880*/  STL [R1+0x2fc], R21 ;  /* 0x0002fc1501007387 */ /* 0x0001e80000100800 */
[----:B------:R1:W-:Y:S04]  /*27890*/  STL [R1+0x304], R11 ;  /* 0x0003040b01007387 */ /* 0x0003e80000100800 */
[----:B0-----:R-:W3:Y:S01]  /*278a0*/  LDL.LU R21, [R1+0x2d4] ;  /* 0x0002d40001157983 */ /* 0x001ee20000300800 */
[----:B------:R-:W-:-:S02]  /*278b0*/  IADD3.X R13, R13, UR4, RZ, P1, !PT ;  /* 0x000000040d0d7c10 */ /* 0x000fc40008ffe4ff */
[----:B------:R-:W-:Y:S02]  /*278c0*/  IADD3 R14, P1, R14, UR7, RZ ;  /* 0x000000070e0e7c10 */ /* 0x000fe4000ff3e0ff */
[----:B------:R-:W-:Y:S01]  /*278d0*/  IADD3.X R15, R15, UR4, RZ, P2, !PT ;  /* 0x000000040f0f7c10 */ /* 0x000fe200097fe4ff */
[----:B------:R0:W-:Y:S04]  /*278e0*/  STL [R1+0x328], R12 ;  /* 0x0003280c01007387 */ /* 0x0001e80000100800 */
        /* <DEDUP_REMOVED lines=9> */
[----:B------:R-:W-:Y:S04]  /*27980*/  STL [R1+0x2e4], R18 ;  /* 0x0002e41201007387 */ /* 0x000fe80000100800 */
[----:B------:R-:W2:Y:S01]  /*27990*/  LDL.LU R243, [R1+0x2f8] ;  /* 0x0002f80001f37983 */ /* 0x000ea20000300800 */
[----:B------:R-:W-:-:S03]  /*279a0*/  IADD3 R20, P4, R20, UR7, RZ ;  /* 0x0000000714147c10 */ /* 0x000fc6000ff9e0ff */
[----:B------:R-:W-:Y:S01]  /*279b0*/  STL [R1+0x308], R19 ;  /* 0x0003081301007387 */ /* 0x000fe20000100800 */
[----:B------:R-:W-:-:S03]  /*279c0*/  IADD3.X R22, R22, UR4, RZ, P5, !PT ;  /* 0x0000000416167c10 */ /* 0x000fc6000affe4ff */
        /* <DEDUP_REMOVED lines=22> */
[----:B------:R-:W4:Y:S04]  /*27b30*/  LDL.LU R14, [R1+0x27c] ;  /* 0x00027c00010e7983 */ /* 0x000f280000300800 */
[----:B------:R-:W4:Y:S01]  /*27b40*/  LDL.LU R15, [R1+0x2a0] ;  /* 0x0002a000010f7983 */ /* 0x000f220000300800 */
[----:B------:R-:W-:-:S02]  /*27b50*/  WARPGROUP.DEPBAR.LE gsb0, 0x0 ;  /* 0x00008000000079c5 */ /* 0x000fc40000010000 */
[----:B------:R-:W-:Y:S01]  /*27b60*/  WARPGROUP.ARRIVE ;  /* 0x00000000000079c5 */ /* 0x000fe20000000000 */
[----:B------:R-:W-:Y:S01]  /*27b70*/  UMOV UR26, UR22 ;  /* 0x00000016001a7c82 */ /* 0x000fe20008000000 */
[----:B------:R-:W-:-:S04]  /*27b80*/  UMOV UR27, UR23 ;  /* 0x00000017001b7c82 */ /* 0x000fc80008000000 */
[----:B------:R-:W-:Y:S01]  /*27b90*/  QGMMA.64x128x32.F32.E5M2.E5M2 R88, gdesc[UR24], R88, gsb0 ;  /* 0x01e00000185879f3 */ /* 0x000fe20008003858 */
[----:B---3--:R-:W-:-:S05]  /*27ba0*/  IADD3 R21, P5, R21, UR7, RZ ;  /* 0x0000000715157c10 */ /* 0x008fca000ffbe0ff */
[----:B------:R0:W-:Y:S04]  /*27bb0*/  STL [R1+0x2d4], R21 ;  /* 0x0002d41501007387 */ /* 0x0001e80000100800 */
[----:B------:R-:W3:Y:S04]  /*27bc0*/  LDL.LU R16, [R1+0x274] ;  /* 0x0002740001107983 */ /* 0x000ee80000300800 */
[----:B------:R-:W3:Y:S04]  /*27bd0*/  LDL.LU R17, [R1+0x298] ;  /* 0x0002980001117983 */ /* 0x000ee80000300800 */
[----:B------:R-:W3:Y:S04]  /*27be0*/  LDL.LU R18, [R1+0x26c] ;  /* 0x00026c0001127983 */ /* 0x000ee80000300800 */
[----:B------:R-:W3:Y:S04]  /*27bf0*/  LDL.LU R19, [R1+0x290] ;  /* 0x0002900001137983 */ /* 0x000ee80000300800 */
[----:B------:R-:W3:Y:S04]  /*27c00*/  LDL.LU R20, [R1+0x264] ;  /* 0x0002640001147983 */ /* 0x000ee80000300800 */
[----:B0-----:R-:W3:Y:S01]  /*27c10*/  LDL.LU R21, [R1+0x288] ;  /* 0x0002880001157983 */ /* 0x001ee20000300800 */
[----:B------:R-:W-:-:S02]  /*27c20*/  WARPGROUP.DEPBAR.LE gsb0, 0x0 ;  /* 0x00008000000079c5 */ /* 0x000fc40000010000 */
[----:B------:R-:W-:Y:S01]  /*27c30*/  WARPGROUP.ARRIVE ;  /* 0x00000000000079c5 */ /* 0x000fe20000000000 */
[----:B------:R-:W-:Y:S01]  /*27c40*/  UMOV UR30, UR10 ;  /* 0x0000000a001e7c82 */ /* 0x000fe20008000000 */
[----:B------:R-:W-:-:S04]  /*27c50*/  UMOV UR31, UR11 ;  /* 0x0000000b001f7c82 */ /* 0x000fc80008000000 */
[----:B------:R-:W-:Y:S01]  /*27c60*/  QGMMA.64x128x32.F32.E5M2.E5M2 R88, gdesc[UR28], R88, gsb0 ;  /* 0x01e000001c5879f3 */ /* 0x000fe20008003858 */
[----:B------:R-:W-:Y:S01]  /*27c70*/  UMOV UR34, UR14 ;  /* 0x0000000e00227c82 */ /* 0x000fe20008000000 */
[----:B------:R-:W-:Y:S01]  /*27c80*/  UMOV UR35, UR15 ;  /* 0x0000000f00237c82 */ /* 0x000fe20008000000 */
[----:B--2---:R-:W-:Y:S02]  /*27c90*/  IADD3.X R243, R243, UR4, RZ, P6, !PT ;  /* 0x00000004f3f37c10 */ /* 0x004fe4000b7fe4ff */
[----:B----4-:R-:W-:-:S03]  /*27ca0*/  IADD3 R244, P6, R244, UR7, RZ ;  /* 0x00000007f4f47c10 */ /* 0x010fc6000ffde0ff */
[----:B------:R-:W-:Y:S01]  /*27cb0*/  STL [R1+0x2f8], R243 ;  /* 0x0002f8f301007387 */ /* 0x000fe20000100800 */
[----:B------:R-:W-:Y:S02]  /*27cc0*/  IADD3.X R245, R245, UR4, RZ, P1, !PT ;  /* 0x00000004f5f57c10 */ /* 0x000fe40008ffe4ff */
[----:B------:R-:W-:Y:S02]  /*27cd0*/  IADD3 R246, P1, R246, UR7, RZ ;  /* 0x00000007f6f67c10 */ /* 0x000fe4000ff3e0ff */
[----:B------:R-:W-:Y:S02]  /*27ce0*/  IADD3.X R247, R247, UR4, RZ, P2, !PT ;  /* 0x00000004f7f77c10 */ /* 0x000fe400097fe4ff */
[----:B------:R-:W-:Y:S01]  /*27cf0*/  IADD3 R248, P2, R248, UR7, RZ ;  /* 0x00000007f8f87c10 */ /* 0x000fe2000ff5e0ff */
        /* <DEDUP_REMOVED lines=21> */
[----:B------:R-:W-:Y:S02]  /*27e50*/  IADD3.X R10, R10, UR4, RZ, P2, !PT ;  /* 0x000000040a0a7c10 */ /* 0x000fe400097fe4ff */
[----:B------:R-:W-:Y:S01]  /*27e60*/  IADD3.X R12, R12, UR4, RZ, P3, !PT ;  /* 0x000000040c0c7c10 */ /* 0x000fe20009ffe4ff */
[----:B------:R-:W-:Y:S02]  /*27e70*/  WARPGROUP.DEPBAR.LE gsb0, 0x0 ;  /* 0x00008000000079c5 */ /* 0x000fe40000010000 */
[----:B------:R-:W-:-:S06]  /*27e80*/  WARPGROUP.ARRIVE ;  /* 0x00000000000079c5 */ /* 0x000fcc0000000000 */
[----:B------:R-:W-:Y:S01]  /*27e90*/  QGMMA.64x128x32.F32.E5M2.E5M2 R88, gdesc[UR32], R88, gsb0 ;  /* 0x01e00000205879f3 */ /* 0x000fe20008003858 */
[----:B------:R-:W-:Y:S01]  /*27ea0*/  STL [R1+0x2c8], R6 ;  /* 0x0002c80601007387 */ /* 0x000fe20000100800 */
[----:B------:R-:W-:-:S03]  /*27eb0*/  IADD3 R22, P3, R22, UR7, RZ ;  /* 0x0000000716167c10 */ /* 0x000fc6000ff7e0ff */
[----:B------:R-:W-:Y:S01]  /*27ec0*/  STL [R1+0x29c], R7 ;  /* 0x00029c0701007387 */ /* 0x000fe20000100800 */
[----:B------:R-:W-:-:S03]  /*27ed0*/  IADD3 R11, P2, R11, UR7, RZ ;  /* 0x000000070b0b7c10 */ /* 0x000fc6000ff5e0ff */
[----:B------:R-:W-:Y:S04]  /*27ee0*/  STL [R1+0x2c0], R8 ;  /* 0x0002c00801007387 */ /* 0x000fe80000100800 */
[----:B------:R-:W-:Y:S04]  /*27ef0*/  STL [R1+0x294], R9 ;  /* 0x0002940901007387 */ /* 0x000fe80000100800 */
[----:B------:R-:W-:Y:S01]  /*27f00*/  STL [R1+0x2b8], R10 ;  /* 0x0002b80a01007387 */ /* 0x000fe20000100800 */
[----:B------:R-:W-:-:S03]  /*27f10*/  IADD3.X R13, R13, UR4, RZ, P4, !PT ;  /* 0x000000040d0d7c10 */ /* 0x000fc6000a7fe4ff */
[----:B------:R0:W-:Y:S01]  /*27f20*/  STL [R1+0x284], R22 ;  /* 0x0002841601007387 */ /* 0x0001e20000100800 */
[----:B------:R-:W-:-:S03]  /*27f30*/  IADD3 R14, P4, R14, UR7, RZ ;  /* 0x000000070e0e7c10 */ /* 0x000fc6000ff9e0ff */
[----:B------:R1:W-:Y:S01]  /*27f40*/  STL [R1+0x28c], R11 ;  /* 0x00028c0b01007387 */ /* 0x0003e20000100800 */
[----:B------:R-:W-:-:S03]  /*27f50*/  IADD3.X R15, R15, UR4, RZ, P5, !PT ;  /* 0x000000040f0f7c10 */ /* 0x000fc6000affe4ff */
[----:B0-----:R-:W2:Y:S04]  /*27f60*/  LDL.LU R22, [R1+0x25c] ;  /* 0x00025c0001167983 */ /* 0x001ea80000300800 */
[----:B------:R0:W-:Y:S04]  /*27f70*/  STL [R1+0x2b0], R12 ;  /* 0x0002b00c01007387 */ /* 0x0001e80000100800 */
[----:B------:R4:W-:Y:S04]  /*27f80*/  STL [R1+0x2a8], R13 ;  /* 0x0002a80d01007387 */ /* 0x0009e80000100800 */
[----:B------:R4:W-:Y:S04]  /*27f90*/  STL [R1+0x27c], R14 ;  /* 0x00027c0e01007387 */ /* 0x0009e80000100800 */
[----:B------:R4:W-:Y:S01]  /*27fa0*/  STL [R1+0x2a0], R15 ;  /* 0x0002a00f01007387 */ /* 0x0009e20000100800 */
[----:B------:R-:W-:Y:S01]  /*27fb0*/  UMOV UR38, UR18 ;  /* 0x0000001200267c82 */ /* 0x000fe20008000000 */
[----:B------:R-:W-:Y:S01]  /*27fc0*/  UMOV UR39, UR19 ;  /* 0x0000001300277c82 */ /* 0x000fe20008000000 */
[----:B---3--:R-:W-:-:S02]  /*27fd0*/  IADD3 R16, P5, R16, UR7, RZ ;  /* 0x0000000710107c10 */ /* 0x008fc4000ffbe0ff */
[----:B------:R-:W-:Y:S02]  /*27fe0*/  IADD3.X R17, R17, UR4, RZ, P6, !PT ;  /* 0x0000000411117c10 */ /* 0x000fe4000b7fe4ff */
[----:B------:R-:W-:Y:S02]  /*27ff0*/  IADD3 R18, P6, R18, UR7, RZ ;  /* 0x0000000712127c10 */ /* 0x000fe4000ffde0ff */
[----:B------:R-:W-:Y:S02]  /*28000*/  IADD3.X R19, R19, UR4, RZ, P1, !PT ;  /* 0x0000000413137c10 */ /* 0x000fe40008ffe4ff */
[----:B------:R-:W-:Y:S01]  /*28010*/  IADD3 R20, P1, R20, UR7, RZ ;  /* 0x0000000714147c10 */ /* 0x000fe2000ff3e0ff */
[----:B------:R3:W-:Y:S04]  /*28020*/  STL [R1+0x274], R16 ;  /* 0x0002741001007387 */ /* 0x0007e80000100800 */
[----:B------:R2:W-:Y:S04]  /*28030*/  STL [R1+0x298], R17 ;  /* 0x0002981101007387 */ /* 0x0005e80000100800 */
[----:B------:R2:W-:Y:S04]  /*28040*/  STL [R1+0x26c], R18 ;  /* 0x00026c1201007387 */ /* 0x0005e80000100800 */
[----:B------:R-:W2:Y:S01]  /*28050*/  LDL.LU R243, [R1+0x280] ;  /* 0x0002800001f37983 */ /* 0x000ea20000300800 */
[----:B------:R-:W-:-:S03]  /*28060*/  IADD3.X R21, R21, UR4, RZ, P2, !PT ;  /* 0x0000000415157c10 */ /* 0x000fc600097fe4ff */
[----:B------:R2:W-:Y:S04]  /*28070*/  STL [R1+0x290], R19 ;  /* 0x0002901301007387 */ /* 0x0005e80000100800 */
        /* <DEDUP_REMOVED lines=18> */
[----:B-1----:R-:W2:Y:S04]  /*281a0*/  LDL.LU R11, [R1+0x214] ;  /* 0x00021400010b7983 */ /* 0x002ea80000300800 */
[----:B0-----:R-:W2:Y:S01]  /*281b0*/  LDL.LU R12, [R1+0x238] ;  /* 0x00023800010c7983 */ /* 0x001ea20000300800 */
[----:B------:R-:W-:-:S02]  /*281c0*/  WARPGROUP.DEPBAR.LE gsb0, 0x0 ;  /* 0x00008000000079c5 */ /* 0x000fc40000010000 */
[----:B------:R-:W-:Y:S01]  /*281d0*/  WARPGROUP.ARRIVE ;  /* 0x00000000000079c5 */ /* 0x000fe20000000000 */
[----:B------:R-:W-:Y:S01]  /*281e0*/  UMOV UR42, UR22 ;  /* 0x00000016002a7c82 */ /* 0x000fe20008000000 */
[----:B------:R-:W-:Y:S01]  /*281f0*/  UMOV UR43, UR23 ;  /* 0x00000017002b7c82 */ /* 0x000fe20008000000 */
[----:B----4-:R-:W4:Y:S04]  /*28200*/  LDL.LU R13, [R1+0x20c] ;  /* 0x00020c00010d7983 */ /* 0x010f280000300800 */
[----:B------:R-:W4:Y:S04]  /*28210*/  LDL.LU R14, [R1+0x204] ;  /* 0x00020400010e7983 */ /* 0x000f280000300800 */
[----:B------:R-:W4:Y:S01]  /*28220*/  LDL.LU R15, [R1+0x228] ;  /* 0x00022800010f7983 */ /* 0x000f220000300800 */
[----:B------:R-:W-:Y:S03]  /*28230*/  QGMMA.64x128x32.F32.E5M2.E5M2 R88, gdesc[UR36], R88, gsb0 ;  /* 0x01e00000245879f3 */ /* 0x000fe60008003858 */
[----:B---3--:R-:W3:Y:S01]  /*28240*/  LDL.LU R16, [R1+0x1fc] ;  /* 0x0001fc0001107983 */ /* 0x008ee20000300800 */
[----:B------:R-:W-:Y:S01]  /*28250*/  UMOV UR46, UR10 ;  /* 0x0000000a002e7c82 */ /* 0x000fe20008000000 */
[----:B------:R-:W-:Y:S01]  /*28260*/  UMOV UR47, UR11 ;  /* 0x0000000b002f7c82 */ /* 0x000fe20008000000 */
[----:B------:R-:W-:-:S02]  /*28270*/  WARPGROUP.DEPBAR.LE gsb0, 0x0 ;  /* 0x00008000000079c5 */ /* 0x000fc40000010000 */
[----:B------:R-:W-:-:S06]  /*28280*/  WARPGROUP.ARRIVE ;  /* 0x00000000000079c5 */ /* 0x000fcc0000000000 */
[----:B------:R-:W-:Y:S01]  /*28290*/  QGMMA.64x128x32.F32.E5M2.E5M2 R24, gdesc[UR40], R24, gsb0 ;  /* 0x01e00000281879f3 */ /* 0x000fe20008003818 */
        /* <DEDUP_REMOVED lines=8> */
[----:B------:R-:W-:-:S02]  /*28320*/  IADD3.X R243, R243, UR4, RZ, P3, !PT ;  /* 0x00000004f3f37c10 */ /* 0x000fc40009ffe4ff */
[----:B------:R-:W-:Y:S02]  /*28330*/  IADD3 R244, P3, R244, UR7, RZ ;  /* 0x00000007f4f47c10 */ /* 0x000fe4000ff7e0ff */
[----:B------:R-:W-:Y:S02]  /*28340*/  IADD3.X R245, R245, UR4, RZ, P4, !PT ;  /* 0x00000004f5f57c10 */ /* 0x000fe4000a7fe4ff */
[----:B------:R-:W-:Y:S02]  /*28350*/  IADD3 R246, P4, R246, UR7, RZ ;  /* 0x00000007f6f67c10 */ /* 0x000fe4000ff9e0ff */
[----:B------:R-:W-:Y:S01]  /*28360*/  IADD3.X R247, R247, UR4, RZ, P5, !PT ;  /* 0x00000004f7f77c10 */ /* 0x000fe2000affe4ff */
[----:B------:R-:W-:Y:S01]  /*28370*/  STL [R1+0x280], R243 ;  /* 0x000280f301007387 */ /* 0x000fe20000100800 */
[----:B------:R-:W-:Y:S01]  /*28380*/  IADD3 R248, P5, R248, UR7, RZ ;  /* 0x00000007f8f87c10 */ /* 0x000fe2000ffbe0ff */
[----:B------:R-:W-:Y:S02]  /*28390*/  WARPGROUP.DEPBAR.LE gsb0, 0x0 ;  /* 0x00008000000079c5 */ /* 0x000fe40000010000 */
[----:B------:R-:W-:Y:S01]  /*283a0*/  STL [R1+0x254], R244 ;  /* 0x000254f401007387 */ /* 0x000fe20000100800 */
[----:B------:R-:W-:Y:S01]  /*283b0*/  IADD3.X R249, R249, UR4, RZ, P6, !PT ;  /* 0x00000004f9f97c10 */ /* 0x000fe2000b7fe4ff */
[----:B------:R-:W-:-:S02]  /*283c0*/  WARPGROUP.ARRIVE ;  /* 0x00000000000079c5 */ /* 0x000fc40000000000 */
        /* <DEDUP_REMOVED lines=11> */
[----:B------:R-:W-:Y:S01]  /*28480*/  IADD3.X R6, R6, UR4, RZ, P3, !PT ;  /* 0x0000000406067c10 */ /* 0x000fe20009ffe4ff */
[----:B------:R-:W-:Y:S02]  /*28490*/  QGMMA.64x128x32.F32.E5M2.E5M2 R24, gdesc[UR44], R24, gsb0 ;  /* 0x01e000002c1879f3 */ /* 0x000fe40008003818 */
        /* <DEDUP_REMOVED lines=16> */
[----:B------:R-:W-:Y:S04]  /*285a0*/  STL [R1+0x214], R11 ;  /* 0x0002140b01007387 */ /* 0x000fe80000100800 */
[----:B------:R0:W-:Y:S04]  /*285b0*/  STL [R1+0x230], R2 ;  /* 0x0002300201007387 */ /* 0x0001e80000100800 */
[----:B------:R-:W-:Y:S04]  /*285c0*/  STL [R1+0x238], R12 ;  /* 0x0002380c01007387 */ /* 0x000fe80000100800 */
[----:B0-----:R-:W2:Y:S01]  /*285d0*/  LDL.LU R2, [R1+0xe4c] ;  /* 0x000e4c0001027983 */ /* 0x001ea20000300800 */
[----:B------:R-:W-:Y:S01]  /*285e0*/  UMOV UR50, UR14 ;  /* 0x0000000e00327c82 */ /* 0x000fe20008000000 */
[----:B------:R-:W-:Y:S01]  /*285f0*/  UMOV UR51, UR15 ;  /* 0x0000000f00337c82 */ /* 0x000fe20008000000 */
[----:B------:R-:W-:-:S02]  /*28600*/  WARPGROUP.DEPBAR.LE gsb0, 0x0 ;  /* 0x00008000000079c5 */ /* 0x000fc40000010000 */
[----:B------:R-:W-:-:S06]  /*28610*/  WARPGROUP.ARRIVE ;  /* 0x00000000000079c5 */ /* 0x000fcc0000000000 */
[----:B------:R-:W-:Y:S01]  /*28620*/  QGMMA.64x128x32.F32.E5M2.E5M2 R24, gdesc[UR48], R24, gsb0 ;  /* 0x01e00000301879f3 */ /* 0x000fe20008003818 */
[----:B------:R-:W-:Y:S01]  /*28630*/  UMOV UR54, UR18 ;  /* 0x0000001200367c82 */ /* 0x000fe20008000000 */
[----:B------:R-:W-:Y:S01]  /*28640*/  UMOV UR55, UR19 ;  /* 0x0000001300377c82 */ /* 0x000fe20008000000 */
[----:B----4-:R-:W-:Y:S02]  /*28650*/  IADD3 R13, P6, R13, UR7, RZ ;  /* 0x000000070d0d7c10 */ /* 0x010fe4000ffde0ff */
[----:B------:R-:W-:Y:S02]  /*28660*/  IADD3 R14, P1, R14, UR7, RZ ;  /* 0x000000070e0e7c10 */ /* 0x000fe4000ff3e0ff */
[----:B------:R-:W-:Y:S02]  /*28670*/  IADD3.X R15, R15, UR4, RZ, P2, !PT ;  /* 0x000000040f0f7c10 */ /* 0x000fe400097fe4ff */
[----:B---3--:R-:W-:Y:S01]  /*28680*/  IADD3 R16, P2, R16, UR7, RZ ;  /* 0x0000000710107c10 */ /* 0x008fe2000ff5e0ff */
[----:B------:R-:W-:Y:S01]  /*28690*/  STL [R1+0x20c], R13 ;  /* 0x00020c0d01007387 */ /* 0x000fe20000100800 */
[----:B--2---:R-:W-:-:S02]  /*286a0*/  IADD3.X R17, R17, UR4, RZ, P3, !PT ;  /* 0x0000000411117c10 */ /* 0x004fc40009ffe4ff */
[----:B------:R-:W-:Y:S01]  /*286b0*/  IADD3 R18, P3, R18, UR7, RZ ;  /* 0x0000000712127c10 */ /* 0x000fe2000ff7e0ff */
[----:B------:R-:W-:Y:S01]  /*286c0*/  STL [R1+0x204], R14 ;  /* 0x0002040e01007387 */ /* 0x000fe20000100800 */
[----:B------:R-:W-:-:S03]  /*286d0*/  IADD3.X R19, R19, UR4, RZ, P4, !PT ;  /* 0x0000000413137c10 */ /* 0x000fc6000a7fe4ff */
[----:B------:R-:W-:Y:S01]  /*286e0*/  STL [R1+0x228], R15 ;  /* 0x0002280f01007387 */ /* 0x000fe20000100800 */
[----:B------:R-:W-:-:S03]  /*286f0*/  IADD3.X R20, R20, UR4, RZ, P5, !PT ;  /* 0x0000000414147c10 */ /* 0x000fc6000affe4ff */
[----:B------:R-:W-:Y:S04]  /*28700*/  STL [R1+0x1fc], R16 ;  /* 0x0001fc1001007387 */ /* 0x000fe80000100800 */
[----:B------:R-:W-:Y:S01]  /*28710*/  STL [R1+0x220], R17 ;  /* 0x0002201101007387 */ /* 0x000fe20000100800 */
[----:B------:R-:W-:-:S03]  /*28720*/  IADD3.X R21, R21, UR4, RZ, P6, !PT ;  /* 0x0000000415157c10 */ /* 0x000fc6000b7fe4ff */
[----:B------:R-:W-:Y:S01]  /*28730*/  STL [R1+0x1f4], R18 ;  /* 0x0001f41201007387 */ /* 0x000fe20000100800 */
[----:B------:R-:W-:-:S03]  /*28740*/  IADD3.X R22, R22, UR4, RZ, P1, !PT ;  /* 0x0000000416167c10 */ /* 0x000fc60008ffe4ff */
[----:B------:R-:W-:Y:S04]  /*28750*/  STL [R1+0x218], R19 ;  /* 0x0002181301007387 */ /* 0x000fe80000100800 */
[----:B------:R-:W-:Y:S01]  /*28760*/  STL [R1+0x210], R20 ;  /* 0x0002101401007387 */ /* 0x000fe20000100800 */
[----:B------:R-:W-:Y:S01]  /*28770*/  IADD3.X R23, R23, UR4, RZ, P3, !PT ;  /* 0x0000000417177c10 */ /* 0x000fe20009ffe4ff */
[----:B------:R-:W-:Y:S02]  /*28780*/  WARPGROUP.DEPBAR.LE gsb0, 0x0 ;  /* 0x00008000000079c5 */ /* 0x000fe40000010000 */
[----:B------:R-:W-:-:S06]  /*28790*/  WARPGROUP.ARRIVE ;  /* 0x00000000000079c5 */ /* 0x000fcc0000000000 */
[----:B------:R-:W-:Y:S01]  /*287a0*/  QGMMA.64x128x32.F32.E5M2.E5M2 R24, gdesc[UR52], R24, gsb0 ;  /* 0x01e00000341879f3 */ /* 0x000fe20008003818 */
[----:B------:R-:W-:-:S05]  /*287b0*/  IADD3.X R2, R2, UR4, RZ, P2, !PT ;  /* 0x0000000402027c10 */ /* 0x000fca00097fe4ff */
[----:B------:R0:W-:Y:S04]  /*287c0*/  STL [R1+0x1f8], R2 ;  /* 0x0001f80201007387 */ /* 0x0001e80000100800 */
[----:B------:R2:W-:Y:S04]  /*287d0*/  STL [R1+0x208], R21 ;  /* 0x0002081501007387 */ /* 0x0005e80000100800 */
[----:B0-----:R2:W5:Y:S04]  /*287e0*/  LDL.LU R2, [R1+0xe48] ;  /* 0x000e480001027983 */ /* 0x0015680000300800 */
[----:B------:R2:W-:Y:S04]  /*287f0*/  STL [R1+0x200], R22 ;  /* 0x0002001601007387 */ /* 0x0005e80000100800 */
[----:B------:R2:W-:Y:S01]  /*28800*/  STL [R1+0x1f0], R23 ;  /* 0x0001f01701007387 */ /* 0x0005e20000100800 */
[----:B------:R-:W-:-:S02]  /*28810*/  WARPGROUP.DEPBAR.LE gsb0, 0x0 ;  /* 0x00008000000079c5 */ /* 0x000fc40000010000 */
[----:B------:R-:W-:Y:S05]  /*28820*/  @P0 BRA `(.L_x_2) ;  /* 0xfffffe74004c0947 */ /* 0x000fea000383ffff */
.L_x_1:
[----:B------:R1:W-:Y:S01]  /*28830*/  STL [R1+0xe58], R84 ;  /* 0x000e585401007387 */ /* 0x0003e20000100800 */
[----:B------:R-:W-:Y:S01]  /*28840*/  F2FP.SATFINITE.E5M2.F32.PACK_AB_MERGE_C R112, R113, R112, RZ ;  /* 0x000000707170723e */ /* 0x000fe200048060ff */
[----:B------:R-:W-:Y:S01]  /*28850*/  ULDC.64 UR24, c[0x0][0x228] ;  /* 0x00008a0000187ab9 */ /* 0x000fe20000000a00 */
[----:B------:R-:W-:Y:S01]  /*28860*/  F2FP.SATFINITE.E5M2.F32.PACK_AB_MERGE_C R88, R89, R88, RZ ;  /* 0x000000585958723e */ /* 0x000fe200048060ff */
[----:B------:R-:W3:Y:S01]  /*28870*/  LDL.LU R7, [R1+0x4] ;  /* 0x0000040001077983 */ /* 0x000ee20000300800 */
[----:B------:R-:W-:Y:S01]  /*28880*/  F2FP.SATFINITE.E5M2.F32.PACK_AB_MERGE_C R116, R117, R116, RZ ;  /* 0x000000747574723e */ /* 0x000fe200048060ff */
[----:B------:R-:W-:Y:S01]  /*28890*/  ULDC UR4, c[0x0][0x22c] ;  /* 0x00008b0000047ab9 */ /* 0x000fe20000000800 */
[----:B------:R-:W-:Y:S01]  /*288a0*/  F2FP.SATFINITE.E5M2.F32.PACK_AB_MERGE_C R90, R91, R90, RZ ;  /* 0x0000005a5b5a723e */ /* 0x000fe200048060ff */
[----:B------:R-:W-:Y:S01]  /*288b0*/  ULDC.64 UR6, c[0x0][0x228] ;  /* 0x00008a0000067ab9 */ /* 0x000fe20000000a00 */
[----:B------:R-:W-:Y:S01]  /*288c0*/  F2FP.SATFINITE.E5M2.F32.PACK_AB_MERGE_C R106, R107, R106, RZ ;  /* 0x0000006a6b6a723e */ /* 0x000fe200048060ff */
[----:B-1----:R-:W3:Y:S01]  /*288d0*/  LDL.LU R84, [R1] ;  /* 0x0000000001547983 */ /* 0x002ee20000300800 */
[----:B------:R-:W-:Y:S01]  /*288e0*/  F2FP.SATFINITE.E5M2.F32.PACK_AB_MERGE_C R118, R119, R118, RZ ;  /* 0x000000767776723e */ /* 0x000fe200048060ff */
[----:B------:R-:W-:Y:S01]  /*288f0*/  ULDC.64 UR26, c[0x0][0x228] ;  /* 0x00008a00001a7ab9 */ /* 0x000fe20000000a00 */
[----:B------:R-:W-:Y:S01]  /*28900*/  F2FP.SATFINITE.E5M2.F32.PACK_AB_MERGE_C R152, R153, R152, RZ ;  /* 0x000000989998723e */ /* 0x000fe200048060ff */
[----:B------:R1:W-:Y:S01]  /*28910*/  STL [R1+0xe54], R85 ;  /* 0x000e545501007387 */ /* 0x0003e20000100800 */
[----:B------:R-:W-:Y:S01]  /*28920*/  F2FP.SATFINITE.E5M2.F32.PACK_AB_MERGE_C R110, R111, R110, RZ ;  /* 0x0000006e6f6e723e */ /* 0x000fe200048060ff */
[----:B------:R-:W-:Y:S01]  /*28930*/  ULDC UR8, c[0x0][0x248] ;  /* 0x0000920000087ab9 */ /* 0x000fe20000000800 */
[----:B------:R-:W-:Y:S01]  /*28940*/  F2FP.SATFINITE.E5M2.F32.PACK_AB_MERGE_C R154, R155, R154, RZ ;  /* 0x0000009a9b9a723e */ /* 0x000fe200048060ff */
[----:B------:R-:W-:Y:S01]  /*28950*/  ULDC.64 UR10, c[0x0][0x228] ;  /* 0x00008a00000a7ab9 */ /* 0x000fe20000000a00 */
[----:B------:R-:W-:Y:S01]  /*28960*/  F2FP.SATFINITE.E5M2.F32.PACK_AB_MERGE_C R114, R115, R114, RZ ;  /* 0x000000727372723e */ /* 0x000fe200048060ff */
[----:B------:R-:W-:Y:S01]  /*28970*/  ULDC.64 UR14, c[0x0][0x228] ;  /* 0x00008a00000e7ab9 */ /* 0x000fe20000000a00 */
[----:B------:R-:W-:Y:S01]  /*28980*/  F2FP.SATFINITE.E5M2.F32.PACK_AB_MERGE_C R92, R93, R92, RZ ;  /* 0x0000005c5d5c723e */ /* 0x000fe200048060ff */
[----:B------:R-:W-:Y:S01]  /*28990*/  ULDC.64 UR12, c[0x0][0x228] ;  /* 0x00008a00000c7ab9 */ /* 0x000fe20000000a00 */
[----:B------:R-:W-:Y:S01]  /*289a0*/  F2FP.SATFINITE.E5M2.F32.PACK_AB_MERGE_C R94, R95, R94, RZ ;  /* 0x0000005e5f5e723e */ /* 0x000fe200048060ff */
[----:B-1----:R-:W4:Y:S01]  /*289b0*/  LDL.LU R85, [R1+0x8] ;  /* 0x0000080001557983 */ /* 0x002f220000300800 */
[----:B------:R-:W-:Y:S01]  /*289c0*/  F2FP.SATFINITE.E5M2.F32.PACK_AB_MERGE_C R96, R97, R96, RZ ;  /* 0x000000606160723e */ /* 0x000fe200048060ff */
[----:B------:R-:W-:Y:S01]  /*289d0*/  ULDC.64 UR18, c[0x0][0x228] ;  /* 0x00008a0000127ab9 */ /* 0x000fe20000000a00 */
[----:B------:R-:W-:Y:S01]  /*289e0*/  F2FP.SATFINITE.E5M2.F32.PACK_AB_MERGE_C R156, R157, R156, RZ ;  /* 0x0000009c9d9c723e */ /* 0x000fe200048060ff */
[----:B------:R-:W4:Y:S01]  /*289f0*/  LDL.LU R5, [R1+0xc] ;  /* 0x00000c0001057983 */ /* 0x000f220000300800 */
[----:B------:R-:W-:Y:S01]  /*28a00*/  F2FP.SATFINITE.E5M2.F32.PACK_AB_MERGE_C R108, R109, R108, RZ ;  /* 0x0000006c6d6c723e */ /* 0x000fe200048060ff */
[----:B------:R-:W-:Y:S01]  /*28a10*/  ULDC.64 UR16, c[0x0][0x228] ;  /* 0x00008a0000107ab9 */ /* 0x000fe20000000a00 */
[----:B------:R-:W-:Y:S01]  /*28a20*/  F2FP.SATFINITE.E5M2.F32.PACK_AB_MERGE_C R98, R99, R98, RZ ;  /* 0x000000626362723e */ /* 0x000fe200048060ff */
[----:B------:R1:W-:Y:S01]  /*28a30*/  STL [R1+0xe50], R86 ;  /* 0x000e505601007387 */ /* 0x0003e20000100800 */
[----:B------:R-:W-:Y:S01]  /*28a40*/  F2FP.SATFINITE.E5M2.F32.PACK_AB_MERGE_C R100, R101, R100, RZ ;  /* 0x000000646564723e */ /* 0x000fe200048060ff */
[----:B------:R-:W-:Y:S01]  /*28a50*/  ULDC.64 UR22, c[0x0][0x228] ;  /* 0x00008a0000167ab9 */ /* 0x000fe20000000a00 */
[----:B------:R-:W-:Y:S01]  /*28a60*/  F2FP.SATFINITE.E5M2.F32.PACK_AB_MERGE_C R104, R105, R104, RZ ;  /* 0x000000686968723e */ /* 0x000fe200048060ff */
[----:B------:R-:W-:Y:S01]  /*28a70*/  ULDC.64 UR20, c[0x0][0x228] ;  /* 0x00008a0000147ab9 */ /* 0x000fe20000000a00 */
[----:B-1----:R-:W4:Y:S04]  /*28a80*/  LDL.LU R86, [R1+0x10] ;  /* 0x0000100001567983 */ /* 0x002f280000300800 */
[----:B------:R-:W4:Y:S04]  /*28a90*/  LDL.LU R3, [R1+0x14] ;  /* 0x0000140001037983 */ /* 0x000f280000300800 */
[----:B------:R1:W-:Y:S04]  /*28aa0*/  STL [R1+0xe4c], R87 ;  /* 0x000e4c5701007387 */ /* 0x0003e80000100800 */
[----:B-1----:R-:W4:Y:S04]  /*28ab0*/  LDL.LU R87, [R1+0x18] ;  /* 0x0000180001577983 */ /* 0x002f280000300800 */
[----:B0-----:R-:W4:Y:S04]  /*28ac0*/  LDL.LU R0, [R1+0x1c] ;  /* 0x00001c0001007983 */ /* 0x001f280000300800 */
[----:B-----5:R0:W-:Y:S04]  /*28ad0*/  STL [R1+0xe48], R2 ;  /* 0x000e480201007387 */ /* 0x0201e80000100800 */
        /* <DEDUP_REMOVED lines=31> */
[----:B--2---:R-:W2:Y:S04]  /*28cd0*/  LDL.LU R21, [R1+0x9c] ;  /* 0x00009c0001157983 */ /* 0x004ea80000300800 */
        /* <DEDUP_REMOVED lines=23> */
[----:B------:R-:W2:Y:S01]  /*28e50*/  LDL.LU R225, [R1+0xfc] ;  /* 0x0000fc0001e17983 */ /* 0x000ea20000300800 */
[----:B---3--:R-:W-:-:S03]  /*28e60*/  F2FP.SATFINITE.E5M2.F32.PACK_AB_MERGE_C R7, R7, R84, RZ ;  /* 0x000000540707723e */ /* 0x008fc600048060ff */
[----:B------:R-:W3:Y:S01]  /*28e70*/  LDL.LU R84, [R1+0xe58] ;  /* 0x000e580001547983 */ /* 0x000ee20000300800 */
[----:B----4-:R-:W-:-:S03]  /*28e80*/  F2FP.SATFINITE.E5M2.F32.PACK_AB_MERGE_C R5, R5, R85, RZ ;  /* 0x000000550505723e */ /* 0x010fc600048060ff */
[----:B------:R-:W3:Y:S01]  /*28e90*/  LDL.LU R85, [R1+0xe54] ;  /* 0x000e540001557983 */ /* 0x000ee20000300800 */
[----:B------:R-:W-:-:S03]  /*28ea0*/  F2FP.SATFINITE.E5M2.F32.PACK_AB_MERGE_C R3, R3, R86, RZ ;  /* 0x000000560303723e */ /* 0x000fc600048060ff */
[----:B------:R-:W4:Y:S01]  /*28eb0*/  LDL.LU R86, [R1+0xe50] ;  /* 0x000e500001567983 */ /* 0x000f220000300800 */
[----:B------:R-:W-:-:S03]  /*28ec0*/  F2FP.SATFINITE.E5M2.F32.PACK_AB_MERGE_C R0, R0, R87, RZ ;  /* 0x000000570000723e */ /* 0x000fc600048060ff */
[----:B------:R-:W4:Y:S01]  /*28ed0*/  LDL.LU R87, [R1+0xe4c] ;  /* 0x000e4c0001577983 */ /* 0x000f220000300800 */
[----:B------:R-:W-:-:S03]  /*28ee0*/  F2FP.SATFINITE.E5M2.F32.PACK_AB_MERGE_C R4, R4, R2, RZ ;  /* 0x000000020404723e */ /* 0x000fc600048060ff */
[----:B------:R-:W3:Y:S01]  /*28ef0*/  LDL.LU R2, [R1+0xe48] ;  /* 0x000e480001027983 */ /* 0x000ee20000300800 */
[----:B------:R-:W-:Y:S02]  /*28f00*/  F2FP.SATFINITE.E5M2.F32.PACK_AB_MERGE_C R113, R25, R24, RZ ;  /* 0x000000181971723e */ /* 0x000fe400048060ff */
[----:B------:R-:W-:Y:S02]  /*28f10*/  F2FP.SATFINITE.E5M2.F32.PACK_AB_MERGE_C R117, R29, R28, RZ ;  /* 0x0000001c1d75723e */ /* 0x000fe400048060ff */
[----:B------:R-:W-:Y:S02]  /*28f20*/  LOP3.LUT R88, R88, 0xffff, RZ, 0xc0, !PT ;  /* 0x0000ffff58587812 */ /* 0x000fe400078ec0ff */
[----:B------:R-:W-:Y:S02]  /*28f30*/  F2FP.SATFINITE.E5M2.F32.PACK_AB_MERGE_C R119, R31, R30, RZ ;  /* 0x0000001e1f77723e */ /* 0x000fe400048060ff */
[----:B------:R-:W-:Y:S02]  /*28f40*/  F2FP.SATFINITE.E5M2.F32.PACK_AB_MERGE_C R107, R37, R36, RZ ;  /* 0x00000024256b723e */ /* 0x000fe400048060ff */
[----:B------:R-:W-:-:S02]  /*28f50*/  LOP3.LUT R90, R90, 0xffff, RZ, 0xc0, !PT ;  /* 0x0000ffff5a5a7812 */ /* 0x000fc400078ec0ff */
[----:B------:R-:W-:Y:S02]  /*28f60*/  LOP3.LUT R152, R152, 0xffff, RZ, 0xc0, !PT ;  /* 0x0000ffff98987812 */ /* 0x000fe400078ec0ff */
[----:B------:R-:W-:Y:S02]  /*28f70*/  F2FP.SATFINITE.E5M2.F32.PACK_AB_MERGE_C R111, R35, R34, RZ ;  /* 0x00000022236f723e */ /* 0x000fe400048060ff */
[----:B------:R-:W-:Y:S02]  /*28f80*/  F2FP.SATFINITE.E5M2.F32.PACK_AB_MERGE_C R115, R27, R26, RZ ;  /* 0x0000001a1b73723e */ /* 0x000fe400048060ff */
[----:B------:R-:W-:Y:S02]  /*28f90*/  F2FP.SATFINITE.E5M2.F32.PACK_AB_MERGE_C R97, R45, R44, RZ ;  /* 0x0000002c2d61723e */ /* 0x000fe400048060ff */
[----:B------:R-:W-:Y:S02]  /*28fa0*/  LOP3.LUT R154, R154, 0xffff, RZ, 0xc0, !PT ;  /* 0x0000ffff9a9a7812 */ /* 0x000fe400078ec0ff */
[----:B------:R-:W-:-:S02]  /*28fb0*/  LOP3.LUT R92, R92, 0xffff, RZ, 0xc0, !PT ;  /* 0x0000ffff5c5c7812 */ /* 0x000fc400078ec0ff */
[----:B------:R-:W-:Y:S02]  /*28fc0*/  LOP3.LUT R94, R94, 0xffff, RZ, 0xc0, !PT ;  /* 0x0000ffff5e5e7812 */ /* 0x000fe400078ec0ff */
[----:B------:R-:W-:Y:S02]  /*28fd0*/  F2FP.SATFINITE.E5M2.F32.PACK_AB_MERGE_C R109, R39, R38, RZ ;  /* 0x00000026276d723e */ /* 0x000fe400048060ff */
[----:B------:R-:W-:Y:S02]  /*28fe0*/  F2FP.SATFINITE.E5M2.F32.PACK_AB_MERGE_C R99, R47, R46, RZ ;  /* 0x0000002e2f63723e */ /* 0x000fe400048060ff */
[----:B------:R-:W-:Y:S02]  /*28ff0*/  LOP3.LUT R156, R156, 0xffff, RZ, 0xc0, !PT ;  /* 0x0000ffff9c9c7812 */ /* 0x000fe400078ec0ff */
[----:B------:R-:W-:Y:S02]  /*29000*/  F2FP.SATFINITE.E5M2.F32.PACK_AB_MERGE_C R6, R6, R219, RZ ;  /* 0x000000db0606723e */ /* 0x000fe400048060ff */
[----:B------:R-:W-:-:S02]  /*29010*/  F2FP.SATFINITE.E5M2.F32.PACK_AB_MERGE_C R93, R53, R52, RZ ;  /* 0x00000034355d723e */ /* 0x000fc400048060ff */
[----:B------:R-:W-:Y:S02]  /*29020*/  F2FP.SATFINITE.E5M2.F32.PACK_AB_MERGE_C R9, R9, R218, RZ ;  /* 0x000000da0909723e */ /* 0x000fe400048060ff */
[----:B------:R-:W-:Y:S02]  /*29030*/  F2FP.SATFINITE.E5M2.F32.PACK_AB_MERGE_C R8, R8, R221, RZ ;  /* 0x000000dd0808723e */ /* 0x000fe400048060ff */
[----:B------:R-:W-:Y:S02]  /*29040*/  F2FP.SATFINITE.E5M2.F32.PACK_AB_MERGE_C R95, R55, R54, RZ ;  /* 0x00000036375f723e */ /* 0x000fe400048060ff */
[----:B------:R-:W-:Y:S02]  /*29050*/  F2FP.SATFINITE.E5M2.F32.PACK_AB_MERGE_C R105, R63, R62, RZ ;  /* 0x0000003e3f69723e */ /* 0x000fe400048060ff */
        /* <DEDUP_REMOVED lines=15> */
[----:B------:R-:W-:Y:S02]  /*29150*/  LOP3.LUT R106, R106, 0xffff, RZ, 0xc0, !PT ;  /* 0x0000ffff6a6a7812 */ /* 0x000fe400078ec0ff */
[----:B------:R-:W-:Y:S02]  /*29160*/  F2FP.SATFINITE.E5M2.F32.PACK_AB_MERGE_C R13, R13, R250, RZ ;  /* 0x000000fa0d0d723e */ /* 0x000fe400048060ff */
[----:B------:R-:W-:Y:S02]  /*29170*/  F2FP.SATFINITE.E5M2.F32.PACK_AB_MERGE_C R91, R71, R70, RZ ;  /* 0x00000046475b723e */ /* 0x000fe400048060ff */
[----:B------:R-:W-:Y:S02]  /*29180*/  F2FP.SATFINITE.E5M2.F32.PACK_AB_MERGE_C R172, R173, R172, RZ ;  /* 0x000000acadac723e */ /* 0x000fe400048060ff */
[----:B------:R-:W-:-:S02]  /*29190*/  F2FP.SATFINITE.E5M2.F32.PACK_AB_MERGE_C R174, R175, R174, RZ ;  /* 0x000000aeafae723e */ /* 0x000fc400048060ff */
[----:B------:R-:W-:Y:S02]  /*291a0*/  LOP3.LUT R110, R110, 0xffff, RZ, 0xc0, !PT ;  /* 0x0000ffff6e6e7812 */ /* 0x000fe400078ec0ff */
        /* <DEDUP_REMOVED lines=11> */
[----:B------:R-:W-:Y:S02]  /*29260*/  F2FP.SATFINITE.E5M2.F32.PACK_AB_MERGE_C R17, R17, R246, RZ ;  /* 0x000000f61111723e */ /* 0x000fe400048060ff */
[----:B------:R-:W-:Y:S02]  /*29270*/  F2FP.SATFINITE.E5M2.F32.PACK_AB_MERGE_C R182, R183, R182, RZ ;  /* 0x000000b6b7b6723e */ /* 0x000fe400048060ff */
[----:B------:R-:W-:Y:S02]  /*29280*/  LOP3.LUT R118, R118, 0xffff, RZ, 0xc0, !PT ;  /* 0x0000ffff76767812 */ /* 0x000fe400078ec0ff */
[----:B------:R-:W-:Y:S02]  /*29290*/  F2FP.SATFINITE.E5M2.F32.PACK_AB_MERGE_C R19, R19, R244, RZ ;  /* 0x000000f41313723e */ /* 0x000fe400048060ff */
[----:B------:R-:W-:Y:S02]  /*292a0*/  F2FP.SATFINITE.E5M2.F32.PACK_AB_MERGE_C R122, R123, R122, RZ ;  /* 0x0000007a7b7a723e */ /* 0x000fe400048060ff */
[----:B------:R-:W-:-:S02]  /*292b0*/  F2FP.SATFINITE.E5M2.F32.PACK_AB_MERGE_C R184, R185, R184, RZ ;  /* 0x000000b8b9b8723e */ /* 0x000fc400048060ff */
[----:B------:R-:W-:Y:S02]  /*292c0*/  F2FP.SATFINITE.E5M2.F32.PACK_AB_MERGE_C R20, R20, R243, RZ ;  /* 0x000000f31414723e */ /* 0x000fe400048060ff */
[----:B------:R-:W-:Y:S02]  /*292d0*/  F2FP.SATFINITE.E5M2.F32.PACK_AB_MERGE_C R186, R187, R186, RZ ;  /* 0x000000babbba723e */ /* 0x000fe400048060ff */
[----:B------:R-:W-:Y:S02]  /*292e0*/  F2FP.SATFINITE.E5M2.F32.PACK_AB_MERGE_C R124, R125, R124, RZ ;  /* 0x0000007c7d7c723e */ /* 0x000fe400048060ff */
[----:B--2---:R-:W-:Y:S02]  /*292f0*/  F2FP.SATFINITE.E5M2.F32.PACK_AB_MERGE_C R21, R21, R242, RZ ;  /* 0x000000f21515723e */ /* 0x004fe400048060ff */
        /* <DEDUP_REMOVED lines=36> */
[----:B------:R-:W2:Y:S01]  /*29540*/  LDL.LU R226, [R1+0xe44] ;  /* 0x000e440001e27983 */ /* 0x000ea20000300800 */
[----:B------:R-:W0:Y:S01]  /*29550*/  S2R R25, SR_TID.X ;  /* 0x0000000000197919 */ /* 0x000e220000002100 */
[----:B------:R-:W-:-:S02]  /*29560*/  F2FP.SATFINITE.E5M2.F32.PACK_AB_MERGE_C R28, R33, R32, RZ ;  /* 0x00000020211c723e */ /* 0x000fc400048060ff */
[----:B------:R-:W-:Y:S01]  /*29570*/  LOP3.LUT R33, R7, 0xffff, RZ, 0xc0, !PT ;  /* 0x0000ffff07217812 */ /* 0x000fe200078ec0ff */
[----:B------:R-:W2:Y:S01]  /*29580*/  LDL.LU R151, [R1+0x100] ;  /* 0x0001000001977983 */ /* 0x000ea20000300800 */
[----:B------:R-:W-:Y:S02]  /*29590*/  LOP3.LUT R5, R5, 0xffff, RZ, 0xc0, !PT ;  /* 0x0000ffff05057812 */ /* 0x000fe400078ec0ff */
[----:B------:R-:W-:Y:S01]  /*295a0*/  SHF.R.U32.HI R7, RZ, 0x8, R33 ;  /* 0x00000008ff077819 */ /* 0x000fe20000011621 */
[----:B------:R-:W2:Y:S01]  /*295b0*/  LDL.LU R149, [R1+0x104] ;  /* 0x0001040001957983 */ /* 0x000ea20000300800 */
[----:B------:R-:W-:Y:S02]  /*295c0*/  LOP3.LUT R113, R113, 0xffff, RZ, 0xc0, !PT ;  /* 0x0000ffff71717812 */ /* 0x000fe400078ec0ff */
[----:B------:R-:W-:Y:S02]  /*295d0*/  LOP3.LUT R36, R7, 0xffff, RZ, 0xc0, !PT ;  /* 0x0000ffff07247812 */ /* 0x000fe400078ec0ff */
[----:B------:R-:W-:-:S02]  /*295e0*/  F2FP.SATFINITE.E5M2.F32.PACK_AB_MERGE_C R31, R41, R40, RZ ;  /* 0x00000028291f723e */ /* 0x000fc400048060ff */
[----:B------:R-:W-:Y:S02]  /*295f0*/  SHF.R.U32.HI R37, RZ, 0x8, R113 ;  /* 0x00000008ff257819 */ /* 0x000fe40000011671 */
[----:B------:R-:W-:Y:S02]  /*29600*/  LOP3.LUT R115, R115, 0xffff, RZ, 0xc0, !PT ;  /* 0x0000ffff73737812 */ /* 0x000fe400078ec0ff */
[----:B------:R-:W-:Y:S02]  /*29610*/  LOP3.LUT R37, R37, 0xffff, RZ, 0xc0, !PT ;  /* 0x0000ffff25257812 */ /* 0x000fe400078ec0ff */
[----:B------:R-:W-:Y:S02]  /*29620*/  LOP3.LUT R3, R3, 0xffff, RZ, 0xc0, !PT ;  /* 0x0000ffff03037812 */ /* 0x000fe400078ec0ff */
[----:B------:R-:W-:Y:S02]  /*29630*/  LOP3.LUT R117, R117, 0xffff, RZ, 0xc0, !PT ;  /* 0x0000ffff75757812 */ /* 0x000fe400078ec0ff */
[----:B------:R-:W-:-:S02]  /*29640*/  SHF.R.U32.HI R46, RZ, 0x8, R94 ;  /* 0x00000008ff2e7819 */ /* 0x000fc4000001165e */
[----:B------:R-:W-:Y:S02]  /*29650*/  F2FP.SATFINITE.E5M2.F32.PACK_AB_MERGE_C R39, R49, R48, RZ ;  /* 0x000000303127723e */ /* 0x000fe400048060ff */
[----:B------:R-:W-:Y:S02]  /*29660*/  LOP3.LUT R119, R119, 0xffff, RZ, 0xc0, !PT ;  /* 0x0000ffff77777812 */ /* 0x000fe400078ec0ff */
[----:B------:R-:W-:Y:S01]  /*29670*/  LOP3.LUT R4, R4, 0xffff, RZ, 0xc0, !PT ;  /* 0x0000ffff04047812 */ /* 0x000fe200078ec0ff */
[C---:B0-----:R-:W-:Y:S01]  /*29680*/  IMAD.SHL.U32 R30, R25.reuse, 0x40, RZ ;  /* 0x00000040191e7824 */ /* 0x041fe200078e00ff */
[----:B------:R-:W-:Y:S01]  /*29690*/  LOP3.LUT R6, R6, 0xffff, RZ, 0xc0, !PT ;  /* 0x0000ffff06067812 */ /* 0x000fe200078ec0ff */
[----:B------:R-:W-:Y:S01]  /*296a0*/  IMAD.SHL.U32 R41, R25, 0x8, RZ ;  /* 0x0000000819297824 */ /* 0x000fe200078e00ff */
[----:B------:R-:W-:Y:S02]  /*296b0*/  LOP3.LUT R62, R9, 0xffff, RZ, 0xc0, !PT ;  /* 0x0000ffff093e7812 */ /* 0x000fe400078ec0ff */
[----:B------:R-:W-:-:S02]  /*296c0*/  LOP3.LUT R34, R30, 0x400, RZ, 0xc0, !PT ;  /* 0x000004001e227812 */ /* 0x000fc400078ec0ff */
[----:B------:R-:W-:Y:S02]  /*296d0*/  PRMT R30, R33, 0x3340, R88 ;  /* 0x00003340211e7816 */ /* 0x000fe40000000058 */
[----:B------:R-:W-:Y:S02]  /*296e0*/  SHF.R.U32.HI R33, RZ, 0x8, R152 ;  /* 0x00000008ff217819 */ /* 0x000fe40000011698 */
[----:B------:R-:W-:Y:S02]  /*296f0*/  F2FP.SATFINITE.E5M2.F32.PACK_AB_MERGE_C R32, R43, R42, RZ ;  /* 0x0000002a2b20723e */ /* 0x000fe400048060ff */
[----:B------:R-:W-:Y:S02]  /*29700*/  LOP3.LUT R44, R33, 0xffff, RZ, 0xc0, !PT ;  /* 0x0000ffff212c7812 */ /* 0x000fe400078ec0ff */
[----:B------:R-:W-:Y:S02]  /*29710*/  SHF.R.U32.HI R38, RZ, 0x8, R115 ;  /* 0x00000008ff267819 */ /* 0x000fe40000011673 */
[----:B------:R-:W-:-:S02]  /*29720*/  F2FP.SATFINITE.E5M2.F32.PACK_AB_MERGE_C R40, R51, R50, RZ ;  /* 0x000000323328723e */ /* 0x000fc400048060ff */
[----:B------:R-:W-:Y:S01]  /*29730*/  SHF.R.U32.HI R48, RZ, 0x8, R117 ;  /* 0x00000008ff307819 */ /* 0x000fe20000011675 */
[C---:B---3--:R-:W-:Y:S02]  /*29740*/  VIADD R24, R2.reuse, 0x7f ;  /* 0x0000007f02187836 */ /* 0x048fe40000000000 */
[----:B------:R-:W-:Y:S01]  /*29750*/  VIADD R29, R2, 0x1 ;  /* 0x00000001021d7836 */ /* 0x000fe20000000000 */
[----:B------:R-:W-:Y:S02]  /*29760*/  LOP3.LUT R8, R8, 0xffff, RZ, 0xc0, !PT ;  /* 0x0000ffff08087812 */ /* 0x000fe400078ec0ff */
[----:B------:R-:W-:Y:S02]  /*29770*/  ISETP.GE.AND P0, PT, R24, UR25, PT ;  /* 0x0000001918007c0c */ /* 0x000fe4000bf06270 */
[----:B------:R-:W-:Y:S02]  /*29780*/  SHF.R.U32.HI R24, RZ, 0x8, R88 ;  /* 0x00000008ff187819 */ /* 0x000fe40000011658 */
[----:B------:R-:W-:-:S02]  /*29790*/  LOP3.LUT R166, R166, 0xffff, RZ, 0xc0, !PT ;  /* 0x0000ffffa6a67812 */ /* 0x000fc400078ec0ff */
[----:B------:R-:W-:Y:S02]  /*297a0*/  LOP3.LUT R7, R24, 0xffff, RZ, 0xc0, !PT ;  /* 0x0000ffff18077812 */ /* 0x000fe400078ec0ff */
[----:B------:R-:W-:Y:S02]  /*297b0*/  SHF.R.U32.HI R24, RZ, 0x8, R5 ;  /* 0x00000008ff187819 */ /* 0x000fe40000011605 */
[----:B------:R-:W-:Y:S02]  /*297c0*/  PRMT R7, R36, 0x3340, R7 ;  /* 0x0000334024077816 */ /* 0x000fe40000000007 */
[----:B------:R-:W-:Y:S02]  /*297d0*/  SHF.R.U32.HI R36, RZ, 0x8, R90 ;  /* 0x00000008ff247819 */ /* 0x000fe4000001165a */
[----:B------:R-:W-:Y:S02]  /*297e0*/  ISETP.GE.AND P2, PT, R29, UR4, PT ;  /* 0x000000041d007c0c */ /* 0x000fe4000bf46270 */
[----:B------:R-:W-:Y:S01]  /*297f0*/  LOP3.LUT R107, R107, 0xffff, RZ, 0xc0, !PT ;  /* 0x0000ffff6b6b7812 */ /* 0x000fe200078ec0ff */
[----:B------:R-:W-:Y:S01]  /*29800*/  VIADD R35, R2, 0x2 ;  /* 0x0000000202237836 */ /* 0x000fe20000000000 */
[----:B------:R-:W-:Y:S01]  /*29810*/  LOP3.LUT R45, R24, 0xffff, RZ, 0xc0, !PT ;  /* 0x0000ffff182d7812 */ /* 0x000fe200078ec0ff */
[----:B------:R-:W-:Y:S01]  /*29820*/  ULDC UR4, c[0x0][0x22c] ;  /* 0x00008b0000047ab9 */ /* 0x000fe20000000800 */
[----:B------:R-:W-:-:S02]  /*29830*/  LOP3.LUT R36, R36, 0xffff, RZ, 0xc0, !PT ;  /* 0x0000ffff24247812 */ /* 0x000fc400078ec0ff */
[----:B------:R-:W-:Y:S02]  /*29840*/  LOP3.LUT R24, R41, 0x300, RZ, 0xc0, !PT ;  /* 0x0000030029187812 */ /* 0x000fe400078ec0ff */
[----:B------:R-:W-:Y:S02]  /*29850*/  LOP3.LUT R41, R0, 0xffff, RZ, 0xc0, !PT ;  /* 0x0000ffff00297812 */ /* 0x000fe400078ec0ff */
[----:B------:R-:W-:Y:S02]  /*29860*/  PRMT R42, R45, 0x3340, R36 ;  /* 0x000033402d2a7816 */ /* 0x000fe40000000024 */
[----:B------:R-:W-:Y:S02]  /*29870*/  PRMT R36, R44, 0x3340, R37 ;  /* 0x000033402c247816 */ /* 0x000fe40000000025 */
[----:B------:R-:W-:Y:S02]  /*29880*/  SHF.R.U32.HI R0, RZ, 0x8, R3 ;  /* 0x00000008ff007819 */ /* 0x000fe40000011603 */
[----:B------:R-:W-:-:S02]  /*29890*/  PRMT R45, R3, 0x3340, R92 ;  /* 0x00003340032d7816 */ /* 0x000fc4000000005c */
[----:B------:R-:W-:Y:S02]  /*298a0*/  SHF.R.U32.HI R44, RZ, 0x8, R92 ;  /* 0x00000008ff2c7819 */ /* 0x000fe4000001165c */
[----:B------:R-:W-:Y:S02]  /*298b0*/  SHF.R.U32.HI R3, RZ, 0x8, R41 ;  /* 0x00000008ff037819 */ /* 0x000fe40000011629 */
[----:B------:R-:W-:Y:S02]  /*298c0*/  LOP3.LUT R51, R0, 0xffff, RZ, 0xc0, !PT ;  /* 0x0000ffff00337812 */ /* 0x000fe400078ec0ff */
[----:B------:R-:W-:Y:S02]  /*298d0*/  LOP3.LUT R44, R44, 0xffff, RZ, 0xc0, !PT ;  /* 0x0000ffff2c2c7812 */ /* 0x000fe400078ec0ff */
[----:B------:R-:W-:Y:S02]  /*298e0*/  LOP3.LUT R3, R3, 0xffff, RZ, 0xc0, !PT ;  /* 0x0000ffff03037812 */ /* 0x000fe400078ec0ff */
[----:B------:R-:W-:-:S02]  /*298f0*/  LOP3.LUT R46, R46, 0xffff, RZ, 0xc0, !PT ;  /* 0x0000ffff2e2e7812 */ /* 0x000fc400078ec0ff */
[----:B------:R-:W-:Y:S02]  /*29900*/  SHF.R.U32.HI R49, RZ, 0x8, R119 ;  /* 0x00000008ff317819 */ /* 0x000fe40000011677 */
[----:B------:R-:W-:Y:S02]  /*29910*/  LOP3.LUT R48, R48, 0xffff, RZ, 0xc0, !PT ;  /* 0x0000ffff30307812 */ /* 0x000fe400078ec0ff */
[----:B------:R-:W-:Y:S02]  /*29920*/  PRMT R52, R51, 0x3340, R44 ;  /* 0x0000334033347816 */ /* 0x000fe4000000002c */
[----:B------:R-:W-:Y:S02]  /*29930*/  PRMT R50, R3, 0x3340, R46 ;  /* 0x0000334003327816 */ /* 0x000fe4000000002e */
[----:B------:R-:W-:Y:S02]  /*29940*/  LOP3.LUT R3, R96, 0xffff, RZ, 0xc0, !PT ;  /* 0x0000ffff60037812 */ /* 0x000fe400078ec0ff */
[----:B------:R-:W-:-:S02]  /*29950*/  LOP3.LUT R51, R98, 0xffff, RZ, 0xc0, !PT ;  /* 0x0000ffff62337812 */ /* 0x000fc400078ec0ff */
[----:B------:R-:W-:Y:S02]  /*29960*/  SHF.R.U32.HI R0, RZ, 0x8, R4 ;  /* 0x00000008ff007819 */ /* 0x000fe40000011604 */
[--C-:B------:R-:W-:Y:S02]  /*29970*/  PRMT R46, R6, 0x3340, R51.reuse ;  /* 0x00003340062e7816 */ /* 0x100fe40000000033 */
[----:B------:R-:W-:Y:S02]  /*29980*/  SHF.R.U32.HI R51, RZ, 0x8, R51 ;  /* 0x00000008ff337819 */ /* 0x000fe40000011633 */
[----:B------:R-:W-:Y:S02]  /*29990*/  LOP3.LUT R55, R0, 0xffff, RZ, 0xc0, !PT ;  /* 0x0000ffff00377812 */ /* 0x000fe400078ec0ff */
[----:B------:R-:W-:Y:S02]  /*299a0*/  LOP3.LUT R51, R51, 0xffff, RZ, 0xc0, !PT ;  /* 0x0000ffff33337812 */ /* 0x000fe400078ec0ff */
[----:B------:R-:W-:-:S02]  /*299b0*/  LOP3.LUT R9, R100, 0xffff, RZ, 0xc0, !PT ;  /* 0x0000ffff64097812 */ /* 0x000fc400078ec0ff */
[----:B------:R-:W-:Y:S02]  /*299c0*/  LOP3.LUT R109, R109, 0xffff, RZ, 0xc0, !PT ;  /* 0x0000ffff6d6d7812 */ /* 0x000fe400078ec0ff */
[--C-:B------:R-:W-:Y:S02]  /*299d0*/  PRMT R63, R8, 0x3340, R9.reuse ;  /* 0x00003340083f7816 */ /* 0x100fe40000000009 */
[----:B------:R-:W-:Y:S02]  /*299e0*/  SHF.R.U32.HI R9, RZ, 0x8, R9 ;  /* 0x00000008ff097819 */ /* 0x000fe40000011609 */
[----:B------:R-:W-:Y:S02]  /*299f0*/  LOP3.LUT R158, R158, 0xffff, RZ, 0xc0, !PT ;  /* 0x0000ffff9e9e7812 */ /* 0x000fe400078ec0ff */
[----:B------:R-:W-:Y:S02]  /*29a00*/  F2FP.SATFINITE.E5M2.F32.PACK_AB_MERGE_C R26, R57, R56, RZ ;  /* 0x00000038391a723e */ /* 0x000fe400048060ff */
[----:B------:R-:W-:-:S02]  /*29a10*/  SHF.R.U32.HI R57, RZ, 0x8, R109 ;  /* 0x00000008ff397819 */ /* 0x000fc4000001166d */
[----:B------:R-:W-:Y:S02]  /*29a20*/  LOP3.LUT R9, R9, 0xffff, RZ, 0xc0, !PT ;  /* 0x0000ffff09097812 */ /* 0x000fe400078ec0ff */
[----:B------:R-:W-:Y:S02]  /*29a30*/  LOP3.LUT R57, R57, 0xffff, RZ, 0xc0, !PT ;  /* 0x0000ffff39397812 */ /* 0x000fe400078ec0ff */
[----:B------:R-:W-:Y:S02]  /*29a40*/  LOP3.LUT R10, R10, 0xffff, RZ, 0xc0, !PT ;  /* 0x0000ffff0a0a7812 */ /* 0x000fe400078ec0ff */
[----:B------:R-:W-:Y:S02]  /*29a50*/  F2FP.SATFINITE.E5M2.F32.PACK_AB_MERGE_C R103, R61, R60, RZ ;  /* 0x0000003c3d67723e */ /* 0x000fe400048060ff */
[----:B------:R-:W-:Y:S02]  /*29a60*/  LOP3.LUT R160, R160, 0xffff, RZ, 0xc0, !PT ;  /* 0x0000ffffa0a07812 */ /* 0x000fe400078ec0ff */
[----:B------:R-:W-:-:S02]  /*29a70*/  LOP3.LUT R111, R111, 0xffff, RZ, 0xc0, !PT ;  /* 0x0000ffff6f6f7812 */ /* 0x000fc400078ec0ff */
[----:B------:R-:W-:Y:S02]  /*29a80*/  LOP3.LUT R162, R162, 0xffff, RZ, 0xc0, !PT ;  /* 0x0000ffffa2a27812 */ /* 0x000fe400078ec0ff */
[----:B------:R-:W-:Y:S02]  /*29a90*/  SHF.R.U32.HI R54, RZ, 0x8, R111 ;  /* 0x00000008ff367819 */ /* 0x000fe4000001166f */
[----:B------:R-:W-:Y:S02]  /*29aa0*/  LOP3.LUT R12, R12, 0xffff, RZ, 0xc0, !PT ;  /* 0x0000ffff0c0c7812 */ /* 0x000fe400078ec0ff */
[----:B------:R-:W-:Y:S02]  /*29ab0*/  LOP3.LUT R164, R164, 0xffff, RZ, 0xc0, !PT ;  /* 0x0000ffffa4a47812 */ /* 0x000fe400078ec0ff */
[----:B------:R-:W-:Y:S02]  /*29ac0*/  SHF.R.U32.HI R56, RZ, 0x8, R107 ;  /* 0x00000008ff387819 */ /* 0x000fe4000001166b */
[----:B------:R-:W-:-:S02]  /*29ad0*/  LOP3.LUT R11, R11, 0xffff, RZ, 0xc0, !PT ;  /* 0x0000ffff0b0b7812 */ /* 0x000fc400078ec0ff */
[----:B------:R-:W-:Y:S02]  /*29ae0*/  LOP3.LUT R56, R56, 0xffff, RZ, 0xc0, !PT ;  /* 0x0000ffff38387812 */ /* 0x000fe400078ec0ff */
[----:B------:R-:W-:Y:S02]  /*29af0*/  F2FP.SATFINITE.E5M2.F32.PACK_AB_MERGE_C R27, R65, R64, RZ ;  /* 0x00000040411b723e */ /* 0x000fe400048060ff */
[----:B------:R-:W-:Y:S02]  /*29b00*/  LOP3.LUT R168, R168, 0xffff, RZ, 0xc0, !PT ;  /* 0x0000ffffa8a87812 */ /* 0x000fe400078ec0ff */
[----:B------:R-:W-:Y:S02]  /*29b10*/  LOP3.LUT R31, R31, 0xffff, RZ, 0xc0, !PT ;  /* 0x0000ffff1f1f7812 */ /* 0x000fe400078ec0ff */
[----:B------:R-:W-:Y:S02]  /*29b20*/  LOP3.LUT R14, R14, 0xffff, RZ, 0xc0, !PT ;  /* 0x0000ffff0e0e7812 */ /* 0x000fe400078ec0ff */
[----:B------:R-:W-:-:S02]  /*29b30*/  LOP3.LUT R170, R170, 0xffff, RZ, 0xc0, !PT ;  /* 0x0000ffffaaaa7812 */ /* 0x000fc400078ec0ff */
[----:B------:R-:W-:Y:S02]  /*29b40*/  LOP3.LUT R13, R13, 0xffff, RZ, 0xc0, !PT ;  /* 0x0000ffff0d0d7812 */ /* 0x000fe400078ec0ff */
[----:B------:R-:W-:Y:S02]  /*29b50*/  LOP3.LUT R172, R172, 0xffff, RZ, 0xc0, !PT ;  /* 0x0000ffffacac7812 */ /* 0x000fe400078ec0ff */
[----:B------:R-:W-:Y:S02]  /*29b60*/  LOP3.LUT R97, R97, 0xffff, RZ, 0xc0, !PT ;  /* 0x0000ffff61617812 */ /* 0x000fe400078ec0ff */
[----:B------:R-:W-:Y:S02]  /*29b70*/  F2FP.SATFINITE.E5M2.F32.PACK_AB_MERGE_C R47, R59, R58, RZ ;  /* 0x0000003a3b2f723e */ /* 0x000fe400048060ff */
[----:B------:R-:W-:Y:S02]  /*29b80*/  LOP3.LUT R174, R174, 0xffff, RZ, 0xc0, !PT ;  /* 0x0000ffffaeae7812 */ /* 0x000fe400078ec0ff */
[----:B------:R-:W-:-:S02]  /*29b90*/  LOP3.LUT R99, R99, 0xffff, RZ, 0xc0, !PT ;  /* 0x0000ffff63637812 */ /* 0x000fc400078ec0ff */
[----:B------:R-:W-:Y:S02]  /*29ba0*/  PRMT R79, R13, 0x3340, R110 ;  /* 0x000033400d4f7816 */ /* 0x000fe4000000006e */
[----:B------:R-:W-:Y:S02]  /*29bb0*/  LOP3.LUT R93, R93, 0xffff, RZ, 0xc0, !PT ;  /* 0x0000ffff5d5d7812 */ /* 0x000fe400078ec0ff */
[----:B------:R-:W-:Y:S02]  /*29bc0*/  F2FP.SATFINITE.E5M2.F32.PACK_AB_MERGE_C R84, R85, R84, RZ ;  /* 0x000000545554723e */ /* 0x000fe400048060ff */
[----:B------:R-:W-:Y:S02]  /*29bd0*/  LOP3.LUT R105, R105, 0xffff, RZ, 0xc0, !PT ;  /* 0x0000ffff69697812 */ /* 0x000fe400078ec0ff */
[----:B----4-:R-:W-:Y:S02]  /*29be0*/  F2FP.SATFINITE.E5M2.F32.PACK_AB_MERGE_C R86, R87, R86, RZ ;  /* 0x000000565756723e */ /* 0x010fe400048060ff */
[----:B------:R-:W-:-:S02]  /*29bf0*/  F2FP.SATFINITE.E5M2.F32.PACK_AB_MERGE_C R218, R236, R237, RZ ;  /* 0x000000edecda723e */ /* 0x000fc400048060ff */
[----:B------:R-:W-:Y:S02]  /*29c00*/  F2FP.SATFINITE.E5M2.F32.PACK_AB_MERGE_C R219, R234, R235, RZ ;  /* 0x000000ebeadb723e */ /* 0x000fe400048060ff */
[----:B------:R-:W-:Y:S02]  /*29c10*/  F2FP.SATFINITE.E5M2.F32.PACK_AB_MERGE_C R220, R232, R233, RZ ;  /* 0x000000e9e8dc723e */ /* 0x000fe400048060ff */
[----:B------:R-:W-:Y:S02]  /*29c20*/  F2FP.SATFINITE.E5M2.F32.PACK_AB_MERGE_C R221, R230, R231, RZ ;  /* 0x000000e7e6dd723e */ /* 0x000fe400048060ff */
[----:B--2---:R-:W-:-:S04]  /*29c30*/  LOP3.LUT R29, R226, 0xf0, RZ, 0xc0, !PT ;  /* 0x000000f0e21d7812 */ /* 0x004fc800078ec0ff */
[----:B------:R-:W-:Y:S02]  /*29c40*/  IADD3 R43, R34, UR58, R29 ;  /* 0x0000003a222b7c10 */ /* 0x000fe4000fffe01d */
[----:B------:R-:W-:-:S04]  /*29c50*/  SHF.R.U32.HI R34, RZ, 0x8, R154 ;  /* 0x00000008ff227819 */ /* 0x000fc8000001169a */
[----:B------:R-:W-:Y:S02]  /*29c60*/  LOP3.LUT R33, R34, 0xffff, RZ, 0xc0, !PT ;  /* 0x0000ffff22217812 */ /* 0x000fe400078ec0ff */
[----:B------:R-:W-:Y:S02]  /*29c70*/  LOP3.LUT R34, R38, 0xffff, RZ, 0xc0, !PT ;  /* 0x0000ffff26227812 */ /* 0x000fe400078ec0ff */
[----:B------:R-:W-:-:S04]  /*29c80*/  SHF.R.U32.HI R38, RZ, 0x8, R156 ;  /* 0x00000008ff267819 */ /* 0x000fc8000001169c */
[----:B------:R-:W-:Y:S02]  /*29c90*/  LOP3.LUT R53, R38, 0xffff, RZ, 0xc0, !PT ;  /* 0x0000ffff26357812 */ /* 0x000fe400078ec0ff */
[----:B------:R-:W-:Y:S02]  /*29ca0*/  LOP3.LUT R38, R49, 0xffff, RZ, 0xc0, !PT ;  /* 0x0000ffff31267812 */ /* 0x000fe400078ec0ff */
[----:B------:R-:W-:Y:S02]  /*29cb0*/  PRMT R44, R53, 0x3340, R48 ;  /* 0x00003340352c7816 */ /* 0x000fe40000000030 */
[--C-:B------:R-:W-:Y:S02]  /*29cc0*/  PRMT R49, R4, 0x3340, R3.reuse ;  /* 0x0000334004317816 */ /* 0x100fe40000000003 */
[----:B------:R-:W-:Y:S02]  /*29cd0*/  SHF.R.U32.HI R48, RZ, 0x8, R3 ;  /* 0x00000008ff307819 */ /* 0x000fe40000011603 */
[----:B------:R-:W-:-:S04]  /*29ce0*/  SHF.R.U32.HI R3, RZ, 0x8, R6 ;  /* 0x00000008ff037819 */ /* 0x000fc80000011606 */
[----:B------:R-:W-:-:S04]  /*29cf0*/  LOP3.LUT R0, R3, 0xffff, RZ, 0xc0, !PT ;  /* 0x0000ffff03007812 */ /* 0x000fc800078ec0ff */
[----:B------:R-:W-:Y:S02]  /*29d00*/  PRMT R51, R0, 0x3340, R51 ;  /* 0x0000334000337816 */ /* 0x000fe40000000033 */
[----:B------:R-:W-:Y:S01]  /*29d10*/  SHF.R.U32.HI R0, RZ, 0x8, R8 ;  /* 0x00000008ff007819 */ /* 0x000fe20000011608 */
[----:B------:R-:W-:Y:S01]  /*29d20*/  IMAD.IADD R24, R24, 0x1, R43 ;  /* 0x0000000118187824 */ /* 0x000fe200078e022b */
[----:B------:R-:W-:Y:S02]  /*29d30*/  SHF.R.U32.HI R8, RZ, 0x8, R166 ;  /* 0x00000008ff087819 */ /* 0x000fe400000116a6 */
[----:B------:R-:W-:Y:S02]  /*29d40*/  LOP3.LUT R0, R0, 0xffff, RZ, 0xc0, !PT ;  /* 0x0000ffff00007812 */ /* 0x000fe400078ec0ff */
[----:B------:R-:W-:Y:S02]  /*29d50*/  SHF.R.U32.HI R43, RZ, 0x8, R158 ;  /* 0x00000008ff2b7819 */ /* 0x000fe4000001169e */
[----:B------:R-:W-:-:S02]  /*29d60*/  LOP3.LUT R8, R8, 0xffff, RZ, 0xc0, !PT ;  /* 0x0000ffff08087812 */ /* 0x000fc400078ec0ff */
[----:B------:R-:W-:Y:S02]  /*29d70*/  PRMT R74, R0, 0x3340, R9 ;  /* 0x00003340004a7816 */ /* 0x000fe40000000009 */
[----:B------:R-:W-:Y:S02]  /*29d80*/  LOP3.LUT R9, R104, 0xffff, RZ, 0xc0, !PT ;  /* 0x0000ffff68097812 */ /* 0x000fe400078ec0ff */
[----:B------:R-:W-:Y:S02]  /*29d90*/  LOP3.LUT R43, R43, 0xffff, RZ, 0xc0, !PT ;  /* 0x0000ffff2b2b7812 */ /* 0x000fe400078ec0ff */
[----:B------:R-:W-:Y:S02]  /*29da0*/  LOP3.LUT R53, R28, 0xffff, RZ, 0xc0, !PT ;  /* 0x0000ffff1c357812 */ /* 0x000fe400078ec0ff */
[----:B------:R-:W-:Y:S02]  /*29db0*/  PRMT R60, R8, 0x3340, R57 ;  /* 0x00003340083c7816 */ /* 0x000fe40000000039 */
[----:B------:R-:W-:-:S02]  /*29dc0*/  PRMT R57, R10, 0x3340, R9 ;  /* 0x000033400a397816 */ /* 0x000fc40000000009 */
[----:B------:R-:W-:Y:S02]  /*29dd0*/  PRMT R38, R43, 0x3340, R38 ;  /* 0x000033402b267816 */ /* 0x000fe40000000026 */
[----:B------:R-:W-:Y:S02]  /*29de0*/  SHF.R.U32.HI R0, RZ, 0x8, R10 ;  /* 0x00000008ff007819 */ /* 0x000fe4000001160a */
[----:B------:R-:W-:Y:S02]  /*29df0*/  SHF.R.U32.HI R9, RZ, 0x8, R9 ;  /* 0x00000008ff097819 */ /* 0x000fe40000011609 */
[--C-:B------:R-:W-:Y:S02]  /*29e00*/  PRMT R43, R160, 0x3340, R53.reuse ;  /* 0x00003340a02b7816 */ /* 0x100fe40000000035 */
[----:B------:R-:W-:Y:S02]  /*29e10*/  SHF.R.U32.HI R4, RZ, 0x8, R160 ;  /* 0x00000008ff047819 */ /* 0x000fe400000116a0 */
[----:B------:R-:W-:-:S02]  /*29e20*/  SHF.R.U32.HI R53, RZ, 0x8, R53 ;  /* 0x00000008ff357819 */ /* 0x000fc40000011635 */
[----:B------:R-:W-:Y:S02]  /*29e30*/  LOP3.LUT R0, R0, 0xffff, RZ, 0xc0, !PT ;  /* 0x0000ffff00007812 */ /* 0x000fe400078ec0ff */
[----:B------:R-:W-:Y:S02]  /*29e40*/  LOP3.LUT R9, R9, 0xffff, RZ, 0xc0, !PT ;  /* 0x0000ffff09097812 */ /* 0x000fe400078ec0ff */
[----:B------:R-:W-:Y:S02]  /*29e50*/  LOP3.LUT R48, R48, 0xffff, RZ, 0xc0, !PT ;  /* 0x0000ffff30307812 */ /* 0x000fe400078ec0ff */
[----:B------:R-:W-:Y:S02]  /*29e60*/  SHF.R.U32.HI R6, RZ, 0x8, R162 ;  /* 0x00000008ff067819 */ /* 0x000fe400000116a2 */
[----:B------:R-:W-:Y:S02]  /*29e70*/  LOP3.LUT R4, R4, 0xffff, RZ, 0xc0, !PT ;  /* 0x0000ffff04047812 */ /* 0x000fe400078ec0ff */
[----:B------:R-:W-:-:S02]  /*29e80*/  LOP3.LUT R53, R53, 0xffff, RZ, 0xc0, !PT ;  /* 0x0000ffff35357812 */ /* 0x000fc400078ec0ff */
[----:B------:R-:W-:Y:S02]  /*29e90*/  LOP3.LUT R3, R54, 0xffff, RZ, 0xc0, !PT ;  /* 0x0000ffff36037812 */ /* 0x000fe400078ec0ff */
[----:B------:R-:W-:Y:S02]  /*29ea0*/  PRMT R66, R0, 0x3340, R9 ;  /* 0x0000334000427816 */ /* 0x000fe40000000009 */
[----:B------:R-:W-:Y:S02]  /*29eb0*/  PRMT R54, R55, 0x3340, R48 ;  /* 0x0000334037367816 */ /* 0x000fe40000000030 */
[----:B------:R-:W-:Y:S02]  /*29ec0*/  LOP3.LUT R9, R108, 0xffff, RZ, 0xc0, !PT ;  /* 0x0000ffff6c097812 */ /* 0x000fe400078ec0ff */
[----:B------:R-:W-:Y:S02]  /*29ed0*/  LOP3.LUT R6, R6, 0xffff, RZ, 0xc0, !PT ;  /* 0x0000ffff06067812 */ /* 0x000fe400078ec0ff */
[----:B------:R-:W-:-:S02]  /*29ee0*/  PRMT R48, R4, 0x3340, R53 ;  /* 0x0000334004307816 */ /* 0x000fc40000000035 */
[----:B------:R-:W-:Y:S02]  /*29ef0*/  LOP3.LUT R53, R102, 0xffff, RZ, 0xc0, !PT ;  /* 0x0000ffff66357812 */ /* 0x000fe400078ec0ff */
[----:B------:R-:W-:Y:S02]  /*29f00*/  PRMT R81, R12, 0x3340, R9 ;  /* 0x000033400c517816 */ /* 0x000fe40000000009 */
[----:B------:R-:W-:Y:S02]  /*29f10*/  PRMT R3, R6, 0x3340, R3 ;  /* 0x0000334006037816 */ /* 0x000fe40000000003 */
[----:B------:R-:W-:Y:S02]  /*29f20*/  SHF.R.U32.HI R4, RZ, 0x8, R62 ;  /* 0x00000008ff047819 */ /* 0x000fe4000001163e */
[----:B------:R-:W-:Y:S02]  /*29f30*/  SHF.R.U32.HI R0, RZ, 0x8, R12 ;  /* 0x00000008ff007819 */ /* 0x000fe4000001160c */
[----:B------:R-:W-:-:S02]  /*29f40*/  SHF.R.U32.HI R9, RZ, 0x8, R9 ;  /* 0x00000008ff097819 */ /* 0x000fc40000011609 */
[--C-:B------:R-:W-:Y:S02]  /*29f50*/  PRMT R62, R62, 0x3340, R53.reuse ;  /* 0x000033403e3e7816 */ /* 0x100fe40000000035 */
[----:B------:R-:W-:Y:S02]  /*29f60*/  SHF.R.U32.HI R6, RZ, 0x8, R164 ;  /* 0x00000008ff067819 */ /* 0x000fe400000116a4 */
[----:B------:R-:W-:Y:S02]  /*29f70*/  SHF.R.U32.HI R53, RZ, 0x8, R53 ;  /* 0x00000008ff357819 */ /* 0x000fe40000011635 */
[----:B------:R-:W-:Y:S02]  /*29f80*/  LOP3.LUT R0, R0, 0xffff, RZ, 0xc0, !PT ;  /* 0x0000ffff00007812 */ /* 0x000fe400078ec0ff */
[----:B------:R-:W-:Y:S02]  /*29f90*/  LOP3.LUT R9, R9, 0xffff, RZ, 0xc0, !PT ;  /* 0x0000ffff09097812 */ /* 0x000fe400078ec0ff */
[----:B------:R-:W-:-:S02]  /*29fa0*/  LOP3.LUT R61, R6, 0xffff, RZ, 0xc0, !PT ;  /* 0x0000ffff063d7812 */ /* 0x000fc400078ec0ff */
[----:B------:R-:W-:Y:S02]  /*29fb0*/  LOP3.LUT R4, R4, 0xffff, RZ, 0xc0, !PT ;  /* 0x0000ffff04047812 */ /* 0x000fe400078ec0ff */
[----:B------:R-:W-:Y:S02]  /*29fc0*/  LOP3.LUT R53, R53, 0xffff, RZ, 0xc0, !PT ;  /* 0x0000ffff35357812 */ /* 0x000fe400078ec0ff */
[----:B------:R-:W-:Y:S02]  /*29fd0*/  PRMT R98, R0, 0x3340, R9 ;  /* 0x0000334000627816 */ /* 0x000fe40000000009 */
[----:B------:R-:W-:Y:S02]  /*29fe0*/  PRMT R64, R61, 0x3340, R56 ;  /* 0x000033403d407816 */ /* 0x000fe40000000038 */
[----:B------:R-:W-:Y:S02]  /*29ff0*/  LOP3.LUT R9, R112, 0xffff, RZ, 0xc0, !PT ;  /* 0x0000ffff70097812 */ /* 0x000fe400078ec0ff */
[----:B------:R-:W-:-:S02]  /*2a000*/  PRMT R67, R4, 0x3340, R53 ;  /* 0x0000334004437816 */ /* 0x000fc40000000035 */
[----:B------:R-:W-:Y:S02]  /*2a010*/  LOP3.LUT R61, R32, 0xffff, RZ, 0xc0, !PT ;  /* 0x0000ffff203d7812 */ /* 0x000fe400078ec0ff */
[----:B------:R-:W-:Y:S02]  /*2a020*/  SHF.R.U32.HI R4, RZ, 0x8, R11 ;  /* 0x00000008ff047819 */ /* 0x000fe4000001160b */
[--C-:B------:R-:W-:Y:S02]  /*2a030*/  SHF.R.U32.HI R10, RZ, 0x8, R106.reuse ;  /* 0x00000008ff0a7819 */ /* 0x100fe4000001166a */
[----:B------:R-:W-:Y:S02]  /*2a040*/  PRMT R56, R11, 0x3340, R106 ;  /* 0x000033400b387816 */ /* 0x000fe4000000006a */
[----:B------:R-:W-:Y:S02]  /*2a050*/  SHF.R.U32.HI R6, RZ, 0x8, R168 ;  /* 0x00000008ff067819 */ /* 0x000fe400000116a8 */
[----:B------:R-:W-:-:S02]  /*2a060*/  PRMT R53, R168, 0x3340, R31 ;  /* 0x00003340a8357816 */ /* 0x000fc4000000001f */
[----:B------:R-:W-:Y:S02]  /*2a070*/  SHF.R.U32.HI R11, RZ, 0x8, R31 ;  /* 0x00000008ff0b7819 */ /* 0x000fe4000001161f */
[----:B------:R-:W-:Y:S02]  /*2a080*/  PRMT R71, R14, 0x3340, R9 ;  /* 0x000033400e477816 */ /* 0x000fe40000000009 */
[--C-:B------:R-:W-:Y:S02]  /*2a090*/  PRMT R32, R170, 0x3340, R61.reuse ;  /* 0x00003340aa207816 */ /* 0x100fe4000000003d */
[----:B------:R-:W-:Y:S02]  /*2a0a0*/  SHF.R.U32.HI R31, RZ, 0x8, R61 ;  /* 0x00000008ff1f7819 */ /* 0x000fe4000001163d */
[----:B------:R-:W-:Y:S02]  /*2a0b0*/  SHF.R.U32.HI R0, RZ, 0x8, R14 ;  /* 0x00000008ff007819 */ /* 0x000fe4000001160e */
[----:B------:R-:W-:-:S02]  /*2a0c0*/  SHF.R.U32.HI R9, RZ, 0x8, R9 ;  /* 0x00000008ff097819 */ /* 0x000fc40000011609 */
[----:B------:R-:W-:Y:S02]  /*2a0d0*/  SHF.R.U32.HI R8, RZ, 0x8, R170 ;  /* 0x00000008ff087819 */ /* 0x000fe400000116aa */
[----:B------:R-:W-:Y:S02]  /*2a0e0*/  LOP3.LUT R61, R4, 0xffff, RZ, 0xc0, !PT ;  /* 0x0000ffff043d7812 */ /* 0x000fe400078ec0ff */
[----:B------:R-:W-:Y:S02]  /*2a0f0*/  LOP3.LUT R10, R10, 0xffff, RZ, 0xc0, !PT ;  /* 0x0000ffff0a0a7812 */ /* 0x000fe400078ec0ff */
[----:B------:R-:W-:Y:S02]  /*2a100*/  LOP3.LUT R6, R6, 0xffff, RZ, 0xc0, !PT ;  /* 0x0000ffff06067812 */ /* 0x000fe400078ec0ff */
[----:B------:R-:W-:Y:S02]  /*2a110*/  LOP3.LUT R11, R11, 0xffff, RZ, 0xc0, !PT ;  /* 0x0000ffff0b0b7812 */ /* 0x000fe400078ec0ff */
[----:B------:R-:W-:-:S02]  /*2a120*/  LOP3.LUT R0, R0, 0xffff, RZ, 0xc0, !PT ;  /* 0x0000ffff00007812 */ /* 0x000fc400078ec0ff */
[----:B------:R-:W-:Y:S02]  /*2a130*/  LOP3.LUT R9, R9, 0xffff, RZ, 0xc0, !PT ;  /* 0x0000ffff09097812 */ /* 0x000fe400078ec0ff */
[----:B------:R-:W-:Y:S02]  /*2a140*/  LOP3.LUT R8, R8, 0xffff, RZ, 0xc0, !PT ;  /* 0x0000ffff08087812 */ /* 0x000fe400078ec0ff */
[----:B------:R-:W-:Y:S02]  /*2a150*/  LOP3.LUT R31, R31, 0xffff, RZ, 0xc0, !PT ;  /* 0x0000ffff1f1f7812 */ /* 0x000fe400078ec0ff */
[----:B------:R-:W-:Y:S02]  /*2a160*/  PRMT R61, R61, 0x3340, R10 ;  /* 0x000033403d3d7816 */ /* 0x000fe4000000000a */
[----:B------:R-:W-:Y:S02]  /*2a170*/  SHF.R.U32.HI R4, RZ, 0x8, R13 ;  /* 0x00000008ff047819 */ /* 0x000fe4000001160d */
[----:B------:R-:W-:-:S02]  /*2a180*/  SHF.R.U32.HI R10, RZ, 0x8, R110 ;  /* 0x00000008ff0a7819 */ /* 0x000fc4000001166e */
[----:B------:R-:W-:Y:S02]  /*2a190*/  PRMT R58, R6, 0x3340, R11 ;  /* 0x00003340063a7816 */ /* 0x000fe4000000000b */
[----:B------:R-:W-:Y:S02]  /*2a1a0*/  SHF.R.U32.HI R6, RZ, 0x8, R172 ;  /* 0x00000008ff067819 */ /* 0x000fe400000116ac */
[----:B------:R-:W-:Y:S02]  /*2a1b0*/  SHF.R.U32.HI R11, RZ, 0x8, R97 ;  /* 0x00000008ff0b7819 */ /* 0x000fe40000011661 */
[----:B------:R-:W-:Y:S02]  /*2a1c0*/  PRMT R92, R0, 0x3340, R9 ;  /* 0x00003340005c7816 */ /* 0x000fe40000000009 */
[----:B------:R-:W-:Y:S02]  /*2a1d0*/  PRMT R31, R8, 0x3340, R31 ;  /* 0x00003340081f7816 */ /* 0x000fe4000000001f */
[----:B------:R-:W-:-:S02]  /*2a1e0*/  LOP3.LUT R16, R16, 0xffff, RZ, 0xc0, !PT ;  /* 0x0000ffff10107812 */ /* 0x000fc400078ec0ff */
[----:B------:R-:W-:Y:S02]  /*2a1f0*/  LOP3.LUT R9, R116, 0xffff, RZ, 0xc0, !PT ;  /* 0x0000ffff74097812 */ /* 0x000fe400078ec0ff */
[----:B------:R-:W-:Y:S02]  /*2a200*/  SHF.R.U32.HI R8, RZ, 0x8, R174 ;  /* 0x00000008ff087819 */ /* 0x000fe400000116ae */
[--C-:B------:R-:W-:Y:S02]  /*2a210*/  SHF.R.U32.HI R12, RZ, 0x8, R99.reuse ;  /* 0x00000008ff0c7819 */ /* 0x100fe40000011663 */
[----:B------:R-:W-:Y:S02]  /*2a220*/  LOP3.LUT R13, R4, 0xffff, RZ, 0xc0, !PT ;  /* 0x0000ffff040d7812 */ /* 0x000fe400078ec0ff */
[----:B------:R-:W-:Y:S02]  /*2a230*/  LOP3.LUT R10, R10, 0xffff, RZ, 0xc0, !PT ;  /* 0x0000ffff0a0a7812 */ /* 0x000fe400078ec0ff */
[----:B------:R-:W-:-:S02]  /*2a240*/  PRMT R68, R174, 0x3340, R99 ;  /* 0x00003340ae447816 */ /* 0x000fc40000000063 */
[----:B------:R-:W-:Y:S02]  /*2a250*/  LOP3.LUT R6, R6, 0xffff, RZ, 0xc0, !PT ;  /* 0x0000ffff06067812 */ /* 0x000fe400078ec0ff */
[----:B------:R-:W-:Y:S02]  /*2a260*/  LOP3.LUT R11, R11, 0xffff, RZ, 0xc0, !PT ;  /* 0x0000ffff0b0b7812 */ /* 0x000fe400078ec0ff */
[----:B------:R-:W-:Y:S02]  /*2a270*/  LOP3.LUT R15, R15, 0xffff, RZ, 0xc0, !PT ;  /* 0x0000ffff0f0f7812 */ /* 0x000fe400078ec0ff */
[----:B------:R-:W-:Y:S02]  /*2a280*/  PRMT R41, R41, 0x3340, R94 ;  /* 0x0000334029297816 */ /* 0x000fe4000000005e */
[----:B------:R-:W-:Y:S02]  /*2a290*/  LOP3.LUT R176, R176, 0xffff, RZ, 0xc0, !PT ;  /* 0x0000ffffb0b07812 */ /* 0x000fe400078ec0ff */
[----:B------:R-:W-:-:S02]  /*2a2a0*/  LOP3.LUT R39, R39, 0xffff, RZ, 0xc0, !PT ;  /* 0x0000ffff27277812 */ /* 0x000fc400078ec0ff */
[----:B------:R-:W-:Y:S02]  /*2a2b0*/  PRMT R99, R16, 0x3340, R9 ;  /* 0x0000334010637816 */ /* 0x000fe40000000009 */
[----:B------:R-:W-:Y:S01]  /*2a2c0*/  ISETP.GE.AND P3, PT, R35, UR4, PT ;  /* 0x0000000423007c0c */ /* 0x000fe2000bf66270 */
[----:B------:R-:W-:Y:S01]  /*2a2d0*/  ULDC UR4, c[0x0][0x244] ;  /* 0x0000910000047ab9 */ /* 0x000fe20000000800 */
[----:B------:R-:W-:Y:S02]  /*2a2e0*/  LOP3.LUT R77, R8, 0xffff, RZ, 0xc0, !PT ;  /* 0x0000ffff084d7812 */ /* 0x000fe400078ec0ff */
[----:B------:R-:W-:Y:S02]  /*2a2f0*/  LOP3.LUT R12, R12, 0xffff, RZ, 0xc0, !PT ;  /* 0x0000ffff0c0c7812 */ /* 0x000fe400078ec0ff */
[----:B------:R-:W-:Y:S02]  /*2a300*/  PRMT R94, R13, 0x3340, R10 ;  /* 0x000033400d5e7816 */ /* 0x000fe4000000000a */
[----:B------:R-:W-:-:S02]  /*2a310*/  SHF.R.U32.HI R0, RZ, 0x8, R16 ;  /* 0x00000008ff007819 */ /* 0x000fc40000011610 */
[----:B------:R-:W-:Y:S02]  /*2a320*/  SHF.R.U32.HI R9, RZ, 0x8, R9 ;  /* 0x00000008ff097819 */ /* 0x000fe40000011609 */
[----:B------:R-:W-:Y:S02]  /*2a330*/  PRMT R35, R5, 0x3340, R90 ;  /* 0x0000334005237816 */ /* 0x000fe4000000005a */
[----:B------:R-:W-:Y:S02]  /*2a340*/  LOP3.LUT R178, R178, 0xffff, RZ, 0xc0, !PT ;  /* 0x0000ffffb2b27812 */ /* 0x000fe400078ec0ff */
[----:B------:R-:W-:Y:S02]  /*2a350*/  LOP3.LUT R13, R40, 0xffff, RZ, 0xc0, !PT ;  /* 0x0000ffff280d7812 */ /* 0x000fe400078ec0ff */
[----:B------:R-:W-:Y:S02]  /*2a360*/  PRMT R90, R6, 0x3340, R11 ;  /* 0x00003340065a7816 */ /* 0x000fe4000000000b */
[----:B------:R-:W-:-:S02]  /*2a370*/  SHF.R.U32.HI R4, RZ, 0x8, R15 ;  /* 0x00000008ff047819 */ /* 0x000fc4000001160f */
[----:B------:R-:W-:Y:S02]  /*2a380*/  SHF.R.U32.HI R10, RZ, 0x8, R114 ;  /* 0x00000008ff0a7819 */ /* 0x000fe40000011672 */
[----:B------:R-:W-:Y:S02]  /*2a390*/  SHF.R.U32.HI R6, RZ, 0x8, R176 ;  /* 0x00000008ff067819 */ /* 0x000fe400000116b0 */
[----:B------:R-:W-:Y:S02]  /*2a3a0*/  SHF.R.U32.HI R11, RZ, 0x8, R39 ;  /* 0x00000008ff0b7819 */ /* 0x000fe40000011627 */
[----:B------:R-:W-:Y:S02]  /*2a3b0*/  PRMT R77, R77, 0x3340, R12 ;  /* 0x000033404d4d7816 */ /* 0x000fe4000000000c */
[----:B------:R-:W-:Y:S02]  /*2a3c0*/  LOP3.LUT R0, R0, 0xffff, RZ, 0xc0, !PT ;  /* 0x0000ffff00007812 */ /* 0x000fe400078ec0ff */
[----:B------:R-:W-:-:S02]  /*2a3d0*/  LOP3.LUT R9, R9, 0xffff, RZ, 0xc0, !PT ;  /* 0x0000ffff09097812 */ /* 0x000fc400078ec0ff */
[--C-:B------:R-:W-:Y:S02]  /*2a3e0*/  PRMT R40, R178, 0x3340, R13.reuse ;  /* 0x00003340b2287816 */ /* 0x100fe4000000000d */
        /* <DEDUP_REMOVED lines=8> */
[----:B------:R-:W-:Y:S02]  /*2a470*/  LOP3.LUT R18, R18, 0xffff, RZ, 0xc0, !PT ;  /* 0x0000ffff12127812 */ /* 0x000fe400078ec0ff */
[----:B------:R-:W-:Y:S02]  /*2a480*/  LOP3.LUT R9, R120, 0xffff, RZ, 0xc0, !PT ;  /* 0x0000ffff78097812 */ /* 0x000fe400078ec0ff */
[----:B------:R-:W-:-:S02]  /*2a490*/  PRMT R88, R13, 0x3340, R10 ;  /* 0x000033400d587816 */ /* 0x000fc4000000000a */
[----:B------:R-:W-:Y:S02]  /*2a4a0*/  LOP3.LUT R17, R17, 0xffff, RZ, 0xc0, !PT ;  /* 0x0000ffff11117812 */ /* 0x000fe400078ec0ff */
[----:B------:R-:W-:Y:S02]  /*2a4b0*/  PRMT R65, R176, 0x3340, R39 ;  /* 0x00003340b0417816 */ /* 0x000fe40000000027 */
[----:B------:R-:W-:Y:S02]  /*2a4c0*/  PRMT R70, R6, 0x3340, R11 ;  /* 0x0000334006467816 */ /* 0x000fe4000000000b */
[----:B------:R-:W-:Y:S02]  /*2a4d0*/  LOP3.LUT R13, R95, 0xffff, RZ, 0xc0, !PT ;  /* 0x0000ffff5f0d7812 */ /* 0x000fe400078ec0ff */
[----:B------:R-:W-:Y:S02]  /*2a4e0*/  LOP3.LUT R39, R8, 0xffff, RZ, 0xc0, !PT ;  /* 0x0000ffff08277812 */ /* 0x000fe400078ec0ff */
[----:B------:R-:W-:-:S02]  /*2a4f0*/  LOP3.LUT R12, R12, 0xffff, RZ, 0xc0, !PT ;  /* 0x0000ffff0c0c7812 */ /* 0x000fc400078ec0ff */
[----:B------:R-:W-:Y:S02]  /*2a500*/  SHF.R.U32.HI R6, RZ, 0x8, R180 ;  /* 0x00000008ff067819 */ /* 0x000fe400000116b4 */
[--C-:B------:R-:W-:Y:S02]  /*2a510*/  PRMT R95, R180, 0x3340, R93.reuse ;  /* 0x00003340b45f7816 */ /* 0x100fe4000000005d */
[----:B------:R-:W-:Y:S02]  /*2a520*/  SHF.R.U32.HI R11, RZ, 0x8, R93 ;  /* 0x00000008ff0b7819 */ /* 0x000fe4000001165d */
        /* <DEDUP_REMOVED lines=28> */
[----:B------:R-:W-:Y:S02]  /*2a6f0*/  SHF.R.U32.HI R4, RZ, 0x8, R19 ;  /* 0x00000008ff047819 */ /* 0x000fe40000011613 */
[----:B------:R-:W-:Y:S02]  /*2a700*/  SHF.R.U32.HI R10, RZ, 0x8, R122 ;  /* 0x00000008ff0a7819 */ /* 0x000fe4000001167a */
[----:B------:R-:W-:Y:S02]  /*2a710*/  LOP3.LUT R20, R20, 0xffff, RZ, 0xc0, !PT ;  /* 0x0000ffff14147812 */ /* 0x000fe400078ec0ff */
[----:B------:R-:W-:Y:S02]  /*2a720*/  LOP3.LUT R9, R124, 0xffff, RZ, 0xc0, !PT ;  /* 0x0000ffff7c097812 */ /* 0x000fe400078ec0ff */
[----:B------:R-:W-:-:S02]  /*2a730*/  PRMT R83, R184, 0x3340, R11 ;  /* 0x00003340b8537816 */ /* 0x000fc4000000000b */
[----:B------:R-:W-:Y:S02]  /*2a740*/  PRMT R29, R152, 0x3340, R113 ;  /* 0x00003340981d7816 */ /* 0x000fe40000000071 */
[----:B------:R-:W-:Y:S02]  /*2a750*/  PRMT R102, R15, 0x3340, R12 ;  /* 0x000033400f667816 */ /* 0x000fe4000000000c */
[----:B------:R-:W-:Y:S02]  /*2a760*/  SHF.R.U32.HI R6, RZ, 0x8, R184 ;  /* 0x00000008ff067819 */ /* 0x000fe400000116b8 */
[----:B------:R-:W-:Y:S02]  /*2a770*/  SHF.R.U32.HI R11, RZ, 0x8, R11 ;  /* 0x00000008ff0b7819 */ /* 0x000fe4000001160b */
[----:B------:R-:W-:Y:S02]  /*2a780*/  SHF.R.U32.HI R8, RZ, 0x8, R186 ;  /* 0x00000008ff087819 */ /* 0x000fe400000116ba */
[----:B------:R-:W-:-:S02]  /*2a790*/  SHF.R.U32.HI R12, RZ, 0x8, R47 ;  /* 0x00000008ff0c7819 */ /* 0x000fc4000001162f */
[----:B------:R-:W-:Y:S02]  /*2a7a0*/  LOP3.LUT R13, R4, 0xffff, RZ, 0xc0, !PT ;  /* 0x0000ffff040d7812 */ /* 0x000fe400078ec0ff */
[----:B------:R-:W-:Y:S02]  /*2a7b0*/  LOP3.LUT R10, R10, 0xffff, RZ, 0xc0, !PT ;  /* 0x0000ffff0a0a7812 */ /* 0x000fe400078ec0ff */
[----:B------:R-:W-:Y:S02]  /*2a7c0*/  PRMT R113, R20, 0x3340, R9 ;  /* 0x0000334014717816 */ /* 0x000fe40000000009 */
[----:B------:R-:W-:Y:S02]  /*2a7d0*/  LOP3.LUT R21, R21, 0xffff, RZ, 0xc0, !PT ;  /* 0x0000ffff15157812 */ /* 0x000fe400078ec0ff */
[----:B------:R-:W-:Y:S02]  /*2a7e0*/  LOP3.LUT R126, R126, 0xffff, RZ, 0xc0, !PT ;  /* 0x0000ffff7e7e7812 */ /* 0x000fe400078ec0ff */
[----:B------:R-:W-:-:S02]  /*2a7f0*/  SHF.R.U32.HI R0, RZ, 0x8, R20 ;  /* 0x00000008ff007819 */ /* 0x000fc40000011614 */
[----:B------:R-:W-:Y:S02]  /*2a800*/  SHF.R.U32.HI R9, RZ, 0x8, R9 ;  /* 0x00000008ff097819 */ /* 0x000fe40000011609 */
[----:B------:R-:W-:Y:S02]  /*2a810*/  PRMT R26, R186, 0x3340, R47 ;  /* 0x00003340ba1a7816 */ /* 0x000fe4000000002f */
[----:B------:R-:W-:Y:S02]  /*2a820*/  LOP3.LUT R6, R6, 0xffff, RZ, 0xc0, !PT ;  /* 0x0000ffff06067812 */ /* 0x000fe400078ec0ff */
[----:B------:R-:W-:Y:S02]  /*2a830*/  LOP3.LUT R11, R11, 0xffff, RZ, 0xc0, !PT ;  /* 0x0000ffff0b0b7812 */ /* 0x000fe400078ec0ff */
[----:B------:R-:W-:Y:S02]  /*2a840*/  LOP3.LUT R47, R8, 0xffff, RZ, 0xc0, !PT ;  /* 0x0000ffff082f7812 */ /* 0x000fe400078ec0ff */
[----:B------:R-:W-:-:S02]  /*2a850*/  LOP3.LUT R12, R12, 0xffff, RZ, 0xc0, !PT ;  /* 0x0000ffff0c0c7812 */ /* 0x000fc400078ec0ff */
[----:B------:R-:W-:Y:S02]  /*2a860*/  PRMT R100, R13, 0x3340, R10 ;  /* 0x000033400d647816 */ /* 0x000fe4000000000a */
[----:B------:R-:W-:Y:S02]  /*2a870*/  LOP3.LUT R188, R188, 0xffff, RZ, 0xc0, !PT ;  /* 0x0000ffffbcbc7812 */ /* 0x000fe400078ec0ff */
[----:B------:R-:W-:Y:S02]  /*2a880*/  LOP3.LUT R103, R103, 0xffff, RZ, 0xc0, !PT ;  /* 0x0000ffff67677812 */ /* 0x000fe400078ec0ff */
[----:B------:R-:W-:Y:S02]  /*2a890*/  LOP3.LUT R190, R190, 0xffff, RZ, 0xc0, !PT ;  /* 0x0000ffffbebe7812 */ /* 0x000fe400078ec0ff */
[----:B------:R-:W-:Y:S02]  /*2a8a0*/  SHF.R.U32.HI R4, RZ, 0x8, R21 ;  /* 0x00000008ff047819 */ /* 0x000fe40000011615 */
[----:B------:R-:W-:-:S02]  /*2a8b0*/  SHF.R.U32.HI R10, RZ, 0x8, R126 ;  /* 0x00000008ff0a7819 */ /* 0x000fc4000001167e */
[----:B------:R-:W-:Y:S02]  /*2a8c0*/  LOP3.LUT R0, R0, 0xffff, RZ, 0xc0, !PT ;  /* 0x0000ffff00007812 */ /* 0x000fe400078ec0ff */
[----:B------:R-:W-:Y:S02]  /*2a8d0*/  LOP3.LUT R9, R9, 0xffff, RZ, 0xc0, !PT ;  /* 0x0000ffff09097812 */ /* 0x000fe400078ec0ff */
[----:B------:R-:W-:Y:S02]  /*2a8e0*/  PRMT R96, R6, 0x3340, R11 ;  /* 0x0000334006607816 */ /* 0x000fe4000000000b */
[----:B------:R-:W-:Y:S02]  /*2a8f0*/  PRMT R47, R47, 0x3340, R12 ;  /* 0x000033402f2f7816 */ /* 0x000fe4000000000c */
[----:B------:R-:W-:Y:S02]  /*2a900*/  SHF.R.U32.HI R6, RZ, 0x8, R188 ;  /* 0x00000008ff067819 */ /* 0x000fe400000116bc */
[----:B------:R-:W-:-:S02]  /*2a910*/  SHF.R.U32.HI R11, RZ, 0x8, R103 ;  /* 0x00000008ff0b7819 */ /* 0x000fc40000011667 */
[----:B------:R-:W-:Y:S02]  /*2a920*/  SHF.R.U32.HI R8, RZ, 0x8, R190 ;  /* 0x00000008ff087819 */ /* 0x000fe400000116be */
[----:B------:R-:W-:Y:S02]  /*2a930*/  SHF.R.U32.HI R12, RZ, 0x8, R105 ;  /* 0x00000008ff0c7819 */ /* 0x000fe40000011669 */
[----:B------:R-:W-:Y:S02]  /*2a940*/  LOP3.LUT R13, R4, 0xffff, RZ, 0xc0, !PT ;  /* 0x0000ffff040d7812 */ /* 0x000fe400078ec0ff */
[----:B------:R-:W-:Y:S02]  /*2a950*/  LOP3.LUT R10, R10, 0xffff, RZ, 0xc0, !PT ;  /* 0x0000ffff0a0a7812 */ /* 0x000fe400078ec0ff */
[----:B------:R-:W-:Y:S02]  /*2a960*/  PRMT R124, R0, 0x3340, R9 ;  /* 0x00003340007c7816 */ /* 0x000fe40000000009 */
[----:B------:R-:W-:-:S02]  /*2a970*/  LOP3.LUT R22, R22, 0xffff, RZ, 0xc0, !PT ;  /* 0x0000ffff16167812 */ /* 0x000fc400078ec0ff */
[----:B------:R-:W-:Y:S02]  /*2a980*/  LOP3.LUT R9, R128, 0xffff, RZ, 0xc0, !PT ;  /* 0x0000ffff80097812 */ /* 0x000fe400078ec0ff */
[----:B------:R-:W-:Y:S02]  /*2a990*/  LOP3.LUT R23, R23, 0xffff, RZ, 0xc0, !PT ;  /* 0x0000ffff17177812 */ /* 0x000fe400078ec0ff */
[----:B------:R-:W-:Y:S02]  /*2a9a0*/  LOP3.LUT R130, R130, 0xffff, RZ, 0xc0, !PT ;  /* 0x0000ffff82827812 */ /* 0x000fe400078ec0ff */
[----:B------:R-:W-:Y:S02]  /*2a9b0*/  PRMT R87, R19, 0x3340, R122 ;  /* 0x0000334013577816 */ /* 0x000fe4000000007a */
[----:B------:R-:W-:Y:S02]  /*2a9c0*/  LOP3.LUT R6, R6, 0xffff, RZ, 0xc0, !PT ;  /* 0x0000ffff06067812 */ /* 0x000fe400078ec0ff */
[----:B------:R-:W-:-:S02]  /*2a9d0*/  LOP3.LUT R11, R11, 0xffff, RZ, 0xc0, !PT ;  /* 0x0000ffff0b0b7812 */ /* 0x000fc400078ec0ff */
[----:B------:R-:W-:Y:S02]  /*2a9e0*/  PRMT R59, R164, 0x3340, R107 ;  /* 0x00003340a43b7816 */ /* 0x000fe4000000006b */
        /* <DEDUP_REMOVED lines=9> */
[----:B------:R-:W-:Y:S02]  /*2aa80*/  PRMT R97, R17, 0x3340, R118 ;  /* 0x0000334011617816 */ /* 0x000fe40000000076 */
[----:B------:R-:W-:-:S02]  /*2aa90*/  SHF.R.U32.HI R0, RZ, 0x8, R22 ;  /* 0x00000008ff007819 */ /* 0x000fc40000011616 */
[----:B------:R-:W-:Y:S02]  /*2aaa0*/  SHF.R.U32.HI R9, RZ, 0x8, R9 ;  /* 0x00000008ff097819 */ /* 0x000fe40000011609 */
[----:B------:R-:W-:Y:S02]  /*2aab0*/  SHF.R.U32.HI R4, RZ, 0x8, R23 ;  /* 0x00000008ff047819 */ /* 0x000fe40000011617 */
[----:B------:R-:W-:Y:S02]  /*2aac0*/  SHF.R.U32.HI R10, RZ, 0x8, R130 ;  /* 0x00000008ff0a7819 */ /* 0x000fe40000011682 */
[----:B------:R-:W-:Y:S02]  /*2aad0*/  PRMT R118, R6, 0x3340, R11 ;  /* 0x0000334006767816 */ /* 0x000fe4000000000b */
[----:B------:R-:W-:Y:S02]  /*2aae0*/  PRMT R116, R15, 0x3340, R12 ;  /* 0x000033400f747816 */ /* 0x000fe4000000000c */
[----:B------:R-:W-:-:S02]  /*2aaf0*/  PRMT R101, R192, 0x3340, R27 ;  /* 0x00003340c0657816 */ /* 0x000fc4000000001b */
[----:B------:R-:W-:Y:S02]  /*2ab00*/  SHF.R.U32.HI R11, RZ, 0x8, R27 ;  /* 0x00000008ff0b7819 */ /* 0x000fe4000001161b */
[----:B------:R-:W-:Y:S02]  /*2ab10*/  SHF.R.U32.HI R8, RZ, 0x8, R194 ;  /* 0x00000008ff087819 */ /* 0x000fe400000116c2 */
[--C-:B------:R-:W-:Y:S02]  /*2ab20*/  PRMT R27, R194, 0x3340, R13.reuse ;  /* 0x00003340c21b7816 */ /* 0x100fe4000000000d */
[----:B------:R-:W-:Y:S02]  /*2ab30*/  SHF.R.U32.HI R12, RZ, 0x8, R13 ;  /* 0x00000008ff0c7819 */ /* 0x000fe4000001160d */
[----:B------:R-:W-:Y:S02]  /*2ab40*/  LOP3.LUT R0, R0, 0xffff, RZ, 0xc0, !PT ;  /* 0x0000ffff00007812 */ /* 0x000fe400078ec0ff */
[----:B------:R-:W-:-:S02]  /*2ab50*/  LOP3.LUT R9, R9, 0xffff, RZ, 0xc0, !PT ;  /* 0x0000ffff09097812 */ /* 0x000fc400078ec0ff */
[----:B------:R-:W-:Y:S02]  /*2ab60*/  LOP3.LUT R13, R4, 0xffff, RZ, 0xc0, !PT ;  /* 0x0000ffff040d7812 */ /* 0x000fe400078ec0ff */
[----:B------:R-:W-:Y:S02]  /*2ab70*/  LOP3.LUT R10, R10, 0xffff, RZ, 0xc0, !PT ;  /* 0x0000ffff0a0a7812 */ /* 0x000fe400078ec0ff */
[----:B------:R-:W-:Y:S02]  /*2ab80*/  LOP3.LUT R15, R8, 0xffff, RZ, 0xc0, !PT ;  /* 0x0000ffff080f7812 */ /* 0x000fe400078ec0ff */
[----:B------:R-:W-:Y:S02]  /*2ab90*/  LOP3.LUT R12, R12, 0xffff, RZ, 0xc0, !PT ;  /* 0x0000ffff0c0c7812 */ /* 0x000fe400078ec0ff */
[----:B------:R-:W-:Y:S02]  /*2aba0*/  PRMT R120, R0, 0x3340, R9 ;  /* 0x0000334000787816 */ /* 0x000fe40000000009 */
[----:B------:R-:W-:-:S02]  /*2abb0*/  PRMT R114, R13, 0x3340, R10 ;  /* 0x000033400d727816 */ /* 0x000fc4000000000a */
[----:B------:R-:W-:Y:S02]  /*2abc0*/  LOP3.LUT R196, R196, 0xffff, RZ, 0xc0, !PT ;  /* 0x0000ffffc4c47812 */ /* 0x000fe400078ec0ff */
[----:B------:R-:W-:Y:S02]  /*2abd0*/  LOP3.LUT R89, R89, 0xffff, RZ, 0xc0, !PT ;  /* 0x0000ffff59597812 */ /* 0x000fe400078ec0ff */
[----:B------:R-:W-:Y:S02]  /*2abe0*/  LOP3.LUT R216, R216, 0xffff, RZ, 0xc0, !PT ;  /* 0x0000ffffd8d87812 */ /* 0x000fe400078ec0ff */
[----:B------:R-:W-:Y:S02]  /*2abf0*/  LOP3.LUT R198, R198, 0xffff, RZ, 0xc0, !PT ;  /* 0x0000ffffc6c67812 */ /* 0x000fe400078ec0ff */
[----:B------:R-:W-:Y:S02]  /*2ac00*/  LOP3.LUT R9, R132, 0xffff, RZ, 0xc0, !PT ;  /* 0x0000ffff84097812 */ /* 0x000fe400078ec0ff */
[----:B------:R-:W-:-:S02]  /*2ac10*/  LOP3.LUT R13, R91, 0xffff, RZ, 0xc0, !PT ;  /* 0x0000ffff5b0d7812 */ /* 0x000fc400078ec0ff */
[----:B------:R-:W-:Y:S02]  /*2ac20*/  PRMT R0, R15, 0x3340, R12 ;  /* 0x000033400f007816 */ /* 0x000fe4000000000c */
[----:B------:R-:W-:Y:S02]  /*2ac30*/  PRMT R37, R156, 0x3340, R117 ;  /* 0x000033409c257816 */ /* 0x000fe40000000075 */
[--C-:B------:R-:W-:Y:S02]  /*2ac40*/  PRMT R91, R196, 0x3340, R89.reuse ;  /* 0x00003340c45b7816 */ /* 0x100fe40000000059 */
[----:B------:R-:W-:Y:S02]  /*2ac50*/  SHF.R.U32.HI R12, RZ, 0x8, R89 ;  /* 0x00000008ff0c7819 */ /* 0x000fe40000011659 */
[--C-:B------:R-:W-:Y:S02]  /*2ac60*/  PRMT R117, R216, 0x3340, R9.reuse ;  /* 0x00003340d8757816 */ /* 0x100fe40000000009 */
[----:B------:R-:W-:-:S02]  /*2ac70*/  SHF.R.U32.HI R10, RZ, 0x8, R9 ;  /* 0x00000008ff0a7819 */ /* 0x000fc40000011609 */
[--C-:B------:R-:W-:Y:S02]  /*2ac80*/  PRMT R89, R198, 0x3340, R13.reuse ;  /* 0x00003340c6597816 */ /* 0x100fe4000000000d */
[----:B------:R-:W-:Y:S02]  /*2ac90*/  SHF.R.U32.HI R9, RZ, 0x8, R198 ;  /* 0x00000008ff097819 */ /* 0x000fe400000116c6 */
[----:B------:R-:W-:Y:S02]  /*2aca0*/  SHF.R.U32.HI R13, RZ, 0x8, R13 ;  /* 0x00000008ff0d7819 */ /* 0x000fe4000001160d */
[----:B------:R-:W-:Y:S02]  /*2acb0*/  SHF.R.U32.HI R4, RZ, 0x8, R216 ;  /* 0x00000008ff047819 */ /* 0x000fe400000116d8 */
[----:B------:R-:W-:Y:S02]  /*2acc0*/  PRMT R28, R162, 0x3340, R111 ;  /* 0x00003340a21c7816 */ /* 0x000fe4000000006f */
[----:B------:R-:W-:-:S02]  /*2acd0*/  PRMT R111, R21, 0x3340, R126 ;  /* 0x00003340156f7816 */ /* 0x000fc4000000007e */
[----:B------:R-:W-:Y:S02]  /*2ace0*/  SHF.R.U32.HI R6, RZ, 0x8, R192 ;  /* 0x00000008ff067819 */ /* 0x000fe400000116c0 */
[----:B------:R-:W-:Y:S02]  /*2acf0*/  SHF.R.U32.HI R8, RZ, 0x8, R196 ;  /* 0x00000008ff087819 */ /* 0x000fe400000116c4 */
        /* <DEDUP_REMOVED lines=8> */
[----:B------:R-:W-:Y:S02]  /*2ad80*/  LOP3.LUT R12, R12, 0xffff, RZ, 0xc0, !PT ;  /* 0x0000ffff0c0c7812 */ /* 0x000fe400078ec0ff */
[----:B------:R-:W-:-:S02]  /*2ad90*/  PRMT R126, R126, 0x3340, R13 ;  /* 0x000033407e7e7816 */ /* 0x000fc4000000000d */
[----:B------:R-:W-:Y:S02]  /*2ada0*/  PRMT R109, R188, 0x3340, R103 ;  /* 0x00003340bc6d7816 */ /* 0x000fe40000000067 */
[----:B------:R-:W-:Y:S02]  /*2adb0*/  LOP3.LUT R217, R217, 0xffff, RZ, 0xc0, !PT ;  /* 0x0000ffffd9d97812 */ /* 0x000fe400078ec0ff */
[----:B------:R-:W-:Y:S02]  /*2adc0*/  LOP3.LUT R134, R134, 0xffff, RZ, 0xc0, !PT ;  /* 0x0000ffff86867812 */ /* 0x000fe400078ec0ff */
[----:B------:R-:W-:Y:S02]  /*2add0*/  PRMT R132, R15, 0x3340, R10 ;  /* 0x000033400f847816 */ /* 0x000fe4000000000a */
[----:B------:R-:W-:Y:S02]  /*2ade0*/  LOP3.LUT R218, R218, 0xffff, RZ, 0xc0, !PT ;  /* 0x0000ffffdada7812 */ /* 0x000fe400078ec0ff */
[----:B------:R-:W-:-:S02]  /*2adf0*/  LOP3.LUT R200, R200, 0xffff, RZ, 0xc0, !PT ;  /* 0x0000ffffc8c87812 */ /* 0x000fc400078ec0ff */
[----:B------:R-:W-:Y:S02]  /*2ae00*/  LOP3.LUT R9, R136, 0xffff, RZ, 0xc0, !PT ;  /* 0x0000ffff88097812 */ /* 0x000fe400078ec0ff */
[----:B------:R-:W-:Y:S02]  /*2ae10*/  LOP3.LUT R13, R72, 0xffff, RZ, 0xc0, !PT ;  /* 0x0000ffff480d7812 */ /* 0x000fe400078ec0ff */
[----:B------:R-:W-:Y:S02]  /*2ae20*/  PRMT R103, R190, 0x3340, R105 ;  /* 0x00003340be677816 */ /* 0x000fe40000000069 */
        /* <DEDUP_REMOVED lines=8> */
[----:B------:R-:W-:-:S02]  /*2aeb0*/  PRMT R121, R218, 0x3340, R9 ;  /* 0x00003340da797816 */ /* 0x000fc40000000009 */
[----:B------:R-:W-:Y:S02]  /*2aec0*/  SHF.R.U32.HI R10, RZ, 0x8, R9 ;  /* 0x00000008ff0a7819 */ /* 0x000fe40000011609 */
[--C-:B------:R-:W-:Y:S02]  /*2aed0*/  PRMT R75, R200, 0x3340, R13.reuse ;  /* 0x00003340c84b7816 */ /* 0x100fe4000000000d */
[----:B------:R-:W-:Y:S02]  /*2aee0*/  SHF.R.U32.HI R12, RZ, 0x8, R13 ;  /* 0x00000008ff0c7819 */ /* 0x000fe4000001160d */
[----:B------:R-:W-:Y:S02]  /*2aef0*/  SHF.R.U32.HI R9, RZ, 0x8, R202 ;  /* 0x00000008ff097819 */ /* 0x000fe400000116ca */
[--C-:B------:R-:W-:Y:S02]  /*2af00*/  SHF.R.U32.HI R13, RZ, 0x8, R15.reuse ;  /* 0x00000008ff0d7819 */ /* 0x100fe4000001160f */
[----:B------:R-:W-:-:S02]  /*2af10*/  PRMT R72, R202, 0x3340, R15 ;  /* 0x00003340ca487816 */ /* 0x000fc4000000000f */
[----:B------:R-:W-:Y:S02]  /*2af20*/  LOP3.LUT R6, R6, 0xffff, RZ, 0xc0, !PT ;  /* 0x0000ffff06067812 */ /* 0x000fe400078ec0ff */
[----:B------:R-:W-:Y:S02]  /*2af30*/  LOP3.LUT R11, R11, 0xffff, RZ, 0xc0, !PT ;  /* 0x0000ffff0b0b7812 */ /* 0x000fe400078ec0ff */
[----:B------:R-:W-:Y:S02]  /*2af40*/  LOP3.LUT R15, R4, 0xffff, RZ, 0xc0, !PT ;  /* 0x0000ffff040f7812 */ /* 0x000fe400078ec0ff */
[----:B------:R-:W-:Y:S02]  /*2af50*/  LOP3.LUT R219, R219, 0xffff, RZ, 0xc0, !PT ;  /* 0x0000ffffdbdb7812 */ /* 0x000fe400078ec0ff */
[----:B------:R-:W-:Y:S02]  /*2af60*/  LOP3.LUT R138, R138, 0xffff, RZ, 0xc0, !PT ;  /* 0x0000ffff8a8a7812 */ /* 0x000fe400078ec0ff */
[----:B------:R-:W-:-:S02]  /*2af70*/  SHF.R.U32.HI R8, RZ, 0x8, R200 ;  /* 0x00000008ff087819 */ /* 0x000fc400000116c8 */
[----:B------:R-:W-:Y:S02]  /*2af80*/  LOP3.LUT R4, R9, 0xffff, RZ, 0xc0, !PT ;  /* 0x0000ffff09047812 */ /* 0x000fe400078ec0ff */
[----:B------:R-:W-:Y:S02]  /*2af90*/  LOP3.LUT R13, R13, 0xffff, RZ, 0xc0, !PT ;  /* 0x0000ffff0d0d7812 */ /* 0x000fe400078ec0ff */
[----:B------:R-:W-:Y:S02]  /*2afa0*/  LOP3.LUT R10, R10, 0xffff, RZ, 0xc0, !PT ;  /* 0x0000ffff0a0a7812 */ /* 0x000fe400078ec0ff */
[----:B------:R-:W-:Y:S02]  /*2afb0*/  PRMT R34, R33, 0x3340, R34 ;  /* 0x0000334021227816 */ /* 0x000fe40000000022 */
[----:B------:R-:W-:Y:S02]  /*2afc0*/  PRMT R33, R158, 0x3340, R119 ;  /* 0x000033409e217816 */ /* 0x000fe40000000077 */
[----:B------:R-:W-:-:S02]  /*2afd0*/  PRMT R128, R6, 0x3340, R11 ;  /* 0x0000334006807816 */ /* 0x000fc4000000000b */
[--C-:B------:R-:W-:Y:S02]  /*2afe0*/  PRMT R119, R219, 0x3340, R138.reuse ;  /* 0x00003340db777816 */ /* 0x100fe4000000008a */
[----:B------:R-:W-:Y:S02]  /*2aff0*/  SHF.R.U32.HI R11, RZ, 0x8, R138 ;  /* 0x00000008ff0b7819 */ /* 0x000fe4000001168a */
        /* <DEDUP_REMOVED lines=10> */
[----:B------:R-:W-:Y:S02]  /*2b0a0*/  SHF.R.U32.HI R6, RZ, 0x8, R219 ;  /* 0x00000008ff067819 */ /* 0x000fe400000116db */
[----:B------:R-:W-:Y:S02]  /*2b0b0*/  PRMT R136, R17, 0x3340, R12 ;  /* 0x0000334011887816 */ /* 0x000fe4000000000c */
[----:B------:R-:W-:Y:S02]  /*2b0c0*/  SHF.R.U32.HI R4, RZ, 0x8, R220 ;  /* 0x00000008ff047819 */ /* 0x000fe400000116dc */
[--C-:B------:R-:W-:Y:S02]  /*2b0d0*/  PRMT R127, R220, 0x3340, R9.reuse ;  /* 0x00003340dc7f7816 */ /* 0x100fe40000000009 */
[----:B------:R-:W-:Y:S02]  /*2b0e0*/  SHF.R.U32.HI R10, RZ, 0x8, R9 ;  /* 0x00000008ff0a7819 */ /* 0x000fe40000011609 */
[----:B------:R-:W-:-:S02]  /*2b0f0*/  PRMT R125, R204, 0x3340, R13 ;  /* 0x00003340cc7d7816 */ /* 0x000fc4000000000d */
[----:B------:R-:W-:Y:S02]  /*2b100*/  SHF.R.U32.HI R12, RZ, 0x8, R13 ;  /* 0x00000008ff0c7819 */ /* 0x000fe4000001160d */
        /* <DEDUP_REMOVED lines=9> */
[----:B------:R-:W-:Y:S02]  /*2b1a0*/  SHF.R.U32.HI R8, RZ, 0x8, R204 ;  /* 0x00000008ff087819 */ /* 0x000fe400000116cc */
[----:B------:R-:W-:-:S02]  /*2b1b0*/  LOP3.LUT R4, R9, 0xffff, RZ, 0xc0, !PT ;  /* 0x0000ffff09047812 */ /* 0x000fc400078ec0ff */
[----:B------:R-:W-:Y:S02]  /*2b1c0*/  LOP3.LUT R13, R13, 0xffff, RZ, 0xc0, !PT ;  /* 0x0000ffff0d0d7812 */ /* 0x000fe400078ec0ff */
[----:B------:R-:W-:Y:S02]  /*2b1d0*/  PRMT R115, R217, 0x3340, R134 ;  /* 0x00003340d9737816 */ /* 0x000fe40000000086 */
[----:B------:R-:W-:Y:S02]  /*2b1e0*/  LOP3.LUT R10, R10, 0xffff, RZ, 0xc0, !PT ;  /* 0x0000ffff0a0a7812 */ /* 0x000fe400078ec0ff */
[----:B------:R-:W-:Y:S02]  /*2b1f0*/  PRMT R134, R6, 0x3340, R11 ;  /* 0x0000334006867816 */ /* 0x000fe4000000000b */
[----:B------:R-:W-:Y:S02]  /*2b200*/  SHF.R.U32.HI R6, RZ, 0x8, R221 ;  /* 0x00000008ff067819 */ /* 0x000fe400000116dd */
[----:B------:R-:W-:-:S02]  /*2b210*/  SHF.R.U32.HI R11, RZ, 0x8, R142 ;  /* 0x00000008ff0b7819 */ /* 0x000fc4000001168e */
[----:B------:R-:W-:Y:S02]  /*2b220*/  PRMT R76, R221, 0x3340, R142 ;  /* 0x00003340dd4c7816 */ /* 0x000fe4000000008e */
        /* <DEDUP_REMOVED lines=8> */
[----:B------:R-:W-:Y:S02]  /*2b2b0*/  LOP3.LUT R210, R210, 0xffff, RZ, 0xc0, !PT ;  /* 0x0000ffffd2d27812 */ /* 0x000fe400078ec0ff */
[----:B------:R-:W-:Y:S02]  /*2b2c0*/  LOP3.LUT R15, R82, 0xffff, RZ, 0xc0, !PT ;  /* 0x0000ffff520f7812 */ /* 0x000fe400078ec0ff */
[----:B------:R-:W-:-:S02]  /*2b2d0*/  LOP3.LUT R6, R6, 0xffff, RZ, 0xc0, !PT ;  /* 0x0000ffff06067812 */ /* 0x000fc400078ec0ff */
[----:B------:R-:W-:Y:S02]  /*2b2e0*/  LOP3.LUT R11, R11, 0xffff, RZ, 0xc0, !PT ;  /* 0x0000ffff0b0b7812 */ /* 0x000fe400078ec0ff */
[----:B------:R-:W-:Y:S02]  /*2b2f0*/  PRMT R140, R17, 0x3340, R12 ;  /* 0x00003340118c7816 */ /* 0x000fe4000000000c */
[----:B------:R-:W-:Y:S02]  /*2b300*/  LOP3.LUT R223, R223, 0xffff, RZ, 0xc0, !PT ;  /* 0x0000ffffdfdf7812 */ /* 0x000fe400078ec0ff */
[----:B------:R-:W-:Y:S02]  /*2b310*/  LOP3.LUT R146, R146, 0xffff, RZ, 0xc0, !PT ;  /* 0x0000ffff92927812 */ /* 0x000fe400078ec0ff */
[----:B------:R-:W-:Y:S02]  /*2b320*/  SHF.R.U32.HI R4, RZ, 0x8, R222 ;  /* 0x00000008ff047819 */ /* 0x000fe400000116de */
[----:B------:R-:W-:-:S02]  /*2b330*/  PRMT R135, R222, 0x3340, R9 ;  /* 0x00003340de877816 */ /* 0x000fc40000000009 */
[----:B------:R-:W-:Y:S02]  /*2b340*/  SHF.R.U32.HI R10, RZ, 0x8, R9 ;  /* 0x00000008ff0a7819 */ /* 0x000fe40000011609 */
[--C-:B------:R-:W-:Y:S02]  /*2b350*/  PRMT R133, R208, 0x3340, R13.reuse ;  /* 0x00003340d0857816 */ /* 0x100fe4000000000d */
[----:B------:R-:W-:Y:S02]  /*2b360*/  SHF.R.U32.HI R12, RZ, 0x8, R13 ;  /* 0x00000008ff0c7819 */ /* 0x000fe4000001160d */
[----:B------:R-:W-:Y:S02]  /*2b370*/  SHF.R.U32.HI R9, RZ, 0x8, R210 ;  /* 0x00000008ff097819 */ /* 0x000fe400000116d2 */
[----:B------:R-:W-:Y:S02]  /*2b380*/  SHF.R.U32.HI R13, RZ, 0x8, R15 ;  /* 0x00000008ff0d7819 */ /* 0x000fe4000001160f */
[----:B------:R-:W-:-:S02]  /*2b390*/  PRMT R129, R6, 0x3340, R11 ;  /* 0x0000334006817816 */ /* 0x000fc4000000000b */
[----:B------:R-:W-:Y:S02]  /*2b3a0*/  SHF.R.U32.HI R6, RZ, 0x8, R223 ;  /* 0x00000008ff067819 */ /* 0x000fe400000116df */
[----:B------:R-:W-:Y:S02]  /*2b3b0*/  SHF.R.U32.HI R11, RZ, 0x8, R146 ;  /* 0x00000008ff0b7819 */ /* 0x000fe40000011692 */
[----:B------:R-:W-:Y:S02]  /*2b3c0*/  PRMT R82, R210, 0x3340, R15 ;  /* 0x00003340d2527816 */ /* 0x000fe4000000000f */
[----:B------:R-:W-:Y:S02]  /*2b3d0*/  LOP3.LUT R15, R4, 0xffff, RZ, 0xc0, !PT ;  /* 0x0000ffff040f7812 */ /* 0x000fe400078ec0ff */
[----:B------:R-:W-:Y:S02]  /*2b3e0*/  SHF.R.U32.HI R8, RZ, 0x8, R208 ;  /* 0x00000008ff087819 */ /* 0x000fe400000116d0 */
[----:B------:R-:W-:-:S02]  /*2b3f0*/  LOP3.LUT R4, R9, 0xffff, RZ, 0xc0, !PT ;  /* 0x0000ffff09047812 */ /* 0x000fc400078ec0ff */
[----:B------:R-:W-:Y:S02]  /*2b400*/  LOP3.LUT R13, R13, 0xffff, RZ, 0xc0, !PT ;  /* 0x0000ffff0d0d7812 */ /* 0x000fe400078ec0ff */
[----:B------:R-:W-:Y:S02]  /*2b410*/  LOP3.LUT R10, R10, 0xffff, RZ, 0xc0, !PT ;  /* 0x0000ffff0a0a7812 */ /* 0x000fe400078ec0ff */
[----:B------:R-:W-:Y:S02]  /*2b420*/  F2FP.SATFINITE.E5M2.F32.PACK_AB_MERGE_C R214, R215, R214, RZ ;  /* 0x000000d6d7d6723e */ /* 0x000fe400048060ff */
[----:B------:R-:W-:Y:S02]  /*2b430*/  LOP3.LUT R6, R6, 0xffff, RZ, 0xc0, !PT ;  /* 0x0000ffff06067812 */ /* 0x000fe400078ec0ff */
[----:B------:R-:W-:Y:S02]  /*2b440*/  LOP3.LUT R11, R11, 0xffff, RZ, 0xc0, !PT ;  /* 0x0000ffff0b0b7812 */ /* 0x000fe400078ec0ff */
        /* <DEDUP_REMOVED lines=8> */
[----:B------:R-:W-:Y:S02]  /*2b4d0*/  PRMT R146, R15, 0x3340, R10 ;  /* 0x000033400f927816 */ /* 0x000fe4000000000a */
[----:B------:R-:W-:Y:S02]  /*2b4e0*/  LOP3.LUT R212, R212, 0xffff, RZ, 0xc0, !PT ;  /* 0x0000ffffd4d47812 */ /* 0x000fe400078ec0ff */
[----:B------:R-:W-:Y:S02]  /*2b4f0*/  LOP3.LUT R13, R84, 0xffff, RZ, 0xc0, !PT ;  /* 0x0000ffff540d7812 */ /* 0x000fe400078ec0ff */
[----:B------:R-:W-:Y:S02]  /*2b500*/  PRMT R143, R6, 0x3340, R11 ;  /* 0x00003340068f7816 */ /* 0x000fe4000000000b */
[----:B------:R-:W-:-:S02]  /*2b510*/  LOP3.LUT R214, R214, 0xffff, RZ, 0xc0, !PT ;  /* 0x0000ffffd6d67812 */ /* 0x000fc400078ec0ff */
[----:B------:R-:W-:Y:S02]  /*2b520*/  LOP3.LUT R15, R86, 0xffff, RZ, 0xc0, !PT ;  /* 0x0000ffff560f7812 */ /* 0x000fe400078ec0ff */
[----:B------:R-:W-:Y:S02]  /*2b530*/  SHF.R.U32.HI R4, RZ, 0x8, R224 ;  /* 0x00000008ff047819 */ /* 0x000fe400000116e0 */
[----:B------:R-:W-:Y:S02]  /*2b540*/  SHF.R.U32.HI R10, RZ, 0x8, R9 ;  /* 0x00000008ff0a7819 */ /* 0x000fe40000011609 */
[----:B------:R-:W-:Y:S02]  /*2b550*/  SHF.R.U32.HI R6, RZ, 0x8, R225 ;  /* 0x00000008ff067819 */ /* 0x000fe400000116e1 */
[----:B------:R-:W-:Y:S02]  /*2b560*/  SHF.R.U32.HI R11, RZ, 0x8, R150 ;  /* 0x00000008ff0b7819 */ /* 0x000fe40000011696 */
[----:B------:R-:W-:-:S02]  /*2b570*/  PRMT R144, R17, 0x3340, R12 ;  /* 0x0000334011907816 */ /* 0x000fc4000000000c */
[--C-:B------:R-:W-:Y:S02]  /*2b580*/  PRMT R84, R212, 0x3340, R13.reuse ;  /* 0x00003340d4547816 */ /* 0x100fe4000000000d */
[----:B------:R-:W-:Y:S02]  /*2b590*/  SHF.R.U32.HI R12, RZ, 0x8, R13 ;  /* 0x00000008ff0c7819 */ /* 0x000fe4000001160d */
[----:B------:R-:W-:Y:S02]  /*2b5a0*/  PRMT R137, R224, 0x3340, R9 ;  /* 0x00003340e0897816 */ /* 0x000fe40000000009 */
[--C-:B------:R-:W-:Y:S02]  /*2b5b0*/  PRMT R86, R214, 0x3340, R15.reuse ;  /* 0x00003340d6567816 */ /* 0x100fe4000000000f */
[----:B------:R-:W-:Y:S02]  /*2b5c0*/  SHF.R.U32.HI R13, RZ, 0x8, R15 ;  /* 0x00000008ff0d7819 */ /* 0x000fe4000001160f */
[----:B------:R-:W-:-:S02]  /*2b5d0*/  SHF.R.U32.HI R8, RZ, 0x8, R212 ;  /* 0x00000008ff087819 */ /* 0x000fc400000116d4 */
[----:B------:R-:W-:Y:S02]  /*2b5e0*/  SHF.R.U32.HI R9, RZ, 0x8, R214 ;  /* 0x00000008ff097819 */ /* 0x000fe400000116d6 */
[----:B------:R-:W-:Y:S02]  /*2b5f0*/  LOP3.LUT R15, R4, 0xffff, RZ, 0xc0, !PT ;  /* 0x0000ffff040f7812 */ /* 0x000fe400078ec0ff */
[----:B------:R-:W-:Y:S02]  /*2b600*/  LOP3.LUT R10, R10, 0xffff, RZ, 0xc0, !PT ;  /* 0x0000ffff0a0a7812 */ /* 0x000fe400078ec0ff */
[----:B------:R-:W-:Y:S02]  /*2b610*/  LOP3.LUT R6, R6, 0xffff, RZ, 0xc0, !PT ;  /* 0x0000ffff06067812 */ /* 0x000fe400078ec0ff */
[----:B------:R-:W-:Y:S02]  /*2b620*/  LOP3.LUT R11, R11, 0xffff, RZ, 0xc0, !PT ;  /* 0x0000ffff0b0b7812 */ /* 0x000fe400078ec0ff */
[----:B------:R-:W-:-:S02]  /*2b630*/  PRMT R141, R225, 0x3340, R150 ;  /* 0x00003340e18d7816 */ /* 0x000fc40000000096 */
[----:B------:R-:W-:Y:S02]  /*2b640*/  LOP3.LUT R145, R8, 0xffff, RZ, 0xc0, !PT ;  /* 0x0000ffff08917812 */ /* 0x000fe400078ec0ff */
[----:B------:R-:W-:Y:S02]  /*2b650*/  LOP3.LUT R4, R9, 0xffff, RZ, 0xc0, !PT ;  /* 0x0000ffff09047812 */ /* 0x000fe400078ec0ff */
[----:B------:R-:W-:Y:S02]  /*2b660*/  PRMT R150, R15, 0x3340, R10 ;  /* 0x000033400f967816 */ /* 0x000fe4000000000a */
[----:B------:R-:W-:Y:S02]  /*2b670*/  PRMT R148, R6, 0x3340, R11 ;  /* 0x0000334006947816 */ /* 0x000fe4000000000b */
[----:B------:R-:W-:Y:S02]  /*2b680*/  PRMT R8, R30, 0x5410, R7 ;  /* 0x000054101e087816 */ /* 0x000fe40000000007 */
[----:B------:R-:W-:-:S02]  /*2b690*/  PRMT R9, R35, 0x5410, R42 ;  /* 0x0000541023097816 */ /* 0x000fc4000000002a */
[----:B------:R-:W-:Y:S02]  /*2b6a0*/  PRMT R10, R29, 0x5410, R36 ;  /* 0x000054101d0a7816 */ /* 0x000fe40000000024 */
[----:B------:R-:W-:Y:S01]  /*2b6b0*/  PRMT R11, R5, 0x5410, R34 ;  /* 0x00005410050b7816 */ /* 0x000fe20000000022 */
[----:B------:R-:W-:Y:S01]  /*2b6c0*/  BAR.SYNC.DEFER_BLOCKING 0x0 ;  /* 0x0000000000007b1d */ /* 0x000fe20000010000 */
[----:B------:R-:W-:Y:S02]  /*2b6d0*/  LOP3.LUT R25, R25, 0x7f, RZ, 0xc0, !PT ;  /* 0x0000007f19197812 */ /* 0x000fe400078ec0ff */
[----:B------:R-:W-:-:S03]  /*2b6e0*/  LOP3.LUT R13, R13, 0xffff, RZ, 0xc0, !PT ;  /* 0x0000ffff0d0d7812 */ /* 0x000fc600078ec0ff */
[----:B------:R-:W-:Y:S01]  /*2b6f0*/  STSM.16.M88.4 [R24], R8 ;  /* 0x0000000818007844 */ /* 0x000fe20000000200 */
[----:B------:R-:W-:Y:S01]  /*2b700*/  LEA R25, R25, UR58, 0x4 ;  /* 0x0000003a19197c11 */ /* 0x000fe2000f8e20ff */
[----:B------:R-:W-:Y:S01]  /*2b710*/  BAR.SYNC.DEFER_BLOCKING 0x0 ;  /* 0x0000000000007b1d */ /* 0x000fe20000010000 */
[----:B------:R-:W-:Y:S02]  /*2b720*/  PRMT R147, R4, 0x3340, R13 ;  /* 0x0000334004937816 */ /* 0x000fe4000000000d */
[----:B------:R-:W-:-:S03]  /*2b730*/  LOP3.LUT R12, R12, 0xffff, RZ, 0xc0, !PT ;  /* 0x0000ffff0c0c7812 */ /* 0x000fc600078ec0ff */
[----:B------:R-:W0:Y:S01]  /*2b740*/  LDS.128 R4, [R25] ;  /* 0x0000000019047984 */ /* 0x000e220000000c00 */
[----:B------:R-:W-:Y:S02]  /*2b750*/  PRMT R145, R145, 0x3340, R12 ;  /* 0x0000334091917816 */ /* 0x000fe4000000000c */
[----:B------:R-:W-:Y:S02]  /*2b760*/  PRMT R12, R45, 0x5410, R52 ;  /* 0x000054102d0c7816 */ /* 0x000fe40000000034 */
[----:B------:R-:W-:Y:S02]  /*2b770*/  PRMT R13, R41, 0x5410, R50 ;  /* 0x00005410290d7816 */ /* 0x000fe40000000032 */
[----:B------:R-:W-:Y:S02]  /*2b780*/  PRMT R14, R37, 0x5410, R44 ;  /* 0x00005410250e7816 */ /* 0x000fe4000000002c */
[----:B------:R-:W-:Y:S01]  /*2b790*/  PRMT R15, R33, 0x5410, R38 ;  /* 0x00005410210f7816 */ /* 0x000fe20000000026 */
[----:B------:R-:W-:Y:S06]  /*2b7a0*/  BAR.SYNC.DEFER_BLOCKING 0x0 ;  /* 0x0000000000007b1d */ /* 0x000fec0000010000 */
[----:B------:R-:W-:Y:S02]  /*2b7b0*/  STSM.16.M88.4 [R24], R12 ;  /* 0x0000000c18007844 */ /* 0x000fe40000000200 */
[----:B------:R-:W-:Y:S01]  /*2b7c0*/  BAR.SYNC.DEFER_BLOCKING 0x0 ;  /* 0x0000000000007b1d */ /* 0x000fe20000010000 */
[----:B------:R-:W-:-:S02]  /*2b7d0*/  PRMT R16, R49, 0x5410, R54 ;  /* 0x0000541031107816 */ /* 0x000fc40000000036 */
[----:B------:R-:W-:-:S03]  /*2b7e0*/  PRMT R17, R46, 0x5410, R51 ;  /* 0x000054102e117816 */ /* 0x000fc60000000033 */
[----:B------:R-:W1:Y:S01]  /*2b7f0*/  LDS.128 R8, [R25] ;  /* 0x0000000019087984 */ /* 0x000e620000000c00 */
[----:B------:R-:W-:Y:S02]  /*2b800*/  PRMT R18, R43, 0x5410, R48 ;  /* 0x000054102b127816 */ /* 0x000fe40000000030 */
[----:B------:R-:W-:Y:S01]  /*2b810*/  PRMT R19, R28, 0x5410, R3 ;  /* 0x000054101c137816 */ /* 0x000fe20000000003 */
[----:B------:R-:W-:Y:S06]  /*2b820*/  BAR.SYNC.DEFER_BLOCKING 0x0 ;  /* 0x0000000000007b1d */ /* 0x000fec0000010000 */
[----:B------:R-:W-:Y:S02]  /*2b830*/  STSM.16.M88.4 [R24], R16 ;  /* 0x0000001018007844 */ /* 0x000fe40000000200 */
[----:B------:R-:W-:Y:S01]  /*2b840*/  BAR.SYNC.DEFER_BLOCKING 0x0 ;  /* 0x0000000000007b1d */ /* 0x000fe20000010000 */
[----:B------:R-:W-:-:S02]  /*2b850*/  PRMT R20, R63, 0x5410, R74 ;  /* 0x000054103f147816 */ /* 0x000fc4000000004a */
[----:B------:R-:W-:-:S03]  /*2b860*/  PRMT R21, R62, 0x5410, R67 ;  /* 0x000054103e157816 */ /* 0x000fc60000000043 */
[----:B------:R-:W2:Y:S01]  /*2b870*/  LDS.128 R12, [R25] ;  /* 0x00000000190c7984 */ /* 0x000ea20000000c00 */
[----:B------:R-:W-:Y:S02]  /*2b880*/  PRMT R22, R59, 0x5410, R64 ;  /* 0x000054103b167816 */ /* 0x000fe40000000040 */
[----:B------:R-:W-:Y:S01]  /*2b890*/  PRMT R23, R55, 0x5410, R60 ;  /* 0x0000541037177816 */ /* 0x000fe2000000003c */
[----:B------:R-:W-:Y:S06]  /*2b8a0*/  BAR.SYNC.DEFER_BLOCKING 0x0 ;  /* 0x0000000000007b1d */ /* 0x000fec0000010000 */
[----:B------:R-:W-:Y:S02]  /*2b8b0*/  STSM.16.M88.4 [R24], R20 ;  /* 0x0000001418007844 */ /* 0x000fe40000000200 */
[----:B------:R-:W-:Y:S01]  /*2b8c0*/  BAR.SYNC.DEFER_BLOCKING 0x0 ;  /* 0x0000000000007b1d */ /* 0x000fe20000010000 */
[----:B------:R-:W-:-:S02]  /*2b8d0*/  PRMT R28, R57, 0x5410, R66 ;  /* 0x00005410391c7816 */ /* 0x000fc40000000042 */
[----:B------:R-:W-:-:S03]  /*2b8e0*/  PRMT R29, R56, 0x5410, R61 ;  /* 0x00005410381d7816 */ /* 0x000fc6000000003d */
[----:B------:R-:W3:Y:S01]  /*2b8f0*/  LDS.128 R16, [R25] ;  /* 0x0000000019107984 */ /* 0x000ee20000000c00 */
[----:B------:R-:W-:Y:S01]  /*2b900*/  PRMT R30, R53, 0x5410, R58 ;  /* 0x00005410351e7816 */ /* 0x000fe2000000003a */
[----:B------:R-:W-:Y:S01]  /*2b910*/  BAR.SYNC.DEFER_BLOCKING 0x0 ;  /* 0x0000000000007b1d */ /* 0x000fe20000010000 */
[----:B------:R-:W-:-:S05]  /*2b920*/  PRMT R31, R32, 0x5410, R31 ;  /* 0x00005410201f7816 */ /* 0x000fca000000001f */
[----:B------:R-:W-:Y:S02]  /*2b930*/  STSM.16.M88.4 [R24], R28 ;  /* 0x0000001c18007844 */ /* 0x000fe40000000200 */
[----:B------:R-:W-:Y:S01]  /*2b940*/  BAR.SYNC.DEFER_BLOCKING 0x0 ;  /* 0x0000000000007b1d */ /* 0x000fe20000010000 */
[----:B------:R-:W-:Y:S02]  /*2b950*/  PRMT R32, R81, 0x5410, R98 ;  /* 0x0000541051207816 */ /* 0x000fe40000000062 */
[----:B------:R-:W-:-:S03]  /*2b960*/  PRMT R33, R79, 0x5410, R94 ;  /* 0x000054104f217816 */ /* 0x000fc6000000005e */
[----:B------:R-:W4:Y:S01]  /*2b970*/  LDS.128 R20, [R25] ;  /* 0x0000000019147984 */ /* 0x000f220000000c00 */
[----:B------:R-:W-:Y:S02]  /*2b980*/  PRMT R34, R73, 0x5410, R90 ;  /* 0x0000541049227816 */ /* 0x000fe4000000005a */
[----:B------:R-:W-:Y:S01]  /*2b990*/  PRMT R35, R68, 0x5410, R77 ;  /* 0x0000541044237816 */ /* 0x000fe2000000004d */
[----:B------:R-:W-:Y:S06]  /*2b9a0*/  BAR.SYNC.DEFER_BLOCKING 0x0 ;  /* 0x0000000000007b1d */ /* 0x000fec0000010000 */
[----:B------:R-:W-:Y:S02]  /*2b9b0*/  STSM.16.M88.4 [R24], R32 ;  /* 0x0000002018007844 */ /* 0x000fe40000000200 */
[----:B------:R-:W-:Y:S01]  /*2b9c0*/  BAR.SYNC.DEFER_BLOCKING 0x0 ;  /* 0x0000000000007b1d */ /* 0x000fe20000010000 */
[----:B------:R-:W-:-:S02]  /*2b9d0*/  PRMT R36, R71, 0x5410, R92 ;  /* 0x0000541047247816 */ /* 0x000fc4000000005c */
        /* <DEDUP_REMOVED lines=36> */
[----:B------:R-:W-:Y:S01]  /*2bc20*/  BAR.SYNC.DEFER_BLOCKING 0x0 ;  /* 0x0000000000007b1d */ /* 0x000fe20000010000 */
[----:B------:R-:W-:Y:S02]  /*2bc30*/  PRMT R52, R117, 0x5410, R132 ;  /* 0x0000541075347816 */ /* 0x000fe40000000084 */
[----:B------:R-:W-:Y:S02]  /*2bc40*/  PRMT R53, R115, 0x5410, R128 ;  /* 0x0000541073357816 */ /* 0x000fe40000000080 */
[----:B------:R-:W-:-:S03]  /*2bc50*/  PRMT R54, R91, 0x5410, R130 ;  /* 0x000054105b367816 */ /* 0x000fc60000000082 */
[----:B------:R-:W0:Y:S01]  /*2bc60*/  LDC R27, c[0x0][0x244] ;  /* 0x00009100ff1b7b82 */ /* 0x000e220000000800 */
[----:B------:R-:W-:Y:S07]  /*2bc70*/  STSM.16.M88.4 [R24], R104 ;  /* 0x0000006818007844 */ /* 0x000fee0000000200 */
[----:B------:R-:W-:Y:S01]  /*2bc80*/  BAR.SYNC.DEFER_BLOCKING 0x0 ;  /* 0x0000000000007b1d */ /* 0x000fe20000010000 */
[----:B------:R-:W-:-:S05]  /*2bc90*/  PRMT R55, R89, 0x5410, R126 ;  /* 0x0000541059377816 */ /* 0x000fca000000007e */
[----:B------:R-:W4:Y:S02]  /*2bca0*/  LDS.128 R48, [R25] ;  /* 0x0000000019307984 */ /* 0x000f240000000c00 */
        /* <DEDUP_REMOVED lines=33> */
[----:B------:R-:W-:-:S05]  /*2bec0*/  IMAD R0, R151, UR4, RZ ;  /* 0x0000000497007c24 */ /* 0x000fca000f8e02ff */
[----:B------:R-:W-:Y:S02]  /*2bed0*/  ULDC.64 UR4, c[0x0][0x220] ;  /* 0x0000880000047ab9 */ /* 0x000fe40000000a00 */
[C---:B------:R-:W-:Y:S01]  /*2bee0*/  IADD3 R3, P1, R0.reuse, UR4, RZ ;  /* 0x0000000400037c10 */ /* 0x040fe2000ff3e0ff */
[----:B0-----:R-:W-:Y:S01]  /*2bef0*/  IMAD R27, R27, 0x80, R0 ;  /* 0x000000801b1b7824 */ /* 0x001fe200078e0200 */
[----:B------:R-:W-:Y:S02]  /*2bf00*/  ULDC UR4, c[0x0][0x248] ;  /* 0x0000920000047ab9 */ /* 0x000fe40000000800 */
[----:B------:R-:W-:Y:S01]  /*2bf10*/  LEA.HI.X.SX32 R0, R0, UR5, 0x1, P1 ;  /* 0x0000000500007c11 */ /* 0x000fe200088f0eff */
[C---:B------:R-:W-:Y:S01]  /*2bf20*/  IMAD R70, R2.reuse, UR4, RZ ;  /* 0x0000000402467c24 */ /* 0x040fe2000f8e02ff */
[----:B------:R-:W-:Y:S01]  /*2bf30*/  ISETP.GE.AND P1, PT, R151, UR6, PT ;  /* 0x0000000697007c0c */ /* 0x000fe2000bf26270 */
[----:B------:R-:W-:Y:S01]  /*2bf40*/  ULDC.64 UR4, c[0x0][0x220] ;  /* 0x0000880000047ab9 */ /* 0x000fe20000000a00 */
[----:B------:R0:W-:Y:S02]  /*2bf50*/  STSM.16.M88.4 [R24], R140 ;  /* 0x0000008c18007844 */ /* 0x0001e40000000200 */
[----:B------:R-:W-:-:S02]  /*2bf60*/  ISETP.LT.AND P1, PT, R2, UR27, !P1 ;  /* 0x0000001b02007c0c */ /* 0x000fc4000cf21270 */
[----:B------:R-:W-:Y:S01]  /*2bf70*/  SHF.R.S32.HI R71, RZ, 0x1f, R70 ;  /* 0x0000001fff477819 */ /* 0x000fe20000011446 */
[----:B------:R-:W-:Y:S01]  /*2bf80*/  BAR.SYNC.DEFER_BLOCKING 0x0 ;  /* 0x0000000000007b1d */ /* 0x000fe20000010000 */
[----:B------:R-:W-:Y:S02]  /*2bf90*/  IADD3 R68, P4, R70, R3, RZ ;  /* 0x0000000346447210 */ /* 0x000fe40007f9e0ff */
[----:B------:R-:W-:-:S03]  /*2bfa0*/  PRMT R73, R4, 0x7770, RZ ;  /* 0x0000777004497816 */ /* 0x000fc600000000ff */
[----:B------:R-:W-:Y:S01]  /*2bfb0*/  IMAD.X R69, R71, 0x1, R0, P4 ;  /* 0x0000000147457824 */ /* 0x000fe200020e0600 */
[----:B------:R-:W-:Y:S01]  /*2bfc0*/  ISETP.GE.AND P4, PT, R2, UR7, PT ;  /* 0x0000000702007c0c */ /* 0x000fe2000bf86270 */
[----:B------:R-:W-:Y:S01]  /*2bfd0*/  ULDC.64 UR6, c[0x0][0x228] ;  /* 0x00008a0000067ab9 */ /* 0x000fe20000000a00 */
[----:B------:R-:W-:Y:S02]  /*2bfe0*/  IADD3 R26, P5, R27, UR4, RZ ;  /* 0x000000041b1a7c10 */ /* 0x000fe4000ffbe0ff */
[----:B------:R-:W-:Y:S01]  /*2bff0*/  ISETP.LT.AND P4, PT, R149, UR6, !P4 ;  /* 0x0000000695007c0c */ /* 0x000fe2000e781270 */
[----:B------:R-:W-:Y:S01]  /*2c000*/  VIADD R72, R70, UR8 ;  /* 0x0000000846487c36 */ /* 0x000fe20008000000 */
[----:B------:R-:W-:Y:S01]  /*2c010*/  LEA.HI.X.SX32 R27, R27, UR5, 0x1, P5 ;  /* 0x000000051b1b7c11 */ /* 0x000fe2000a8f0eff */
[----:B------:R-:W-:Y:S01]  /*2c020*/  ULDC.64 UR4, c[0x0][0x228] ;  /* 0x00008a0000047ab9 */ /* 0x000fe20000000a00 */
[----:B0-----:R-:W-:Y:S01]  /*2c030*/  VIADD R24, R2, 0x3 ;  /* 0x0000000302187836 */ /* 0x001fe20000000000 */
[----:B------:R-:W-:Y:S01]  /*2c040*/  ISETP.LT.AND P5, PT, R151, UR4, !P2 ;  /* 0x0000000497007c0c */ /* 0x000fe2000d7a1270 */
[----:B------:R-:W-:Y:S01]  /*2c050*/  ULDC UR4, c[0x0][0x22c] ;  /* 0x00008b0000047ab9 */ /* 0x000fe20000000800 */
[C---:B------:R-:W-:Y:S01]  /*2c060*/  PRMT R77, R4.reuse, 0x7771, RZ ;  /* 0x00007771044d7816 */ /* 0x040fe200000000ff */
[----:B------:R-:W-:Y:S01]  /*2c070*/  ULDC.64 UR8, c[0x0][0x228] ;  /* 0x00008a0000087ab9 */ /* 0x000fe20000000a00 */
[----:B------:R-:W-:Y:S01]  /*2c080*/  PRMT R75, R4, 0x7772, RZ ;  /* 0x00007772044b7816 */ /* 0x000fe200000000ff */
[----:B------:R-:W-:Y:S01]  /*2c090*/  ULDC UR6, c[0x0][0x22c] ;  /* 0x00008b0000067ab9 */ /* 0x000fe20000000800 */
[----:B------:R0:W-:Y:S01]  /*2c0a0*/  @P1 STG.E.U8 desc[UR56][R68.64], R73 ;  /* 0x0000004944001986 */ /* 0x0001e2000c101138 */
[----:B------:R-:W-:-:S05]  /*2c0b0*/  IADD3 R70, P1, R70, R26, RZ ;  /* 0x0000001a46467210 */ /* 0x000fca0007f3e0ff */
[----:B------:R-:W-:Y:S01]  /*2c0c0*/  IMAD.X R71, R71, 0x1, R27, P1 ;  /* 0x0000000147477824 */ /* 0x000fe200008e061b */
[----:B------:R-:W-:Y:S01]  /*2c0d0*/  ISETP.GE.AND P1, PT, R24, UR4, PT ;  /* 0x0000000418007c0c */ /* 0x000fe2000bf26270 */
[----:B------:R-:W-:Y:S01]  /*2c0e0*/  ULDC UR4, c[0x0][0x248] ;  /* 0x0000920000047ab9 */ /* 0x000fe20000000800 */
[----:B0-----:R-:W-:Y:S02]  /*2c0f0*/  SHF.R.S32.HI R73, RZ, 0x1f, R72 ;  /* 0x0000001fff497819 */ /* 0x001fe40000011448 */
[C---:B------:R-:W-:Y:S01]  /*2c100*/  IADD3 R68, P6, R72.reuse, R3, RZ ;  /* 0x0000000348447210 */ /* 0x040fe20007fde0ff */
[----:B------:R0:W-:Y:S01]  /*2c110*/  @P4 STG.E.U8 desc[UR56][R70.64], R77 ;  /* 0x0000004d46004986 */ /* 0x0001e2000c101138 */
[----:B------:R-:W-:Y:S01]  /*2c120*/  ISETP.LT.AND P4, PT, R149, UR10, !P2 ;  /* 0x0000000a95007c0c */ /* 0x000fe2000d781270 */
[C---:B------:R-:W-:Y:S02]  /*2c130*/  VIADD R24, R72.reuse, UR4 ;  /* 0x0000000448187c36 */ /* 0x040fe40008000000 */
[----:B------:R-:W-:Y:S01]  /*2c140*/  IMAD.X R69, R73, 0x1, R0, P6 ;  /* 0x0000000149457824 */ /* 0x000fe200030e0600 */
[----:B------:R-:W-:Y:S01]  /*2c150*/  IADD3 R72, P2, R72, R26, RZ ;  /* 0x0000001a48487210 */ /* 0x000fe20007f5e0ff */
[----:B------:R-:W-:Y:S01]  /*2c160*/  ULDC UR4, c[0x0][0x22c] ;  /* 0x00008b0000047ab9 */ /* 0x000fe20000000800 */
[----:B------:R-:W-:-:S02]  /*2c170*/  ULDC UR10, c[0x0][0x228] ;  /* 0x00008a00000a7ab9 */ /* 0x000fc40000000800 */
[----:B------:R1:W-:Y:S01]  /*2c180*/  @P5 STG.E.U8 desc[UR56][R68.64], R75 ;  /* 0x0000004b44005986 */ /* 0x0003e2000c101138 */
[----:B------:R-:W-:Y:S01]  /*2c190*/  ISETP.LT.AND P5, PT, R151, UR8, !P3 ;  /* 0x0000000897007c0c */ /* 0x000fe2000dfa1270 */
[----:B------:R-:W-:Y:S01]  /*2c1a0*/  IMAD.X R73, R73, 0x1, R27, P2 ;  /* 0x0000000149497824 */ /* 0x000fe200010e061b */
[----:B------:R-:W-:Y:S01]  /*2c1b0*/  SHF.R.S32.HI R74, RZ, 0x1f, R24 ;  /* 0x0000001fff4a7819 */ /* 0x000fe20000011418 */
[----:B------:R-:W-:Y:S01]  /*2c1c0*/  ULDC UR8, c[0x0][0x228] ;  /* 0x00008a0000087ab9 */ /* 0x000fe20000000800 */
[----:B0-----:R-:W-:Y:S02]  /*2c1d0*/  IADD3 R70, P6, R24, R3, RZ ;  /* 0x0000000318467210 */ /* 0x001fe40007fde0ff */
[----:B------:R-:W-:Y:S01]  /*2c1e0*/  PRMT R77, R4, 0x7773, RZ ;  /* 0x00007773044d7816 */ /* 0x000fe200000000ff */
[----:B-1----:R-:W-:Y:S01]  /*2c1f0*/  VIADD R68, R2, 0x4 ;  /* 0x0000000402447836 */ /* 0x002fe20000000000 */
[----:B------:R-:W-:Y:S01]  /*2c200*/  PRMT R75, R5, 0x7770, RZ ;  /* 0x00007770054b7816 */ /* 0x000fe200000000ff */
[----:B------:R-:W-:-:S02]  /*2c210*/  IMAD.X R71, R74, 0x1, R0, P6 ;  /* 0x000000014a477824 */ /* 0x000fc400030e0600 */
[----:B------:R0:W-:Y:S01]  /*2c220*/  @P4 STG.E.U8 desc[UR56][R72.64], R77 ;  /* 0x0000004d48004986 */ /* 0x0001e2000c101138 */
[----:B------:R-:W-:Y:S02]  /*2c230*/  ISETP.LT.AND P4, PT, R149, UR14, !P3 ;  /* 0x0000000e95007c0c */ /* 0x000fe4000df81270 */
[----:B------:R-:W-:Y:S01]  /*2c240*/  ISETP.GE.AND P2, PT, R68, UR4, PT ;  /* 0x0000000444007c0c */ /* 0x000fe2000bf46270 */
[----:B------:R-:W-:Y:S01]  /*2c250*/  ULDC UR4, c[0x0][0x248] ;  /* 0x0000920000047ab9 */ /* 0x000fe20000000800 */
[C---:B------:R-:W-:Y:S01]  /*2c260*/  IADD3 R68, P3, R24.reuse, R26, RZ ;  /* 0x0000001a18447210 */ /* 0x040fe20007f7e0ff */
[----:B------:R-:W-:Y:S01]  /*2c270*/  VIADD R4, R24, UR4 ;  /* 0x0000000418047c36 */ /* 0x000fe20008000000 */
[----:B------:R1:W-:Y:S01]  /*2c280*/  @P5 STG.E.U8 desc[UR56][R70.64], R75 ;  /* 0x0000004b46005986 */ /* 0x0003e2000c101138 */
[----:B------:R-:W-:Y:S01]  /*2c290*/  ISETP.LT.AND P5, PT, R151, UR12, !P1 ;  /* 0x0000000c97007c0c */ /* 0x000fe2000cfa1270 */
[----:B------:R-:W-:Y:S01]  /*2c2a0*/  VIADD R24, R2, 0x5 ;  /* 0x0000000502187836 */ /* 0x000fe20000000000 */
[----:B------:R-:W-:Y:S01]  /*2c2b0*/  ULDC UR4, c[0x0][0x22c] ;  /* 0x00008b0000047ab9 */ /* 0x000fe20000000800 */
[----:B------:R-:W-:Y:S01]  /*2c2c0*/  SHF.R.S32.HI R76, RZ, 0x1f, R4 ;  /* 0x0000001fff4c7819 */ /* 0x000fe20000011404 */
[----:B------:R-:W-:Y:S01]  /*2c2d0*/  IMAD.X R69, R74, 0x1, R27, P3 ;  /* 0x000000014a457824 */ /* 0x000fe200018e061b */
[----:B0-----:R-:W-:-:S02]  /*2c2e0*/  IADD3 R72, P6, R4, R3, RZ ;  /* 0x0000000304487210 */ /* 0x001fc40007fde0ff */
[C---:B------:R-:W-:Y:S02]  /*2c2f0*/  PRMT R77, R5.reuse, 0x7771, RZ ;  /* 0x00007771054d7816 */ /* 0x040fe400000000ff */
[----:B------:R-:W-:Y:S01]  /*2c300*/  ISETP.GE.AND P3, PT, R24, UR4, PT ;  /* 0x0000000418007c0c */ /* 0x000fe2000bf66270 */
[----:B------:R-:W-:Y:S01]  /*2c310*/  IMAD.X R73, R76, 0x1, R0, P6 ;  /* 0x000000014c497824 */ /* 0x000fe200030e0600 */
[----:B-1----:R-:W-:Y:S01]  /*2c320*/  PRMT R75, R5, 0x7772, RZ ;  /* 0x00007772054b7816 */ /* 0x002fe200000000ff */
[----:B------:R0:W-:Y:S01]  /*2c330*/  @P4 STG.E.U8 desc[UR56][R68.64], R77 ;  /* 0x0000004d44004986 */ /* 0x0001e2000c101138 */
[----:B------:R-:W-:Y:S01]  /*2c340*/  ISETP.LT.AND P4, PT, R149, UR18, !P1 ;  /* 0x0000001295007c0c */ /* 0x000fe2000cf81270 */
[----:B------:R-:W-:Y:S01]  /*2c350*/  ULDC UR4, c[0x0][0x248] ;  /* 0x0000920000047ab9 */ /* 0x000fe20000000800 */
[C---:B------:R-:W-:Y:S01]  /*2c360*/  IADD3 R70, P1, R4.reuse, R26, RZ ;  /* 0x0000001a04467210 */ /* 0x040fe20007f3e0ff */
[----:B------:R-:W-:Y:S01]  /*2c370*/  VIADD R24, R4, UR4 ;  /* 0x0000000404187c36 */ /* 0x000fe20008000000 */
[----:B------:R1:W-:Y:S01]  /*2c380*/  @P5 STG.E.U8 desc[UR56][R72.64], R75 ;  /* 0x0000004b48005986 */ /* 0x0003e2000c101138 */
[----:B------:R-:W-:Y:S01]  /*2c390*/  ISETP.LT.AND P5, PT, R151, UR16, !P2 ;  /* 0x0000001097007c0c */ /* 0x000fe2000d7a1270 */
[----:B------:R-:W-:Y:S01]  /*2c3a0*/  ULDC UR4, c[0x0][0x22c] ;  /* 0x00008b0000047ab9 */ /* 0x000fe20000000800 */
[----:B------:R-:W-:Y:S01]  /*2c3b0*/  IMAD.X R71, R76, 0x1, R27, P1 ;  /* 0x000000014c477824 */ /* 0x000fe200008e061b */
[----:B------:R-:W-:-:S02]  /*2c3c0*/  SHF.R.S32.HI R74, RZ, 0x1f, R24 ;  /* 0x0000001fff4a7819 */ /* 0x000fc40000011418 */
[----:B------:R-:W-:Y:S01]  /*2c3d0*/  IADD3 R4, P6, R24, R3, RZ ;  /* 0x0000000318047210 */ /* 0x000fe20007fde0ff */
[----:B0-----:R-:W-:Y:S01]  /*2c3e0*/  VIADD R68, R2, 0x6 ;  /* 0x0000000602447836 */ /* 0x001fe20000000000 */
[----:B-1----:R-:W-:-:S03]  /*2c3f0*/  PRMT R75, R5, 0x7773, RZ ;  /* 0x00007773054b7816 */ /* 0x002fc600000000ff */
[----:B------:R-:W-:Y:S01]  /*2c400*/  IMAD.X R5, R74, 0x1, R0, P6 ;  /* 0x000000014a057824 */ /* 0x000fe200030e0600 */
[----:B------:R-:W-:Y:S02]  /*2c410*/  PRMT R73, R6, 0x7770, RZ ;  /* 0x0000777006497816 */ /* 0x000fe400000000ff */
[----:B------:R-:W-:Y:S01]  /*2c420*/  ISETP.GE.AND P1, PT, R68, UR4, PT ;  /* 0x0000000444007c0c */ /* 0x000fe2000bf26270 */
[----:B------:R-:W-:Y:S01]  /*2c430*/  @P4 STG.E.U8 desc[UR56][R70.64], R75 ;  /* 0x0000004b46004986 */ /* 0x000fe2000c101138 */
        /* <DEDUP_REMOVED lines=9> */
[----:B------:R-:W-:Y:S02]  /*2c4d0*/  PRMT R77, R6, 0x7771, RZ ;  /* 0x00007771064d7816 */ /* 0x000fe400000000ff */
[----:B0-----:R-:W-:-:S03]  /*2c4e0*/  IADD3 R4, P6, R72, R3, RZ ;  /* 0x0000000348047210 */ /* 0x001fc60007fde0ff */
[----:B------:R-:W-:Y:S01]  /*2c4f0*/  @P4 STG.E.U8 desc[UR56][R68.64], R77 ;  /* 0x0000004d44004986 */ /* 0x000fe2000c101138 */
[----:B------:R-:W-:Y:S02]  /*2c500*/  PRMT R75, R6, 0x7772, RZ ;  /* 0x00007772064b7816 */ /* 0x000fe400000000ff */
[----:B------:R-:W-:Y:S01]  /*2c510*/  ISETP.LT.AND P4, PT, R149, UR24, !P3 ;  /* 0x0000001895007c0c */ /* 0x000fe2000df81270 */
[----:B------:R-:W-:Y:S01]  /*2c520*/  IMAD.X R5, R24, 0x1, R0, P6 ;  /* 0x0000000118057824 */ /* 0x000fe200030e0600 */
[CC--:B------:R-:W-:Y:S01]  /*2c530*/  IADD3 R70, P3, R72.reuse, R26.reuse, RZ ;  /* 0x0000001a48467210 */ /* 0x0c0fe20007f7e0ff */
[----:B------:R-:W-:Y:S02]  /*2c540*/  VIADD R72, R72, UR4 ;  /* 0x0000000448487c36 */ /* 0x000fe40008000000 */
[----:B------:R-:W-:Y:S01]  /*2c550*/  VIADD R76, R2, 0x7 ;  /* 0x00000007024c7836 */ /* 0x000fe20000000000 */
[----:B------:R0:W-:Y:S01]  /*2c560*/  @P5 STG.E.U8 desc[UR56][R4.64], R75 ;  /* 0x0000004b04005986 */ /* 0x0001e2000c101138 */
[----:B------:R-:W-:Y:S01]  /*2c570*/  ISETP.LT.AND P5, PT, R151, UR26, !P1 ;  /* 0x0000001a97007c0c */ /* 0x000fe2000cfa1270 */
[--C-:B------:R-:W-:Y:S01]  /*2c580*/  IMAD.X R71, R24, 0x1, R27.reuse, P3 ;  /* 0x0000000118477824 */ /* 0x100fe200018e061b */
[----:B------:R-:W-:Y:S01]  /*2c590*/  PRMT R73, R6, 0x7773, RZ ;  /* 0x0000777306497816 */ /* 0x000fe200000000ff */
[C---:B------:R-:W-:Y:S01]  /*2c5a0*/  VIADD R74, R2.reuse, 0x8 ;  /* 0x00000008024a7836 */ /* 0x040fe20000000000 */
[----:B------:R-:W-:Y:S01]  /*2c5b0*/  SHF.R.S32.HI R24, RZ, 0x1f, R72 ;  /* 0x0000001fff187819 */ /* 0x000fe20000011448 */
[----:B------:R-:W-:Y:S01]  /*2c5c0*/  VIADD R6, R2, 0x9 ;  /* 0x0000000902067836 */ /* 0x000fe20000000000 */
[----:B------:R-:W-:Y:S01]  /*2c5d0*/  ISETP.GE.AND P2, PT, R76, UR6, PT ;  /* 0x000000064c007c0c */ /* 0x000fe2000bf46270 */
[----:B------:R-:W-:Y:S01]  /*2c5e0*/  ULDC UR6, c[0x0][0x22c] ;  /* 0x00008b0000067ab9 */ /* 0x000fe20000000800 */
[----:B------:R-:W-:Y:S01]  /*2c5f0*/  ULDC UR4, c[0x0][0x22c] ;  /* 0x00008b0000047ab9 */ /* 0x000fe20000000800 */
[----:B0-----:R-:W-:Y:S01]  /*2c600*/  IADD3 R4, P6, R72, R3, RZ ;  /* 0x0000000348047210 */ /* 0x001fe20007fde0ff */
[----:B------:R0:W-:Y:S01]  /*2c610*/  @P4 STG.E.U8 desc[UR56][R70.64], R73 ;  /* 0x0000004946004986 */ /* 0x0001e2000c101138 */
[----:B------:R-:W-:Y:S01]  /*2c620*/  ISETP.GE.AND P3, PT, R74, UR6, PT ;  /* 0x000000064a007c0c */ /* 0x000fe2000bf66270 */
[----:B------:R-:W-:Y:S01]  /*2c630*/  ULDC UR6, c[0x0][0x228] ;  /* 0x00008a0000067ab9 */ /* 0x000fe20000000800 */
[----:B------:R-:W-:Y:S01]  /*2c640*/  PRMT R77, R7, 0x7770, RZ ;  /* 0x00007770074d7816 */ /* 0x000fe200000000ff */
[----:B------:R-:W-:Y:S01]  /*2c650*/  IMAD.X R5, R24, 0x1, R0, P6 ;  /* 0x0000000118057824 */ /* 0x000fe200030e0600 */
[----:B------:R-:W-:Y:S01]  /*2c660*/  ISETP.GE.AND P4, PT, R6, UR4, PT ;  /* 0x0000000406007c0c */ /* 0x000fe2000bf86270 */
[----:B------:R-:W-:Y:S01]  /*2c670*/  ULDC UR4, c[0x0][0x248] ;  /* 0x0000920000047ab9 */ /* 0x000fe20000000800 */
[----:B------:R-:W-:Y:S01]  /*2c680*/  ISETP.LT.AND P1, PT, R149, UR6, !P1 ;  /* 0x0000000695007c0c */ /* 0x000fe2000cf21270 */
[----:B------:R-:W-:Y:S01]  /*2c690*/  ULDC UR6, c[0x0][0x228] ;  /* 0x00008a0000067ab9 */ /* 0x000fe20000000800 */
[C---:B------:R-:W-:Y:S01]  /*2c6a0*/  IADD3 R68, P6, R72.reuse, R26, RZ ;  /* 0x0000001a48447210 */ /* 0x040fe20007fde0ff */
[----:B------:R-:W-:Y:S01]  /*2c6b0*/  VIADD R6, R72, UR4 ;  /* 0x0000000448067c36 */ /* 0x000fe20008000000 */
[----:B------:R1:W-:Y:S01]  /*2c6c0*/  @P5 STG.E.U8 desc[UR56][R4.64], R77 ;  /* 0x0000004d04005986 */ /* 0x0003e2000c101138 */
[----:B------:R-:W-:Y:S01]  /*2c6d0*/  ISETP.LT.AND P5, PT, R151, UR6, !P2 ;  /* 0x0000000697007c0c */ /* 0x000fe2000d7a1270 */
[----:B------:R-:W-:Y:S01]  /*2c6e0*/  ULDC UR4, c[0x0][0x248] ;  /* 0x0000920000047ab9 */ /* 0x000fe20000000800 */
[C---:B0-----:R-:W-:Y:S01]  /*2c6f0*/  PRMT R71, R7.reuse, 0x7773, RZ ;  /* 0x0000777307477816 */ /* 0x041fe200000000ff */
[----:B------:R-:W-:Y:S01]  /*2c700*/  IMAD.X R69, R24, 0x1, R27, P6 ;  /* 0x0000000118457824 */ /* 0x000fe200030e061b */
[C---:B------:R-:W-:Y:S01]  /*2c710*/  PRMT R75, R7.reuse, 0x7771, RZ ;  /* 0x00007771074b7816 */ /* 0x040fe200000000ff */
[----:B------:R-:W-:Y:S01]  /*2c720*/  ULDC UR6, c[0x0][0x228] ;  /* 0x00008a0000067ab9 */ /* 0x000fe20000000800 */
[----:B------:R-:W-:-:S02]  /*2c730*/  PRMT R73, R7, 0x7772, RZ ;  /* 0x0000777207497816 */ /* 0x000fc400000000ff */
[----:B------:R-:W-:Y:S02]  /*2c740*/  SHF.R.S32.HI R7, RZ, 0x1f, R6 ;  /* 0x0000001fff077819 */ /* 0x000fe40000011406 */
[CC--:B-1----:R-:W-:Y:S01]  /*2c750*/  IADD3 R4, P6, R6.reuse, R3.reuse, RZ ;  /* 0x0000000306047210 */ /* 0x0c2fe20007fde0ff */
[----:B------:R-:W-:Y:S01]  /*2c760*/  VIADD R24, R6, UR4 ;  /* 0x0000000406187c36 */ /* 0x000fe20008000000 */
[----:B------:R-:W-:Y:S01]  /*2c770*/  ISETP.LT.AND P2, PT, R149, UR6, !P2 ;  /* 0x0000000695007c0c */ /* 0x000fe2000d741270 */
[----:B------:R0:W-:Y:S02]  /*2c780*/  @P1 STG.E.U8 desc[UR56][R68.64], R75 ;  /* 0x0000004b44001986 */ /* 0x0001e4000c101138 */
[----:B------:R-:W-:Y:S01]  /*2c790*/  IMAD.X R5, R7, 0x1, R0, P6 ;  /* 0x0000000107057824 */ /* 0x000fe200030e0600 */
[----:B------:R-:W-:Y:S01]  /*2c7a0*/  ISETP.LT.AND P6, PT, R151, UR8, !P3 ;  /* 0x0000000897007c0c */ /* 0x000fe2000dfc1270 */
[----:B------:R-:W-:Y:S01]  /*2c7b0*/  VIADD R70, R2, 0xa ;  /* 0x0000000a02467836 */ /* 0x000fe20000000000 */
[----:B------:R-:W-:Y:S01]  /*2c7c0*/  IADD3 R6, P1, R6, R26, RZ ;  /* 0x0000001a06067210 */ /* 0x000fe20007f3e0ff */
[----:B------:R-:W-:Y:S01]  /*2c7d0*/  ULDC UR4, c[0x0][0x22c] ;  /* 0x00008b0000047ab9 */ /* 0x000fe20000000800 */
[----:B------:R1:W-:Y:S01]  /*2c7e0*/  @P5 STG.E.U8 desc[UR56][R4.64], R73 ;  /* 0x0000004904005986 */ /* 0x0003e2000c101138 */
[----:B------:R-:W-:Y:S01]  /*2c7f0*/  SHF.R.S32.HI R72, RZ, 0x1f, R24 ;  /* 0x0000001fff487819 */ /* 0x000fe20000011418 */
[----:B------:R-:W-:Y:S01]  /*2c800*/  ULDC UR6, c[0x0][0x228] ;  /* 0x00008a0000067ab9 */ /* 0x000fe20000000800 */
[----:B------:R-:W-:Y:S01]  /*2c810*/  IMAD.X R7, R7, 0x1, R27, P1 ;  /* 0x0000000107077824 */ /* 0x000fe200008e061b */
[----:B------:R-:W-:Y:S01]  /*2c820*/  ULDC UR8, c[0x0][0x228] ;  /* 0x00008a0000087ab9 */ /* 0x000fe20000000800 */
[----:B0-----:R-:W-:-:S02]  /*2c830*/  IADD3 R68, P5, R24, R3, RZ ;  /* 0x0000000318447210 */ /* 0x001fc40007fbe0ff */
[----:B------:R-:W-:Y:S01]  /*2c840*/  ISETP.GE.AND P1, PT, R70, UR4, PT ;  /* 0x0000000446007c0c */ /* 0x000fe2000bf26270 */
[----:B------:R-:W-:Y:S01]  /*2c850*/  ULDC UR4, c[0x0][0x248] ;  /* 0x0000920000047ab9 */ /* 0x000fe20000000800 */
[----:B------:R-:W-:Y:S01]  /*2c860*/  PRMT R75, R8, 0x7770, RZ ;  /* 0x00007770084b7816 */ /* 0x000fe200000000ff */
[----:B------:R-:W-:Y:S01]  /*2c870*/  IMAD.X R69, R72, 0x1, R0, P5 ;  /* 0x0000000148457824 */ /* 0x000fe200028e0600 */
[----:B------:R-:W-:Y:S01]  /*2c880*/  ISETP.LT.AND P3, PT, R149, UR6, !P3 ;  /* 0x0000000695007c0c */ /* 0x000fe2000df61270 */
[C---:B------:R-:W-:Y:S01]  /*2c890*/  VIADD R70, R24.reuse, UR4 ;  /* 0x0000000418467c36 */ /* 0x040fe20008000000 */
[----:B------:R0:W-:Y:S01]  /*2c8a0*/  @P2 STG.E.U8 desc[UR56][R6.64], R71 ;  /* 0x0000004706002986 */ /* 0x0001e2000c101138 */
[----:B------:R-:W-:Y:S01]  /*2c8b0*/  ISETP.LT.AND P5, PT, R151, UR8, !P4 ;  /* 0x0000000897007c0c */ /* 0x000fe2000e7a1270 */
[----:B------:R-:W-:Y:S01]  /*2c8c0*/  ULDC UR4, c[0x0][0x22c] ;  /* 0x00008b0000047ab9 */ /* 0x000fe20000000800 */
[----:B-1----:R-:W-:Y:S01]  /*2c8d0*/  IADD3 R4, P2, R24, R26, RZ ;  /* 0x0000001a18047210 */ /* 0x002fe20007f5e0ff */
[----:B------:R1:W-:Y:S01]  /*2c8e0*/  @P6 STG.E.U8 desc[UR56][R68.64], R75 ;  /* 0x0000004b44006986 */ /* 0x0003e2000c101138 */
[----:B------:R-:W-:Y:S01]  /*2c8f0*/  SHF.R.S32.HI R74, RZ, 0x1f, R70 ;  /* 0x0000001fff4a7819 */ /* 0x000fe20000011446 */
[----:B------:R-:W-:Y:S01]  /*2c900*/  VIADD R24, R2, 0xb ;  /* 0x0000000b02187836 */ /* 0x000fe20000000000 */
[----:B------:R-:W-:Y:S01]  /*2c910*/  PRMT R73, R8, 0x7771, RZ ;  /* 0x0000777108497816 */ /* 0x000fe200000000ff */
[----:B------:R-:W-:Y:S01]  /*2c920*/  IMAD.X R5, R72, 0x1, R27, P2 ;  /* 0x0000000148057824 */ /* 0x000fe200010e061b */
[----:B------:R-:W-:Y:S01]  /*2c930*/  ULDC UR6, c[0x0][0x228] ;  /* 0x00008a0000067ab9 */ /* 0x000fe20000000800 */
[----:B------:R-:W-:Y:S01]  /*2c940*/  ULDC UR8, c[0x0][0x228] ;  /* 0x00008a0000087ab9 */ /* 0x000fe20000000800 */
[----:B0-----:R-:W-:-:S02]  /*2c950*/  IADD3 R6, P6, R70, R3, RZ ;  /* 0x0000000346067210 */ /* 0x001fc40007fde0ff */
[----:B------:R-:W-:Y:S02]  /*2c960*/  PRMT R71, R8, 0x7772, RZ ;  /* 0x0000777208477816 */ /* 0x000fe400000000ff */
[----:B------:R-:W-:Y:S01]  /*2c970*/  ISETP.GE.AND P2, PT, R24, UR4, PT ;  /* 0x0000000418007c0c */ /* 0x000fe2000bf46270 */
[----:B------:R-:W-:Y:S01]  /*2c980*/  IMAD.X R7, R74, 0x1, R0, P6 ;  /* 0x000000014a077824 */ /* 0x000fe200030e0600 */
[----:B------:R-:W-:Y:S01]  /*2c990*/  ISETP.LT.AND P4, PT, R149, UR6, !P4 ;  /* 0x0000000695007c0c */ /* 0x000fe2000e781270 */
[----:B------:R-:W-:Y:S01]  /*2c9a0*/  ULDC UR4, c[0x0][0x248] ;  /* 0x0000920000047ab9 */ /* 0x000fe20000000800 */
[----:B------:R0:W-:Y:S01]  /*2c9b0*/  @P3 STG.E.U8 desc[UR56][R4.64], R73 ;  /* 0x0000004904003986 */ /* 0x0001e2000c101138 */
[C---:B------:R-:W-:Y:S01]  /*2c9c0*/  VIADD R24, R70.reuse, UR4 ;  /* 0x0000000446187c36 */ /* 0x040fe20008000000 */
[----:B-1----:R-:W-:Y:S01]  /*2c9d0*/  IADD3 R68, P3, R70, R26, RZ ;  /* 0x0000001a46447210 */ /* 0x002fe20007f7e0ff */
[----:B------:R-:W-:Y:S01]  /*2c9e0*/  ULDC UR4, c[0x0][0x22c] ;  /* 0x00008b0000047ab9 */ /* 0x000fe20000000800 */
[----:B------:R1:W-:Y:S01]  /*2c9f0*/  @P5 STG.E.U8 desc[UR56][R6.64], R71 ;  /* 0x0000004706005986 */ /* 0x0003e2000c101138 */
[----:B------:R-:W-:Y:S01]  /*2ca00*/  ISETP.LT.AND P5, PT, R151, UR8, !P1 ;  /* 0x0000000897007c0c */ /* 0x000fe2000cfa1270 */
[----:B------:R-:W-:Y:S01]  /*2ca10*/  ULDC UR6, c[0x0][0x228] ;  /* 0x00008a0000067ab9 */ /* 0x000fe20000000800 */
[----:B------:R-:W-:Y:S01]  /*2ca20*/  SHF.R.S32.HI R70, RZ, 0x1f, R24 ;  /* 0x0000001fff467819 */ /* 0x000fe20000011418 */
[----:B------:R-:W-:Y:S01]  /*2ca30*/  IMAD.X R69, R74, 0x1, R27, P3 ;  /* 0x000000014a457824 */ /* 0x000fe200018e061b */
[----:B------:R-:W-:Y:S01]  /*2ca40*/  ULDC UR8, c[0x0][0x228] ;  /* 0x00008a0000087ab9 */ /* 0x000fe20000000800 */
[----:B0-----:R-:W-:-:S02]  /*2ca50*/  IADD3 R4, P6, R24, R3, RZ ;  /* 0x0000000318047210 */ /* 0x001fc40007fde0ff */
[----:B------:R-:W-:Y:S01]  /*2ca60*/  PRMT R73, R8, 0x7773, RZ ;  /* 0x0000777308497816 */ /* 0x000fe200000000ff */
[----:B-1----:R-:W-:Y:S01]  /*2ca70*/  VIADD R6, R2, 0xc ;  /* 0x0000000c02067836 */ /* 0x002fe20000000000 */
[----:B------:R-:W-:Y:S01]  /*2ca80*/  PRMT R71, R9, 0x7770, RZ ;  /* 0x0000777009477816 */ /* 0x000fe200000000ff */
[----:B------:R-:W-:Y:S02]  /*2ca90*/  IMAD.X R5, R70, 0x1, R0, P6 ;  /* 0x0000000146057824 */ /* 0x000fe400030e0600 */
[----:B------:R0:W-:Y:S01]  /*2caa0*/  @P4 STG.E.U8 desc[UR56][R68.64], R73 ;  /* 0x0000004944004986 */ /* 0x0001e2000c101138 */
[----:B------:R-:W-:Y:S01]  /*2cab0*/  ISETP.LT.AND P4, PT, R149, UR6, !P1 ;  /* 0x0000000695007c0c */ /* 0x000fe2000cf81270 */
[----:B------:R-:W-:Y:S01]  /*2cac0*/  ULDC UR6, c[0x0][0x228] ;  /* 0x00008a0000067ab9 */ /* 0x000fe20000000800 */
[----:B------:R-:W-:Y:S01]  /*2cad0*/  ISETP.GE.AND P3, PT, R6, UR4, PT ;  /* 0x0000000406007c0c */ /* 0x000fe2000bf66270 */
[----:B------:R-:W-:Y:S01]  /*2cae0*/  ULDC UR4, c[0x0][0x248] ;  /* 0x0000920000047ab9 */ /* 0x000fe20000000800 */
[C---:B------:R-:W-:Y:S01]  /*2caf0*/  IADD3 R6, P1, R24.reuse, R26, RZ ;  /* 0x0000001a18067210 */ /* 0x040fe20007f3e0ff */
[----:B------:R-:W-:Y:S01]  /*2cb00*/  VIADD R8, R24, UR4 ;  /* 0x0000000418087c36 */ /* 0x000fe20008000000 */
[----:B------:R1:W-:Y:S01]  /*2cb10*/  @P5 STG.E.U8 desc[UR56][R4.64], R71 ;  /* 0x0000004704005986 */ /* 0x0003e2000c101138 */
[----:B------:R-:W-:Y:S01]  /*2cb20*/  ISETP.LT.AND P5, PT, R151, UR8, !P2 ;  /* 0x0000000897007c0c */ /* 0x000fe2000d7a1270 */
[----:B------:R-:W-:Y:S01]  /*2cb30*/  ULDC UR4, c[0x0][0x22c] ;  /* 0x00008b0000047ab9 */ /* 0x000fe20000000800 */
[----:B------:R-:W-:Y:S01]  /*2cb40*/  IMAD.X R7, R70, 0x1, R27, P1 ;  /* 0x0000000146077824 */ /* 0x000fe200008e061b */
[----:B------:R-:W-:Y:S01]  /*2cb50*/  SHF.R.S32.HI R72, RZ, 0x1f, R8 ;  /* 0x0000001fff487819 */ /* 0x000fe20000011408 */
[----:B------:R-:W-:Y:S01]  /*2cb60*/  ULDC UR8, c[0x0][0x228] ;  /* 0x00008a0000087ab9 */ /* 0x000fe20000000800 */
[----:B0-----:R-:W-:-:S02]  /*2cb70*/  IADD3 R68, P6, R8, R3, RZ ;  /* 0x0000000308447210 */ /* 0x001fc40007fde0ff */
[C---:B------:R-:W-:Y:S01]  /*2cb80*/  PRMT R73, R9.reuse, 0x7771, RZ ;  /* 0x0000777109497816 */ /* 0x040fe200000000ff */
        /* <DEDUP_REMOVED lines=16> */
[----:B0-----:R-:W-:Y:S01]  /*2cc90*/  IADD3 R6, P6, R24, R3, RZ ;  /* 0x0000000318067210 */ /* 0x001fe20007fde0ff */
[----:B------:R-:W-:Y:S01]  /*2cca0*/  ULDC UR8, c[0x0][0x228] ;  /* 0x00008a0000087ab9 */ /* 0x000fe20000000800 */
[----:B-1----:R-:W-:-:S03]  /*2ccb0*/  PRMT R71, R9, 0x7773, RZ ;  /* 0x0000777309477816 */ /* 0x002fc600000000ff */
[----:B------:R-:W-:Y:S01]  /*2ccc0*/  IMAD.X R7, R70, 0x1, R0, P6 ;  /* 0x0000000146077824 */ /* 0x000fe200030e0600 */
[----:B------:R-:W-:Y:S02]  /*2ccd0*/  PRMT R69, R10, 0x7770, RZ ;  /* 0x000077700a457816 */ /* 0x000fe400000000ff */
[----:B------:R-:W-:Y:S01]  /*2cce0*/  ISETP.GE.AND P2, PT, R8, UR4, PT ;  /* 0x0000000408007c0c */ /* 0x000fe2000bf46270 */
        /* <DEDUP_REMOVED lines=10> */
[----:B------:R-:W-:Y:S01]  /*2cd90*/  VIADD R72, R2, 0xf ;  /* 0x0000000f02487836 */ /* 0x000fe20000000000 */
[----:B------:R-:W-:Y:S01]  /*2cda0*/  ULDC UR8, c[0x0][0x228] ;  /* 0x00008a0000087ab9 */ /* 0x000fe20000000800 */
[----:B0-----:R-:W-:Y:S01]  /*2cdb0*/  IADD3 R4, P6, R68, R3, RZ ;  /* 0x0000000344047210 */ /* 0x001fe20007fde0ff */
[----:B------:R-:W-:Y:S01]  /*2cdc0*/  ULDC UR6, c[0x0][0x22c] ;  /* 0x00008b0000067ab9 */ /* 0x000fe20000000800 */
[----:B-1----:R-:W-:-:S03]  /*2cdd0*/  PRMT R69, R10, 0x7771, RZ ;  /* 0x000077710a457816 */ /* 0x002fc600000000ff */
[----:B------:R-:W-:Y:S01]  /*2cde0*/  IMAD.X R5, R24, 0x1, R0, P6 ;  /* 0x0000000118057824 */ /* 0x000fe200030e0600 */
[----:B------:R-:W-:Y:S01]  /*2cdf0*/  PRMT R71, R10, 0x7772, RZ ;  /* 0x000077720a477816 */ /* 0x000fe200000000ff */
[----:B------:R0:W-:Y:S01]  /*2ce00*/  @P4 STG.E.U8 desc[UR56][R8.64], R69 ;  /* 0x0000004508004986 */ /* 0x0001e2000c101138 */
[----:B------:R-:W-:Y:S01]  /*2ce10*/  ISETP.LT.AND P4, PT, R149, UR4, !P1 ;  /* 0x0000000495007c0c */ /* 0x000fe2000cf81270 */
[----:B------:R-:W-:Y:S01]  /*2ce20*/  ULDC UR4, c[0x0][0x248] ;  /* 0x0000920000047ab9 */ /* 0x000fe20000000800 */
[C---:B------:R-:W-:Y:S01]  /*2ce30*/  IADD3 R6, P1, R68.reuse, R26, RZ ;  /* 0x0000001a44067210 */ /* 0x040fe20007f3e0ff */
[----:B------:R-:W-:Y:S01]  /*2ce40*/  VIADD R68, R68, UR4 ;  /* 0x0000000444447c36 */ /* 0x000fe20008000000 */
[----:B------:R1:W-:Y:S01]  /*2ce50*/  @P5 STG.E.U8 desc[UR56][R4.64], R71 ;  /* 0x0000004704005986 */ /* 0x0003e2000c101138 */
[----:B------:R-:W-:Y:S01]  /*2ce60*/  ISETP.LT.AND P5, PT, R151, UR8, !P2 ;  /* 0x0000000897007c0c */ /* 0x000fe2000d7a1270 */
[----:B------:R-:W-:Y:S01]  /*2ce70*/  VIADD R70, R2, 0x10 ;  /* 0x0000001002467836 */ /* 0x000fe20000000000 */
[----:B------:R-:W-:Y:S01]  /*2ce80*/  ISETP.GE.AND P3, PT, R72, UR6, PT ;  /* 0x0000000648007c0c */ /* 0x000fe2000bf66270 */
[----:B------:R-:W-:Y:S01]  /*2ce90*/  IMAD.X R7, R24, 0x1, R27, P1 ;  /* 0x0000000118077824 */ /* 0x000fe200008e061b */
[----:B------:R-:W-:Y:S01]  /*2cea0*/  ULDC UR6, c[0x0][0x22c] ;  /* 0x00008b0000067ab9 */ /* 0x000fe20000000800 */
[----:B------:R-:W-:Y:S01]  /*2ceb0*/  ULDC UR4, c[0x0][0x22c] ;  /* 0x00008b0000047ab9 */ /* 0x000fe20000000800 */
[----:B0-----:R-:W-:Y:S01]  /*2cec0*/  PRMT R69, R10, 0x7773, RZ ;  /* 0x000077730a457816 */ /* 0x001fe200000000ff */
[----:B------:R-:W-:Y:S01]  /*2ced0*/  VIADD R8, R2, 0x11 ;  /* 0x0000001102087836 */ /* 0x000fe20000000000 */
[----:B------:R-:W-:Y:S01]  /*2cee0*/  SHF.R.S32.HI R10, RZ, 0x1f, R68 ;  /* 0x0000001fff0a7819 */ /* 0x000fe20000011444 */
[----:B------:R-:W-:Y:S01]  /*2cef0*/  ULDC UR8, c[0x0][0x228] ;  /* 0x00008a0000087ab9 */ /* 0x000fe20000000800 */
[----:B-1----:R-:W-:-:S02]  /*2cf00*/  IADD3 R4, P6, R68, R3, RZ ;  /* 0x0000000344047210 */ /* 0x002fc40007fde0ff */
[----:B------:R-:W-:Y:S01]  /*2cf10*/  ISETP.GE.AND P1, PT, R70, UR6, PT ;  /* 0x0000000646007c0c */ /* 0x000fe2000bf26270 */
[----:B------:R-:W-:Y:S01]  /*2cf20*/  ULDC UR6, c[0x0][0x228] ;  /* 0x00008a0000067ab9 */ /* 0x000fe20000000800 */
[----:B------:R0:W-:Y:S01]  /*2cf30*/  @P4 STG.E.U8 desc[UR56][R6.64], R69 ;  /* 0x0000004506004986 */ /* 0x0001e2000c101138 */
[----:B------:R-:W-:Y:S01]  /*2cf40*/  IMAD.X R5, R10, 0x1, R0, P6 ;  /* 0x000000010a057824 */ /* 0x000fe200030e0600 */
[----:B------:R-:W-:Y:S02]  /*2cf50*/  PRMT R9, R11, 0x7770, RZ ;  /* 0x000077700b097816 */ /* 0x000fe400000000ff */
[----:B------:R-:W-:Y:S01]  /*2cf60*/  ISETP.GE.AND P4, PT, R8, UR4, PT ;  /* 0x0000000408007c0c */ /* 0x000fe2000bf86270 */
[----:B------:R-:W-:Y:S01]  /*2cf70*/  ULDC UR4, c[0x0][0x248] ;  /* 0x0000920000047ab9 */ /* 0x000fe20000000800 */
[----:B------:R-:W-:Y:S01]  /*2cf80*/  ISETP.LT.AND P2, PT, R149, UR6, !P2 ;  /* 0x0000000695007c0c */ /* 0x000fe2000d741270 */
[----:B------:R-:W-:Y:S01]  /*2cf90*/  ULDC UR6, c[0x0][0x228] ;  /* 0x00008a0000067ab9 */ /* 0x000fe20000000800 */
[C---:B------:R-:W-:Y:S01]  /*2cfa0*/  VIADD R8, R68.reuse, UR4 ;  /* 0x0000000444087c36 */ /* 0x040fe20008000000 */
[----:B------:R1:W-:Y:S01]  /*2cfb0*/  @P5 STG.E.U8 desc[UR56][R4.64], R9 ;  /* 0x0000000904005986 */ /* 0x0003e2000c101138 */
[----:B0-----:R-:W-:Y:S01]  /*2cfc0*/  IADD3 R6, P6, R68, R26, RZ ;  /* 0x0000001a44067210 */ /* 0x001fe20007fde0ff */
[----:B------:R-:W-:Y:S01]  /*2cfd0*/  ULDC UR4, c[0x0][0x248] ;  /* 0x0000920000047ab9 */ /* 0x000fe20000000800 */
[----:B------:R-:W-:Y:S01]  /*2cfe0*/  ISETP.LT.AND P5, PT, R151, UR6, !P3 ;  /* 0x0000000697007c0c */ /* 0x000fe2000dfa1270 */
[----:B------:R-:W-:Y:S01]  /*2cff0*/  ULDC UR6, c[0x0][0x228] ;  /* 0x00008a0000067ab9 */ /* 0x000fe20000000800 */
[----:B------:R-:W-:Y:S01]  /*2d000*/  PRMT R71, R11, 0x7771, RZ ;  /* 0x000077710b477816 */ /* 0x000fe200000000ff */
[----:B------:R-:W-:Y:S01]  /*2d010*/  IMAD.X R7, R10, 0x1, R27, P6 ;  /* 0x000000010a077824 */ /* 0x000fe200030e061b */
[----:B------:R-:W-:-:S02]  /*2d020*/  SHF.R.S32.HI R24, RZ, 0x1f, R8 ;  /* 0x0000001fff187819 */ /* 0x000fc40000011408 */
[-C--:B-1----:R-:W-:Y:S02]  /*2d030*/  IADD3 R4, P6, R8, R3.reuse, RZ ;  /* 0x0000000308047210 */ /* 0x082fe40007fde0ff */
[----:B------:R-:W-:Y:S01]  /*2d040*/  ISETP.LT.AND P3, PT, R149, UR6, !P3 ;  /* 0x0000000695007c0c */ /* 0x000fe2000df61270 */
[----:B------:R0:W-:Y:S01]  /*2d050*/  @P2 STG.E.U8 desc[UR56][R6.64], R71 ;  /* 0x0000004706002986 */ /* 0x0001e2000c101138 */
[C---:B------:R-:W-:Y:S01]  /*2d060*/  PRMT R69, R11.reuse, 0x7773, RZ ;  /* 0x000077730b457816 */ /* 0x040fe200000000ff */
[----:B------:R-:W-:Y:S01]  /*2d070*/  IMAD.X R5, R24, 0x1, R0, P6 ;  /* 0x0000000118057824 */ /* 0x000fe200030e0600 */
[----:B------:R-:W-:Y:S01]  /*2d080*/  PRMT R11, R11, 0x7772, RZ ;  /* 0x000077720b0b7816 */ /* 0x000fe200000000ff */
[C---:B------:R-:W-:Y:S01]  /*2d090*/  VIADD R10, R8.reuse, UR4 ;  /* 0x00000004080a7c36 */ /* 0x040fe20008000000 */
[-C--:B------:R-:W-:Y:S01]  /*2d0a0*/  IADD3 R8, P2, R8, R26.reuse, RZ ;  /* 0x0000001a08087210 */ /* 0x080fe20007f5e0ff */
[----:B------:R-:W-:Y:S01]  /*2d0b0*/  VIADD R70, R2, 0x12 ;  /* 0x0000001202467836 */ /* 0x000fe20000000000 */
[----:B------:R-:W-:Y:S01]  /*2d0c0*/  ISETP.LT.AND P6, PT, R151, UR8, !P1 ;  /* 0x0000000897007c0c */ /* 0x000fe2000cfc1270 */
[----:B------:R1:W-:Y:S01]  /*2d0d0*/  @P5 STG.E.U8 desc[UR56][R4.64], R11 ;  /* 0x0000000b04005986 */ /* 0x0003e2000c101138 */
[----:B------:R-:W-:Y:S01]  /*2d0e0*/  SHF.R.S32.HI R68, RZ, 0x1f, R10 ;  /* 0x0000001fff447819 */ /* 0x000fe2000001140a */
[----:B------:R-:W-:Y:S01]  /*2d0f0*/  IMAD.X R9, R24, 0x1, R27, P2 ;  /* 0x0000000118097824 */ /* 0x000fe200010e061b */
[----:B------:R-:W-:Y:S01]  /*2d100*/  ULDC UR4, c[0x0][0x22c] ;  /* 0x00008b0000047ab9 */ /* 0x000fe20000000800 */
[-C--:B0-----:R-:W-:Y:S01]  /*2d110*/  IADD3 R6, P5, R10, R3.reuse, RZ ;  /* 0x000000030a067210 */ /* 0x081fe20007fbe0ff */
[----:B------:R-:W-:Y:S01]  /*2d120*/  ULDC UR6, c[0x0][0x228] ;  /* 0x00008a0000067ab9 */ /* 0x000fe20000000800 */
[----:B------:R-:W-:Y:S01]  /*2d130*/  ISETP.GE.AND P2, PT, R70, UR4, PT ;  /* 0x0000000446007c0c */ /* 0x000fe2000bf46270 */
[----:B------:R-:W-:Y:S01]  /*2d140*/  ULDC UR4, c[0x0][0x248] ;  /* 0x0000920000047ab9 */ /* 0x000fe20000000800 */
[----:B--2---:R-:W-:Y:S01]  /*2d150*/  PRMT R71, R12, 0x7770, RZ ;  /* 0x000077700c477816 */ /* 0x004fe200000000ff */
[----:B------:R-:W-:Y:S01]  /*2d160*/  IMAD.X R7, R68, 0x1, R0, P5 ;  /* 0x0000000144077824 */ /* 0x000fe200028e0600 */
[----:B------:R0:W-:Y:S01]  /*2d170*/  @P3 STG.E.U8 desc[UR56][R8.64], R69 ;  /* 0x0000004508003986 */ /* 0x0001e2000c101138 */
[----:B------:R-:W-:Y:S01]  /*2d180*/  ULDC UR8, c[0x0][0x228] ;  /* 0x00008a0000087ab9 */ /* 0x000fe20000000800 */
[----:B------:R-:W-:Y:S01]  /*2d190*/  ISETP.LT.AND P3, PT, R149, UR6, !P1 ;  /* 0x0000000695007c0c */ /* 0x000fe2000cf61270 */
[C---:B-1----:R-:W-:Y:S01]  /*2d1a0*/  VIADD R11, R10.reuse, UR4 ;  /* 0x000000040a0b7c36 */ /* 0x042fe20008000000 */
[----:B------:R-:W-:Y:S01]  /*2d1b0*/  ISETP.LT.AND P5, PT, R151, UR8, !P4 ;  /* 0x0000000897007c0c */ /* 0x000fe2000e7a1270 */
[----:B------:R1:W-:Y:S01]  /*2d1c0*/  @P6 STG.E.U8 desc[UR56][R6.64], R71 ;  /* 0x0000004706006986 */ /* 0x0003e2000c101138 */
[----:B------:R-:W-:Y:S01]  /*2d1d0*/  IADD3 R4, P1, R10, R26, RZ ;  /* 0x0000001a0a047210 */ /* 0x000fe20007f3e0ff */
[----:B------:R-:W-:Y:S01]  /*2d1e0*/  ULDC UR4, c[0x0][0x22c] ;  /* 0x00008b0000047ab9 */ /* 0x000fe20000000800 */
[----:B------:R-:W-:Y:S01]  /*2d1f0*/  SHF.R.S32.HI R24, RZ, 0x1f, R11 ;  /* 0x0000001fff187819 */ /* 0x000fe2000001140b */
[----:B------:R-:W-:Y:S01]  /*2d200*/  ULDC UR6, c[0x0][0x228] ;  /* 0x00008a0000067ab9 */ /* 0x000fe20000000800 */
[----:B------:R-:W-:Y:S01]  /*2d210*/  ULDC UR8, c[0x0][0x228] ;  /* 0x00008a0000087ab9 */ /* 0x000fe20000000800 */
[----:B0-----:R-:W-:Y:S01]  /*2d220*/  IADD3 R8, P6, R11, R3, RZ ;  /* 0x000000030b087210 */ /* 0x001fe20007fde0ff */
[----:B------:R-:W-:-:S02]  /*2d230*/  IMAD.X R5, R68, 0x1, R27, P1 ;  /* 0x0000000144057824 */ /* 0x000fc400008e061b */
[----:B-1----:R-:W-:Y:S01]  /*2d240*/  VIADD R6, R2, 0x13 ;  /* 0x0000001302067836 */ /* 0x002fe20000000000 */
[----:B------:R-:W-:Y:S01]  /*2d250*/  PRMT R71, R12, 0x7771, RZ ;  /* 0x000077710c477816 */ /* 0x000fe200000000ff */
[----:B------:R-:W-:Y:S01]  /*2d260*/  IMAD.X R9, R24, 0x1, R0, P6 ;  /* 0x0000000118097824 */ /* 0x000fe200030e0600 */
[----:B------:R-:W-:Y:S02]  /*2d270*/  PRMT R69, R12, 0x7772, RZ ;  /* 0x000077720c457816 */ /* 0x000fe400000000ff */
[----:B------:R-:W-:Y:S01]  /*2d280*/  ISETP.GE.AND P1, PT, R6, UR4, PT ;  /* 0x0000000406007c0c */ /* 0x000fe2000bf26270 */
[----:B------:R-:W-:Y:S01]  /*2d290*/  ULDC UR4, c[0x0][0x248] ;  /* 0x0000920000047ab9 */ /* 0x000fe20000000800 */
[----:B------:R-:W-:Y:S01]  /*2d2a0*/  ISETP.LT.AND P4, PT, R149, UR6, !P4 ;  /* 0x0000000695007c0c */ /* 0x000fe2000e781270 */
[----:B------:R0:W-:Y:S01]  /*2d2b0*/  @P3 STG.E.U8 desc[UR56][R4.64], R71 ;  /* 0x0000004704003986 */ /* 0x0001e2000c101138 */
[C---:B------:R-:W-:Y:S01]  /*2d2c0*/  VIADD R10, R11.reuse, UR4 ;  /* 0x000000040b0a7c36 */ /* 0x040fe20008000000 */
[----:B------:R-:W-:Y:S01]  /*2d2d0*/  IADD3 R6, P3, R11, R26, RZ ;  /* 0x0000001a0b067210 */ /* 0x000fe20007f7e0ff */
        /* <DEDUP_REMOVED lines=44> */
[----:B-1----:R-:W-:Y:S01]  /*2d5a0*/  PRMT R69, R13, 0x7773, RZ ;  /* 0x000077730d457816 */ /* 0x002fe200000000ff */
[----:B------:R-:W-:Y:S01]  /*2d5b0*/  VIADD R6, R2, 0x16 ;  /* 0x0000001602067836 */ /* 0x000fe20000000000 */
[----:B------:R-:W-:Y:S01]  /*2d5c0*/  PRMT R13, R14, 0x7770, RZ ;  /* 0x000077700e0d7816 */ /* 0x000fe200000000ff */
[----:B------:R-:W-:Y:S02]  /*2d5d0*/  IMAD.X R9, R24, 0x1, R0, P6 ;  /* 0x0000000118097824 */ /* 0x000fe400030e0600 */
[----:B------:R0:W-:Y:S01]  /*2d5e0*/  @P4 STG.E.U8 desc[UR56][R4.64], R69 ;  /* 0x0000004504004986 */ /* 0x0001e2000c101138 */
[----:B------:R-:W-:Y:S01]  /*2d5f0*/  ISETP.GE.AND P1, PT, R6, UR4, PT ;  /* 0x0000000406007c0c */ /* 0x000fe2000bf26270 */
[----:B------:R-:W-:Y:S01]  /*2d600*/  ULDC UR4, c[0x0][0x248] ;  /* 0x0000920000047ab9 */ /* 0x000fe20000000800 */
[----:B------:R-:W-:Y:S01]  /*2d610*/  ISETP.LT.AND P4, PT, R149, UR6, !P3 ;  /* 0x0000000695007c0c */ /* 0x000fe2000df81270 */
[C---:B------:R-:W-:Y:S01]  /*2d620*/  VIADD R11, R10.reuse, UR4 ;  /* 0x000000040a0b7c36 */ /* 0x040fe20008000000 */
[----:B------:R-:W-:Y:S01]  /*2d630*/  IADD3 R6, P3, R10, R26, RZ ;  /* 0x0000001a0a067210 */ /* 0x000fe20007f7e0ff */
[----:B------:R1:W-:Y:S01]  /*2d640*/  @P5 STG.E.U8 desc[UR56][R8.64], R13 ;  /* 0x0000000d08005986 */ /* 0x0003e2000c101138 */
[----:B------:R-:W-:Y:S01]  /*2d650*/  ISETP.LT.AND P5, PT, R151, UR8, !P2 ;  /* 0x0000000897007c0c */ /* 0x000fe2000d7a1270 */
[----:B------:R-:W-:Y:S01]  /*2d660*/  ULDC UR4, c[0x0][0x228] ;  /* 0x00008a0000047ab9 */ /* 0x000fe20000000800 */
[----:B------:R-:W-:Y:S01]  /*2d670*/  SHF.R.S32.HI R10, RZ, 0x1f, R11 ;  /* 0x0000001fff0a7819 */ /* 0x000fe2000001140b */
[----:B------:R-:W-:Y:S01]  /*2d680*/  IMAD.X R7, R24, 0x1, R27, P3 ;  /* 0x0000000118077824 */ /* 0x000fe200018e061b */
[----:B------:R-:W-:Y:S01]  /*2d690*/  ULDC UR6, c[0x0][0x22c] ;  /* 0x00008b0000067ab9 */ /* 0x000fe20000000800 */
[----:B0-----:R-:W-:Y:S01]  /*2d6a0*/  IADD3 R4, P6, R11, R3, RZ ;  /* 0x000000030b047210 */ /* 0x001fe20007fde0ff */
[----:B------:R-:W-:Y:S01]  /*2d6b0*/  VIADD R12, R2, 0x17 ;  /* 0x00000017020c7836 */ /* 0x000fe20000000000 */
[----:B------:R-:W-:Y:S01]  /*2d6c0*/  PRMT R69, R14, 0x7771, RZ ;  /* 0x000077710e457816 */ /* 0x000fe200000000ff */
[----:B------:R-:W-:-:S02]  /*2d6d0*/  ULDC UR8, c[0x0][0x228] ;  /* 0x00008a0000087ab9 */ /* 0x000fc40000000800 */
[--C-:B------:R-:W-:Y:S01]  /*2d6e0*/  IMAD.X R5, R10, 0x1, R0.reuse, P6 ;  /* 0x000000010a057824 */ /* 0x100fe200030e0600 */
[----:B-1----:R-:W-:Y:S01]  /*2d6f0*/  PRMT R13, R14, 0x7772, RZ ;  /* 0x000077720e0d7816 */ /* 0x002fe200000000ff */
[----:B------:R0:W-:Y:S01]  /*2d700*/  @P4 STG.E.U8 desc[UR56][R6.64], R69 ;  /* 0x0000004506004986 */ /* 0x0001e2000c101138 */
[----:B------:R-:W-:Y:S01]  /*2d710*/  ISETP.LT.AND P4, PT, R149, UR4, !P2 ;  /* 0x0000000495007c0c */ /* 0x000fe2000d781270 */
[----:B------:R-:W-:Y:S01]  /*2d720*/  ULDC UR4, c[0x0][0x248] ;  /* 0x0000920000047ab9 */ /* 0x000fe20000000800 */
[CC--:B------:R-:W-:Y:S01]  /*2d730*/  IADD3 R8, P2, R11.reuse, R26.reuse, RZ ;  /* 0x0000001a0b087210 */ /* 0x0c0fe20007f5e0ff */
[----:B------:R-:W-:Y:S01]  /*2d740*/  VIADD R11, R11, UR4 ;  /* 0x000000040b0b7c36 */ /* 0x000fe20008000000 */
[----:B------:R1:W-:Y:S01]  /*2d750*/  @P5 STG.E.U8 desc[UR56][R4.64], R13 ;  /* 0x0000000d04005986 */ /* 0x0003e2000c101138 */
[----:B------:R-:W-:Y:S01]  /*2d760*/  ISETP.GE.AND P3, PT, R12, UR6, PT ;  /* 0x000000060c007c0c */ /* 0x000fe2000bf66270 */
[----:B------:R-:W-:Y:S01]  /*2d770*/  VIADD R12, R2, 0x18 ;  /* 0x00000018020c7836 */ /* 0x000fe20000000000 */
[----:B------:R-:W-:Y:S01]  /*2d780*/  ISETP.LT.AND P5, PT, R151, UR8, !P1 ;  /* 0x0000000897007c0c */ /* 0x000fe2000cfa1270 */
[----:B------:R-:W-:Y:S01]  /*2d790*/  IMAD.X R9, R10, 0x1, R27, P2 ;  /* 0x000000010a097824 */ /* 0x000fe200010e061b */
[----:B------:R-:W-:Y:S01]  /*2d7a0*/  SHF.R.S32.HI R10, RZ, 0x1f, R11 ;  /* 0x0000001fff0a7819 */ /* 0x000fe2000001140b */
[----:B------:R-:W-:Y:S01]  /*2d7b0*/  ULDC UR6, c[0x0][0x22c] ;  /* 0x00008b0000067ab9 */ /* 0x000fe20000000800 */
[----:B0-----:R-:W-:Y:S01]  /*2d7c0*/  PRMT R7, R14, 0x7773, RZ ;  /* 0x000077730e077816 */ /* 0x001fe200000000ff */
[----:B------:R-:W-:Y:S01]  /*2d7d0*/  VIADD R6, R2, 0x19 ;  /* 0x0000001902067836 */ /* 0x000fe20000000000 */
[----:B------:R-:W-:Y:S01]  /*2d7e0*/  ISETP.GE.AND P2, PT, R12, UR6, PT ;  /* 0x000000060c007c0c */ /* 0x000fe2000bf46270 */
[----:B------:R-:W-:Y:S01]  /*2d7f0*/  ULDC UR4, c[0x0][0x22c] ;  /* 0x00008b0000047ab9 */ /* 0x000fe20000000800 */
[----:B------:R-:W-:Y:S01]  /*2d800*/  ULDC UR6, c[0x0][0x228] ;  /* 0x00008a0000067ab9 */ /* 0x000fe20000000800 */
[----:B-1----:R-:W-:Y:S01]  /*2d810*/  IADD3 R4, P6, R11, R3, RZ ;  /* 0x000000030b047210 */ /* 0x002fe20007fde0ff */
[----:B------:R0:W-:Y:S01]  /*2d820*/  @P4 STG.E.U8 desc[UR56][R8.64], R7 ;  /* 0x0000000708004986 */ /* 0x0001e2000c101138 */
[----:B------:R-:W-:Y:S01]  /*2d830*/  PRMT R69, R15, 0x7770, RZ ;  /* 0x000077700f457816 */ /* 0x000fe200000000ff */
[----:B------:R-:W-:Y:S01]  /*2d840*/  ULDC UR8, c[0x0][0x228] ;  /* 0x00008a0000087ab9 */ /* 0x000fe20000000800 */
[----:B------:R-:W-:Y:S01]  /*2d850*/  ISETP.GE.AND P4, PT, R6, UR4, PT ;  /* 0x0000000406007c0c */ /* 0x000fe2000bf86270 */
[C---:B------:R-:W-:Y:S01]  /*2d860*/  IMAD.X R5, R10.reuse, 0x1, R0, P6 ;  /* 0x000000010a057824 */ /* 0x040fe200030e0600 */
[----:B------:R-:W-:Y:S01]  /*2d870*/  ISETP.LT.AND P1, PT, R149, UR6, !P1 ;  /* 0x0000000695007c0c */ /* 0x000fe2000cf21270 */
[----:B------:R-:W-:Y:S01]  /*2d880*/  ULDC UR4, c[0x0][0x248] ;  /* 0x0000920000047ab9 */ /* 0x000fe20000000800 */
[----:B------:R-:W-:Y:S01]  /*2d890*/  IADD3 R6, P6, R11, R26, RZ ;  /* 0x0000001a0b067210 */ /* 0x000fe20007fde0ff */
[----:B------:R-:W-:Y:S01]  /*2d8a0*/  ULDC UR6, c[0x0][0x228] ;  /* 0x00008a0000067ab9 */ /* 0x000fe20000000800 */
[----:B------:R1:W-:Y:S01]  /*2d8b0*/  @P5 STG.E.U8 desc[UR56][R4.64], R69 ;  /* 0x0000004504005986 */ /* 0x0003e2000c101138 */
[----:B------:R-:W-:Y:S01]  /*2d8c0*/  ISETP.LT.AND P5, PT, R151, UR6, !P3 ;  /* 0x0000000697007c0c */ /* 0x000fe2000dfa1270 */
[----:B------:R-:W-:Y:S01]  /*2d8d0*/  ULDC UR6, c[0x0][0x228] ;  /* 0x00008a0000067ab9 */ /* 0x000fe20000000800 */
[----:B0-----:R-:W-:Y:S01]  /*2d8e0*/  VIADD R8, R11, UR4 ;  /* 0x000000040b087c36 */ /* 0x001fe20008000000 */
[----:B------:R-:W-:Y:S01]  /*2d8f0*/  PRMT R11, R15, 0x7771, RZ ;  /* 0x000077710f0b7816 */ /* 0x000fe200000000ff */
[----:B------:R-:W-:Y:S01]  /*2d900*/  IMAD.X R7, R10, 0x1, R27, P6 ;  /* 0x000000010a077824 */ /* 0x000fe200030e061b */
[----:B------:R-:W-:-:S02]  /*2d910*/  ULDC UR4, c[0x0][0x248] ;  /* 0x0000920000047ab9 */ /* 0x000fc40000000800 */
[----:B------:R-:W-:Y:S02]  /*2d920*/  SHF.R.S32.HI R9, RZ, 0x1f, R8 ;  /* 0x0000001fff097819 */ /* 0x000fe40000011408 */
[CC--:B-1----:R-:W-:Y:S02]  /*2d930*/  IADD3 R4, P6, R8.reuse, R3.reuse, RZ ;  /* 0x0000000308047210 */ /* 0x0c2fe40007fde0ff */
[----:B------:R-:W-:Y:S01]  /*2d940*/  ISETP.LT.AND P3, PT, R149, UR6, !P3 ;  /* 0x0000000695007c0c */ /* 0x000fe2000df61270 */
[----:B------:R0:W-:Y:S01]  /*2d950*/  @P1 STG.E.U8 desc[UR56][R6.64], R11 ;  /* 0x0000000b06001986 */ /* 0x0001e2000c101138 */
[----:B------:R-:W-:Y:S01]  /*2d960*/  PRMT R13, R15, 0x7773, RZ ;  /* 0x000077730f0d7816 */ /* 0x000fe200000000ff */
[----:B------:R-:W-:Y:S01]  /*2d970*/  IMAD.X R5, R9, 0x1, R0, P6 ;  /* 0x0000000109057824 */ /* 0x000fe200030e0600 */
[----:B------:R-:W-:Y:S01]  /*2d980*/  PRMT R15, R15, 0x7772, RZ ;  /* 0x000077720f0f7816 */ /* 0x000fe200000000ff */
[C---:B------:R-:W-:Y:S01]  /*2d990*/  VIADD R10, R8.reuse, UR4 ;  /* 0x00000004080a7c36 */ /* 0x040fe20008000000 */
[----:B------:R-:W-:Y:S01]  /*2d9a0*/  IADD3 R8, P1, R8, R26, RZ ;  /* 0x0000001a08087210 */ /* 0x000fe20007f3e0ff */
[----:B------:R-:W-:Y:S01]  /*2d9b0*/  ULDC UR4, c[0x0][0x22c] ;  /* 0x00008b0000047ab9 */ /* 0x000fe20000000800 */
[----:B------:R-:W-:Y:S01]  /*2d9c0*/  ISETP.LT.AND P6, PT, R151, UR8, !P2 ;  /* 0x0000000897007c0c */ /* 0x000fe2000d7c1270 */
[----:B------:R1:W-:Y:S01]  /*2d9d0*/  @P5 STG.E.U8 desc[UR56][R4.64], R15 ;  /* 0x0000000f04005986 */ /* 0x0003e2000c101138 */
[----:B------:R-:W-:Y:S01]  /*2d9e0*/  SHF.R.S32.HI R12, RZ, 0x1f, R10 ;  /* 0x0000001fff0c7819 */ /* 0x000fe2000001140a */
[----:B------:R-:W-:Y:S01]  /*2d9f0*/  IMAD.X R9, R9, 0x1, R27, P1 ;  /* 0x0000000109097824 */ /* 0x000fe200008e061b */
[----:B------:R-:W-:Y:S01]  /*2da00*/  ULDC UR6, c[0x0][0x228] ;  /* 0x00008a0000067ab9 */ /* 0x000fe20000000800 */
[----:B0-----:R-:W-:Y:S01]  /*2da10*/  VIADD R11, R2, 0x1a ;  /* 0x0000001a020b7836 */ /* 0x001fe20000000000 */
[----:B------:R-:W-:Y:S01]  /*2da20*/  IADD3 R6, P5, R10, R3, RZ ;  /* 0x000000030a067210 */ /* 0x000fe20007fbe0ff */
[----:B------:R-:W-:Y:S01]  /*2da30*/  ULDC UR8, c[0x0][0x228] ;  /* 0x00008a0000087ab9 */ /* 0x000fe20000000800 */
[----:B---3--:R-:W-:-:S02]  /*2da40*/  PRMT R69, R16, 0x7770, RZ ;  /* 0x0000777010457816 */ /* 0x008fc400000000ff */
[----:B------:R-:W-:Y:S01]  /*2da50*/  ISETP.GE.AND P1, PT, R11, UR4, PT ;  /* 0x000000040b007c0c */ /* 0x000fe2000bf26270 */
[----:B------:R-:W-:Y:S01]  /*2da60*/  ULDC UR4, c[0x0][0x248] ;  /* 0x0000920000047ab9 */ /* 0x000fe20000000800 */
[----:B------:R-:W-:Y:S01]  /*2da70*/  IMAD.X R7, R12, 0x1, R0, P5 ;  /* 0x000000010c077824 */ /* 0x000fe200028e0600 */
[----:B------:R0:W-:Y:S01]  /*2da80*/  @P3 STG.E.U8 desc[UR56][R8.64], R13 ;  /* 0x0000000d08003986 */ /* 0x0001e2000c101138 */
[----:B------:R-:W-:Y:S01]  /*2da90*/  ISETP.LT.AND P3, PT, R149, UR6, !P2 ;  /* 0x0000000695007c0c */ /* 0x000fe2000d761270 */
[C---:B------:R-:W-:Y:S01]  /*2daa0*/  VIADD R11, R10.reuse, UR4 ;  /* 0x000000040a0b7c36 */ /* 0x040fe20008000000 */
[----:B------:R-:W-:Y:S01]  /*2dab0*/  ISETP.LT.AND P5, PT, R151, UR8, !P4 ;  /* 0x0000000897007c0c */ /* 0x000fe2000e7a1270 */
[----:B------:R2:W-:Y:S01]  /*2dac0*/  @P6 STG.E.U8 desc[UR56][R6.64], R69 ;  /* 0x0000004506006986 */ /* 0x0005e2000c101138 */
[----:B-1----:R-:W-:Y:S01]  /*2dad0*/  IADD3 R4, P2, R10, R26, RZ ;  /* 0x0000001a0a047210 */ /* 0x002fe20007f5e0ff */
[----:B------:R-:W-:Y:S01]  /*2dae0*/  ULDC UR4, c[0x0][0x22c] ;  /* 0x00008b0000047ab9 */ /* 0x000fe20000000800 */
[----:B------:R-:W-:Y:S01]  /*2daf0*/  SHF.R.S32.HI R14, RZ, 0x1f, R11 ;  /* 0x0000001fff0e7819 */ /* 0x000fe2000001140b */
[----:B------:R-:W-:Y:S01]  /*2db00*/  ULDC UR6, c[0x0][0x228] ;  /* 0x00008a0000067ab9 */ /* 0x000fe20000000800 */
[----:B------:R-:W-:Y:S01]  /*2db10*/  PRMT R15, R16, 0x7771, RZ ;  /* 0x00007771100f7816 */ /* 0x000fe200000000ff */
[----:B------:R-:W-:Y:S01]  /*2db20*/  ULDC UR8, c[0x0][0x228] ;  /* 0x00008a0000087ab9 */ /* 0x000fe20000000800 */
[----:B0-----:R-:W-:Y:S01]  /*2db30*/  IADD3 R8, P6, R11, R3, RZ ;  /* 0x000000030b087210 */ /* 0x001fe20007fde0ff */
[----:B------:R-:W-:-:S02]  /*2db40*/  IMAD.X R5, R12, 0x1, R27, P2 ;  /* 0x000000010c057824 */ /* 0x000fc400010e061b */
[----:B--2---:R-:W-:Y:S01]  /*2db50*/  VIADD R6, R2, 0x1b ;  /* 0x0000001b02067836 */ /* 0x004fe20000000000 */
[----:B------:R-:W-:Y:S01]  /*2db60*/  PRMT R13, R16, 0x7772, RZ ;  /* 0x00007772100d7816 */ /* 0x000fe200000000ff */
[----:B------:R-:W-:Y:S01]  /*2db70*/  IMAD.X R9, R14, 0x1, R0, P6 ;  /* 0x000000010e097824 */ /* 0x000fe200030e0600 */
[----:B------:R-:W-:Y:S01]  /*2db80*/  ISETP.LT.AND P4, PT, R149, UR6, !P4 ;  /* 0x0000000695007c0c */ /* 0x000fe2000e781270 */
[----:B------:R0:W-:Y:S01]  /*2db90*/  @P3 STG.E.U8 desc[UR56][R4.64], R15 ;  /* 0x0000000f04003986 */ /* 0x0001e2000c101138 */
        /* <DEDUP_REMOVED lines=48> */
[----:B------:R-:W-:Y:S01]  /*2dea0*/  PRMT R17, R17, 0x7773, RZ ;  /* 0x0000777311117816 */ /* 0x000fe200000000ff */
[----:B-1----:R-:W-:Y:S01]  /*2deb0*/  VIADD R6, R2, 0x1e ;  /* 0x0000001e02067836 */ /* 0x002fe20000000000 */
[----:B------:R-:W-:Y:S01]  /*2dec0*/  PRMT R13, R18, 0x7770, RZ ;  /* 0x00007770120d7816 */ /* 0x000fe200000000ff */
[--C-:B------:R-:W-:Y:S02]  /*2ded0*/  IMAD.X R9, R12, 0x1, R0.reuse, P6 ;  /* 0x000000010c097824 */ /* 0x100fe400030e0600 */
[----:B------:R0:W-:Y:S01]  /*2dee0*/  @P4 STG.E.U8 desc[UR56][R4.64], R17 ;  /* 0x0000001104004986 */ /* 0x0001e2000c101138 */
[----:B------:R-:W-:Y:S02]  /*2def0*/  ISETP.LT.AND P4, PT, R149, UR6, !P3 ;  /* 0x0000000695007c0c */ /* 0x000fe4000df81270 */
[----:B------:R-:W-:Y:S02]  /*2df00*/  PRMT R15, R18, 0x7771, RZ ;  /* 0x00007771120f7816 */ /* 0x000fe400000000ff */
[----:B------:R-:W-:Y:S01]  /*2df10*/  ISETP.GE.AND P2, PT, R6, UR4, PT ;  /* 0x0000000406007c0c */ /* 0x000fe2000bf46270 */
[----:B------:R-:W-:Y:S01]  /*2df20*/  ULDC UR4, c[0x0][0x248] ;  /* 0x0000920000047ab9 */ /* 0x000fe20000000800 */
[CC--:B------:R-:W-:Y:S01]  /*2df30*/  IADD3 R6, P3, R10.reuse, R26.reuse, RZ ;  /* 0x0000001a0a067210 */ /* 0x0c0fe20007f7e0ff */
[----:B------:R-:W-:Y:S01]  /*2df40*/  VIADD R11, R10, UR4 ;  /* 0x000000040a0b7c36 */ /* 0x000fe20008000000 */
[----:B------:R1:W-:Y:S01]  /*2df50*/  @P5 STG.E.U8 desc[UR56][R8.64], R13 ;  /* 0x0000000d08005986 */ /* 0x0003e2000c101138 */
[----:B------:R-:W-:Y:S01]  /*2df60*/  ISETP.LT.AND P5, PT, R151, UR8, !P1 ;  /* 0x0000000897007c0c */ /* 0x000fe2000cfa1270 */
[----:B------:R-:W-:Y:S01]  /*2df70*/  ULDC UR4, c[0x0][0x228] ;  /* 0x00008a0000047ab9 */ /* 0x000fe20000000800 */
[----:B------:R-:W-:Y:S01]  /*2df80*/  IMAD.X R7, R12, 0x1, R27, P3 ;  /* 0x000000010c077824 */ /* 0x000fe200018e061b */
[----:B------:R-:W-:Y:S01]  /*2df90*/  SHF.R.S32.HI R10, RZ, 0x1f, R11 ;  /* 0x0000001fff0a7819 */ /* 0x000fe2000001140b */
[----:B------:R-:W-:Y:S01]  /*2dfa0*/  VIADD R14, R2, 0x1f ;  /* 0x0000001f020e7836 */ /* 0x000fe20000000000 */
[----:B0-----:R-:W-:Y:S01]  /*2dfb0*/  IADD3 R4, P6, R11, R3, RZ ;  /* 0x000000030b047210 */ /* 0x001fe20007fde0ff */
[----:B------:R-:W-:Y:S01]  /*2dfc0*/  ULDC UR8, c[0x0][0x228] ;  /* 0x00008a0000087ab9 */ /* 0x000fe20000000800 */
[----:B------:R0:W-:Y:S01]  /*2dfd0*/  @P4 STG.E.U8 desc[UR56][R6.64], R15 ;  /* 0x0000000f06004986 */ /* 0x0001e2000c101138 */
[----:B------:R-:W-:Y:S01]  /*2dfe0*/  ISETP.LT.AND P4, PT, R149, UR4, !P1 ;  /* 0x0000000495007c0c */ /* 0x000fe2000cf81270 */
[----:B------:R-:W-:Y:S01]  /*2dff0*/  ULDC UR4, c[0x0][0x248] ;  /* 0x0000920000047ab9 */ /* 0x000fe20000000800 */
[----:B------:R-:W-:Y:S01]  /*2e000*/  IMAD.X R5, R10, 0x1, R0, P6 ;  /* 0x000000010a057824 */ /* 0x000fe200030e0600 */
[----:B-1----:R-:W-:Y:S01]  /*2e010*/  PRMT R13, R18, 0x7772, RZ ;  /* 0x00007772120d7816 */ /* 0x002fe200000000ff */
[----:B------:R-:W-:Y:S01]  /*2e020*/  ULDC UR6, c[0x0][0x22c] ;  /* 0x00008b0000067ab9 */ /* 0x000fe20000000800 */
[C---:B------:R-:W-:Y:S01]  /*2e030*/  IADD3 R8, P1, R11.reuse, R26, RZ ;  /* 0x0000001a0b087210 */ /* 0x040fe20007f3e0ff */
[----:B------:R-:W-:-:S02]  /*2e040*/  VIADD R11, R11, UR4 ;  /* 0x000000040b0b7c36 */ /* 0x000fc40008000000 */
[----:B------:R1:W-:Y:S01]  /*2e050*/  @P5 STG.E.U8 desc[UR56][R4.64], R13 ;  /* 0x0000000d04005986 */ /* 0x0003e2000c101138 */
[----:B------:R-:W-:Y:S01]  /*2e060*/  ISETP.LT.AND P5, PT, R151, UR8, !P2 ;  /* 0x0000000897007c0c */ /* 0x000fe2000d7a1270 */
[----:B------:R-:W-:Y:S01]  /*2e070*/  VIADD R12, R2, 0x20 ;  /* 0x00000020020c7836 */ /* 0x000fe20000000000 */
[----:B------:R-:W-:Y:S01]  /*2e080*/  ISETP.GE.AND P3, PT, R14, UR6, PT ;  /* 0x000000060e007c0c */ /* 0x000fe2000bf66270 */
[----:B------:R-:W-:Y:S01]  /*2e090*/  IMAD.X R9, R10, 0x1, R27, P1 ;  /* 0x000000010a097824 */ /* 0x000fe200008e061b */
[----:B0-----:R-:W-:Y:S01]  /*2e0a0*/  PRMT R7, R18, 0x7773, RZ ;  /* 0x0000777312077816 */ /* 0x001fe200000000ff */
[----:B------:R-:W-:Y:S01]  /*2e0b0*/  ULDC UR6, c[0x0][0x22c] ;  /* 0x00008b0000067ab9 */ /* 0x000fe20000000800 */
[----:B------:R-:W-:Y:S01]  /*2e0c0*/  SHF.R.S32.HI R10, RZ, 0x1f, R11 ;  /* 0x0000001fff0a7819 */ /* 0x000fe2000001140b */
        /* <DEDUP_REMOVED lines=39> */
[----:B----4-:R-:W-:-:S02]  /*2e340*/  PRMT R15, R20, 0x7770, RZ ;  /* 0x00007770140f7816 */ /* 0x010fc400000000ff */
        /* <DEDUP_REMOVED lines=12> */
[----:B------:R-:W-:Y:S01]  /*2e410*/  ULDC UR8, c[0x0][0x228] ;  /* 0x00008a0000087ab9 */ /* 0x000fe20000000800 */
[----:B0-----:R-:W-:Y:S01]  /*2e420*/  IADD3 R8, P6, R11, R3, RZ ;  /* 0x000000030b087210 */ /* 0x001fe20007fde0ff */
[----:B------:R-:W-:-:S02]  /*2e430*/  IMAD.X R5, R12, 0x1, R27, P1 ;  /* 0x000000010c057824 */ /* 0x000fc400008e061b */
[----:B--2---:R-:W-:Y:S01]  /*2e440*/  VIADD R6, R2, 0x23 ;  /* 0x0000002302067836 */ /* 0x004fe20000000000 */
        /* <DEDUP_REMOVED lines=127> */
[----:B------:R-:W-:-:S02]  /*2ec40*/  PRMT R15, R28, 0x7770, RZ ;  /* 0x000077701c0f7816 */ /* 0x000fc400000000ff */
        /* <DEDUP_REMOVED lines=1093> */
[----:B------:R-:W-:Y:S01]  /*330a0*/  ULDC UR8, c[0x0][0x228] ;  /* 0x00008a0000087ab9 */ /* 0x000fe20000000800 */
[----:B0-----:R-:W-:Y:S01]  /*330b0*/  IADD3 R4, P6, R11, R3, RZ ;  /* 0x000000030b047210 */ /* 0x001fe20007fde0ff */
[----:B------:R-:W-:Y:S01]  /*330c0*/  VIADD R14, R2, 0x67 ;  /* 0x00000067020e7836 */ /* 0x000fe20000000000 */
        /* <DEDUP_REMOVED lines=11> */
[----:B0-----:R-:W-:Y:S01]  /*33180*/  PRMT R7, R54, 0x7773, RZ ;  /* 0x0000777336077816 */ /* 0x001fe200000000ff */
[----:B------:R-:W-:Y:S01]  /*33190*/  IMAD.X R9, R10, 0x1, R27, P2 ;  /* 0x000000010a097824 */ /* 0x000fe200010e061b */
[----:B------:R-:W-:Y:S01]  /*331a0*/  SHF.R.S32.HI R10, RZ, 0x1f, R11 ;  /* 0x0000001fff0a7819 */ /* 0x000fe2000001140b */
[----:B------:R-:W-:Y:S01]  /*331b0*/  VIADD R6, R2, 0x69 ;  /* 0x0000006902067836 */ /* 0x000fe20000000000 */
[----:B------:R-:W-:Y:S01]  /*331c0*/  ISETP.GE.AND P3, PT, R14, UR6, PT ;  /* 0x000000060e007c0c */ /* 0x000fe2000bf66270 */
[----:B------:R-:W-:Y:S01]  /*331d0*/  ULDC UR6, c[0x0][0x22c] ;  /* 0x00008b0000067ab9 */ /* 0x000fe20000000800 */
[----:B------:R-:W-:Y:S01]  /*331e0*/  ULDC UR4, c[0x0][0x22c] ;  /* 0x00008b0000047ab9 */ /* 0x000fe20000000800 */
[-C--:B-1----:R-:W-:Y:S01]  /*331f0*/  IADD3 R4, P6, R11, R3.reuse, RZ ;  /* 0x000000030b047210 */ /* 0x082fe20007fde0ff */
        /* <DEDUP_REMOVED lines=9> */
[----:B------:R-:W-:Y:S01]  /*33290*/  IADD3 R6, P6, R11, R26, RZ ;  /* 0x0000001a0b067210 */ /* 0x000fe20007fde0ff */
[----:B------:R1:W-:Y:S01]  /*332a0*/  @P5 STG.E.U8 desc[UR56][R4.64], R15 ;  /* 0x0000000f04005986 */ /* 0x0003e2000c101138 */
[----:B------:R-:W-:Y:S01]  /*332b0*/  PRMT R13, R55, 0x7773, RZ ;  /* 0x00007773370d7816 */ /* 0x000fe200000000ff */
[----:B0-----:R-:W-:Y:S01]  /*332c0*/  VIADD R8, R11, UR4 ;  /* 0x000000040b087c36 */ /* 0x001fe20008000000 */
[----:B------:R-:W-:Y:S01]  /*332d0*/  ISETP.LT.AND P5, PT, R151, UR6, !P3 ;  /* 0x0000000697007c0c */ /* 0x000fe2000dfa1270 */
[----:B------:R-:W-:Y:S01]  /*332e0*/  IMAD.X R7, R10, 0x1, R27, P6 ;  /* 0x000000010a077824 */ /* 0x000fe200030e061b */
[----:B------:R-:W-:Y:S01]  /*332f0*/  PRMT R11, R55, 0x7771, RZ ;  /* 0x00007771370b7816 */ /* 0x000fe200000000ff */
[----:B------:R-:W-:Y:S01]  /*33300*/  ULDC UR6, c[0x0][0x228] ;  /* 0x00008a0000067ab9 */ /* 0x000fe20000000800 */
[----:B------:R-:W-:Y:S01]  /*33310*/  SHF.R.S32.HI R9, RZ, 0x1f, R8 ;  /* 0x0000001fff097819 */ /* 0x000fe20000011408 */
[----:B------:R-:W-:Y:S01]  /*33320*/  ULDC UR4, c[0x0][0x248] ;  /* 0x0000920000047ab9 */ /* 0x000fe20000000800 */
[----:B------:R-:W-:Y:S01]  /*33330*/  ULDC UR8, c[0x0][0x228] ;  /* 0x00008a0000087ab9 */ /* 0x000fe20000000800 */
[----:B-1----:R-:W-:-:S02]  /*33340*/  IADD3 R4, P6, R8, R3, RZ ;  /* 0x0000000308047210 */ /* 0x002fc40007fde0ff */
[----:B------:R-:W-:Y:S01]  /*33350*/  ISETP.LT.AND P3, PT, R149, UR6, !P3 ;  /* 0x0000000695007c0c */ /* 0x000fe2000df61270 */
[----:B------:R0:W-:Y:S01]  /*33360*/  @P1 STG.E.U8 desc[UR56][R6.64], R11 ;  /* 0x0000000b06001986 */ /* 0x0001e2000c101138 */
[----:B------:R-:W-:Y:S01]  /*33370*/  PRMT R55, R55, 0x7772, RZ ;  /* 0x0000777237377816 */ /* 0x000fe200000000ff */
[----:B------:R-:W-:Y:S02]  /*33380*/  IMAD.X R5, R9, 0x1, R0, P6 ;  /* 0x0000000109057824 */ /* 0x000fe400030e0600 */
[C---:B------:R-:W-:Y:S01]  /*33390*/  VIADD R10, R8.reuse, UR4 ;  /* 0x00000004080a7c36 */ /* 0x040fe20008000000 */
[-C--:B------:R-:W-:Y:S01]  /*333a0*/  IADD3 R8, P1, R8, R26.reuse, RZ ;  /* 0x0000001a08087210 */ /* 0x080fe20007f3e0ff */
[----:B------:R-:W-:Y:S01]  /*333b0*/  ULDC UR4, c[0x0][0x22c] ;  /* 0x00008b0000047ab9 */ /* 0x000fe20000000800 */
[----:B------:R-:W-:Y:S01]  /*333c0*/  ISETP.LT.AND P6, PT, R151, UR8, !P2 ;  /* 0x0000000897007c0c */ /* 0x000fe2000d7c1270 */
[----:B------:R1:W-:Y:S01]  /*333d0*/  @P5 STG.E.U8 desc[UR56][R4.64], R55 ;  /* 0x0000003704005986 */ /* 0x0003e2000c101138 */
[----:B------:R-:W-:Y:S01]  /*333e0*/  SHF.R.S32.HI R12, RZ, 0x1f, R10 ;  /* 0x0000001fff0c7819 */ /* 0x000fe2000001140a */
[----:B------:R-:W-:Y:S01]  /*333f0*/  ULDC UR6, c[0x0][0x228] ;  /* 0x00008a0000067ab9 */ /* 0x000fe20000000800 */
[----:B0-----:R-:W-:Y:S01]  /*33400*/  VIADD R11, R2, 0x6a ;  /* 0x0000006a020b7836 */ /* 0x001fe20000000000 */
[-C--:B------:R-:W-:Y:S01]  /*33410*/  IADD3 R6, P5, R10, R3.reuse, RZ ;  /* 0x000000030a067210 */ /* 0x080fe20007fbe0ff */
[----:B------:R-:W-:Y:S01]  /*33420*/  IMAD.X R9, R9, 0x1, R27, P1 ;  /* 0x0000000109097824 */ /* 0x000fe200008e061b */
[----:B------:R-:W-:Y:S01]  /*33430*/  PRMT R15, R60, 0x7770, RZ ;  /* 0x000077703c0f7816 */ /* 0x000fe200000000ff */
[----:B------:R-:W-:Y:S01]  /*33440*/  ULDC UR8, c[0x0][0x228] ;  /* 0x00008a0000087ab9 */ /* 0x000fe20000000800 */
[----:B------:R-:W-:Y:S01]  /*33450*/  ISETP.GE.AND P1, PT, R11, UR4, PT ;  /* 0x000000040b007c0c */ /* 0x000fe2000bf26270 */
[----:B------:R-:W-:Y:S01]  /*33460*/  ULDC UR4, c[0x0][0x248] ;  /* 0x0000920000047ab9 */ /* 0x000fe20000000800 */
[----:B------:R-:W-:Y:S01]  /*33470*/  IMAD.X R7, R12, 0x1, R0, P5 ;  /* 0x000000010c077824 */ /* 0x000fe200028e0600 */
[----:B------:R0:W-:Y:S01]  /*33480*/  @P3 STG.E.U8 desc[UR56][R8.64], R13 ;  /* 0x0000000d08003986 */ /* 0x0001e2000c101138 */
[C---:B------:R-:W-:Y:S01]  /*33490*/  VIADD R11, R10.reuse, UR4 ;  /* 0x000000040a0b7c36 */ /* 0x040fe20008000000 */
[----:B------:R-:W-:Y:S01]  /*334a0*/  ISETP.LT.AND P3, PT, R149, UR6, !P2 ;  /* 0x0000000695007c0c */ /* 0x000fe2000d761270 */
[----:B------:R-:W-:Y:S01]  /*334b0*/  ULDC UR4, c[0x0][0x22c] ;  /* 0x00008b0000047ab9 */ /* 0x000fe20000000800 */
[----:B------:R-:W-:Y:S01]  /*334c0*/  ISETP.LT.AND P5, PT, R151, UR8, !P4 ;  /* 0x0000000897007c0c */ /* 0x000fe2000e7a1270 */
[----:B------:R2:W-:Y:S01]  /*334d0*/  @P6 STG.E.U8 desc[UR56][R6.64], R15 ;  /* 0x0000000f06006986 */ /* 0x0005e2000c101138 */
[----:B-1----:R-:W-:Y:S01]  /*334e0*/  IADD3 R4, P2, R10, R26, RZ ;  /* 0x0000001a0a047210 */ /* 0x002fe20007f5e0ff */
[----:B------:R-:W-:Y:S01]  /*334f0*/  ULDC UR6, c[0x0][0x228] ;  /* 0x00008a0000067ab9 */ /* 0x000fe20000000800 */
[----:B------:R-:W-:Y:S01]  /*33500*/  SHF.R.S32.HI R14, RZ, 0x1f, R11 ;  /* 0x0000001fff0e7819 */ /* 0x000fe2000001140b */
        /* <DEDUP_REMOVED lines=9> */
[----:B------:R0:W-:Y:S01]  /*335a0*/  @P3 STG.E.U8 desc[UR56][R4.64], R15 ;  /* 0x0000000f04003986 */ /* 0x0001e2000c101138 */
[----:B------:R-:W-:Y:S01]  /*335b0*/  VIADD R10, R11, UR4 ;  /* 0x000000040b0a7c36 */ /* 0x000fe20008000000 */
[----:B------:R-:W-:Y:S01]  /*335c0*/  ISETP.LT.AND P4, PT, R149, UR6, !P4 ;  /* 0x0000000695007c0c */ /* 0x000fe2000e781270 */
[----:B------:R-:W-:Y:S01]  /*335d0*/  ULDC UR4, c[0x0][0x22c] ;  /* 0x00008b0000047ab9 */ /* 0x000fe20000000800 */
[----:B------:R1:W-:Y:S01]  /*335e0*/  @P5 STG.E.U8 desc[UR56][R8.64], R13 ;  /* 0x0000000d08005986 */ /* 0x0003e2000c101138 */
[----:B------:R-:W-:Y:S01]  /*335f0*/  ISETP.LT.AND P5, PT, R151, UR8, !P1 ;  /* 0x0000000897007c0c */ /* 0x000fe2000cfa1270 */
[----:B------:R-:W-:Y:S01]  /*33600*/  ULDC UR6, c[0x0][0x228] ;  /* 0x00008a0000067ab9 */ /* 0x000fe20000000800 */
[----:B------:R-:W-:Y:S01]  /*33610*/  IADD3 R6, P3, R11, R26, RZ ;  /* 0x0000001a0b067210 */ /* 0x000fe20007f7e0ff */
[----:B------:R-:W-:Y:S01]  /*33620*/  ULDC UR8, c[0x0][0x228] ;  /* 0x00008a0000087ab9 */ /* 0x000fe20000000800 */
[----:B------:R-:W-:-:S02]  /*33630*/  SHF.R.S32.HI R12, RZ, 0x1f, R10 ;  /* 0x0000001fff0c7819 */ /* 0x000fc4000001140a */
[----:B0-----:R-:W-:Y:S01]  /*33640*/  IADD3 R4, P6, R10, R3, RZ ;  /* 0x000000030a047210 */ /* 0x001fe20007fde0ff */
[----:B------:R-:W-:Y:S02]  /*33650*/  IMAD.X R7, R14, 0x1, R27, P3 ;  /* 0x000000010e077824 */ /* 0x000fe400018e061b */
[----:B-1----:R-:W-:Y:S01]  /*33660*/  VIADD R8, R2, 0x6c ;  /* 0x0000006c02087836 */ /* 0x002fe20000000000 */
[----:B------:R-:W-:Y:S01]  /*33670*/  PRMT R15, R60, 0x7773, RZ ;  /* 0x000077733c0f7816 */ /* 0x000fe200000000ff */
[----:B------:R-:W-:Y:S01]  /*33680*/  IMAD.X R5, R12, 0x1, R0, P6 ;  /* 0x000000010c057824 */ /* 0x000fe200030e0600 */
[----:B------:R-:W-:Y:S02]  /*33690*/  PRMT R13, R61, 0x7770, RZ ;  /* 0x000077703d0d7816 */ /* 0x000fe400000000ff */
[----:B------:R-:W-:Y:S01]  /*336a0*/  ISETP.GE.AND P3, PT, R8, UR4, PT ;  /* 0x0000000408007c0c */ /* 0x000fe2000bf66270 */
[----:B------:R-:W-:Y:S01]  /*336b0*/  ULDC UR4, c[0x0][0x248] ;  /* 0x0000920000047ab9 */ /* 0x000fe20000000800 */
[----:B------:R0:W-:Y:S01]  /*336c0*/  @P4 STG.E.U8 desc[UR56][R6.64], R15 ;  /* 0x0000000f06004986 */ /* 0x0001e2000c101138 */
[C---:B------:R-:W-:Y:S01]  /*336d0*/  VIADD R11, R10.reuse, UR4 ;  /* 0x000000040a0b7c36 */ /* 0x040fe20008000000 */
        /* <DEDUP_REMOVED lines=11> */
[C---:B------:R-:W-:Y:S01]  /*33790*/  PRMT R15, R61.reuse, 0x7771, RZ ;  /* 0x000077713d0f7816 */ /* 0x040fe200000000ff */
        /* <DEDUP_REMOVED lines=33> */
[----:B-1----:R-:W-:Y:S01]  /*339b0*/  VIADD R8, R2, 0x6f ;  /* 0x0000006f02087836 */ /* 0x002fe20000000000 */
[----:B------:R-:W-:Y:S01]  /*339c0*/  PRMT R15, R62, 0x7771, RZ ;  /* 0x000077713e0f7816 */ /* 0x000fe200000000ff */
[----:B------:R-:W-:Y:S01]  /*339d0*/  IMAD.X R7, R12, 0x1, R27, P4 ;  /* 0x000000010c077824 */ /* 0x000fe200020e061b */
[----:B------:R-:W-:Y:S01]  /*339e0*/  PRMT R13, R62, 0x7772, RZ ;  /* 0x000077723e0d7816 */ /* 0x000fe200000000ff */
[----:B------:R-:W-:Y:S01]  /*339f0*/  IMAD.X R5, R14, 0x1, R0, P6 ;  /* 0x000000010e057824 */ /* 0x000fe200030e0600 */
[----:B------:R-:W-:Y:S01]  /*33a00*/  ISETP.GE.AND P4, PT, R8, UR4, PT ;  /* 0x0000000408007c0c */ /* 0x000fe2000bf86270 */
[----:B------:R-:W-:Y:S01]  /*33a10*/  ULDC UR4, c[0x0][0x248] ;  /* 0x0000920000047ab9 */ /* 0x000fe20000000800 */
[----:B------:R-:W-:Y:S01]  /*33a20*/  ISETP.LT.AND P1, PT, R149, UR6, !P1 ;  /* 0x0000000695007c0c */ /* 0x000fe2000cf21270 */
[----:B------:R-:W-:Y:S01]  /*33a30*/  VIADD R10, R11, UR4 ;  /* 0x000000040b0a7c36 */ /* 0x000fe20008000000 */
[----:B------:R0:W-:Y:S01]  /*33a40*/  @P3 STG.E.U8 desc[UR56][R6.64], R15 ;  /* 0x0000000f06003986 */ /* 0x0001e2000c101138 */
[----:B------:R-:W-:Y:S01]  /*33a50*/  ISETP.LT.AND P3, PT, R151, UR8, !P2 ;  /* 0x0000000897007c0c */ /* 0x000fe2000d761270 */
[----:B------:R-:W-:Y:S01]  /*33a60*/  ULDC UR4, c[0x0][0x22c] ;  /* 0x00008b0000047ab9 */ /* 0x000fe20000000800 */
[----:B------:R-:W-:Y:S01]  /*33a70*/  ULDC UR6, c[0x0][0x228] ;  /* 0x00008a0000067ab9 */ /* 0x000fe20000000800 */
[----:B------:R1:W-:Y:S01]  /*33a80*/  @P5 STG.E.U8 desc[UR56][R4.64], R13 ;  /* 0x0000000d04005986 */ /* 0x0003e2000c101138 */
[----:B------:R-:W-:Y:S01]  /*33a90*/  IADD3 R8, P5, R11, R26, RZ ;  /* 0x0000001a0b087210 */ /* 0x000fe20007fbe0ff */
[----:B------:R-:W-:Y:S01]  /*33aa0*/  ULDC UR8, c[0x0][0x228] ;  /* 0x00008a0000087ab9 */ /* 0x000fe20000000800 */
[----:B------:R-:W-:-:S02]  /*33ab0*/  SHF.R.S32.HI R12, RZ, 0x1f, R10 ;  /* 0x0000001fff0c7819 */ /* 0x000fc4000001140a */
[-C--:B0-----:R-:W-:Y:S01]  /*33ac0*/  IADD3 R6, P6, R10, R3.reuse, RZ ;  /* 0x000000030a067210 */ /* 0x081fe20007fde0ff */
[----:B-1----:R-:W-:Y:S01]  /*33ad0*/  VIADD R4, R2, 0x70 ;  /* 0x0000007002047836 */ /* 0x002fe20000000000 */
[----:B------:R-:W-:Y:S01]  /*33ae0*/  PRMT R15, R62, 0x7773, RZ ;  /* 0x000077733e0f7816 */ /* 0x000fe200000000ff */
[----:B------:R-:W-:Y:S01]  /*33af0*/  IMAD.X R9, R14, 0x1, R27, P5 ;  /* 0x000000010e097824 */ /* 0x000fe200028e061b */
[----:B------:R-:W-:Y:S01]  /*33b00*/  PRMT R13, R63, 0x7770, RZ ;  /* 0x000077703f0d7816 */ /* 0x000fe200000000ff */
[--C-:B------:R-:W-:Y:S01]  /*33b10*/  IMAD.X R7, R12, 0x1, R0.reuse, P6 ;  /* 0x000000010c077824 */ /* 0x100fe200030e0600 */
[----:B------:R-:W-:Y:S01]  /*33b20*/  ISETP.GE.AND P5, PT, R4, UR4, PT ;  /* 0x0000000404007c0c */ /* 0x000fe2000bfa6270 */
[----:B------:R-:W-:Y:S01]  /*33b30*/  ULDC UR4, c[0x0][0x248] ;  /* 0x0000920000047ab9 */ /* 0x000fe20000000800 */
[----:B------:R0:W-:Y:S01]  /*33b40*/  @P1 STG.E.U8 desc[UR56][R8.64], R15 ;  /* 0x0000000f08001986 */ /* 0x0001e2000c101138 */
[C---:B------:R-:W-:Y:S01]  /*33b50*/  VIADD R11, R10.reuse, UR4 ;  /* 0x000000040a0b7c36 */ /* 0x040fe20008000000 */
[----:B------:R-:W-:Y:S01]  /*33b60*/  ISETP.LT.AND P2, PT, R149, UR6, !P2 ;  /* 0x0000000695007c0c */ /* 0x000fe2000d741270 */
[----:B------:R-:W-:Y:S01]  /*33b70*/  ULDC UR4, c[0x0][0x22c] ;  /* 0x00008b0000047ab9 */ /* 0x000fe20000000800 */
[----:B------:R-:W-:Y:S01]  /*33b80*/  ISETP.LT.AND P1, PT, R151, UR8, !P4 ;  /* 0x0000000897007c0c */ /* 0x000fe2000e721270 */
[----:B------:R1:W-:Y:S01]  /*33b90*/  @P3 STG.E.U8 desc[UR56][R6.64], R13 ;  /* 0x0000000d06003986 */ /* 0x0003e2000c101138 */
[----:B------:R-:W-:Y:S01]  /*33ba0*/  IADD3 R4, P3, R10, R26, RZ ;  /* 0x0000001a0a047210 */ /* 0x000fe20007f7e0ff */
[----:B------:R-:W-:Y:S01]  /*33bb0*/  ULDC UR8, c[0x0][0x228] ;  /* 0x00008a0000087ab9 */ /* 0x000fe20000000800 */
[----:B------:R-:W-:Y:S01]  /*33bc0*/  SHF.R.S32.HI R14, RZ, 0x1f, R11 ;  /* 0x0000001fff0e7819 */ /* 0x000fe2000001140b */
[----:B------:R-:W-:Y:S01]  /*33bd0*/  ULDC UR6, c[0x0][0x22c] ;  /* 0x00008b0000067ab9 */ /* 0x000fe20000000800 */
[----:B0-----:R-:W-:Y:S01]  /*33be0*/  IADD3 R8, P6, R11, R3, RZ ;  /* 0x000000030b087210 */ /* 0x001fe20007fde0ff */
[----:B------:R-:W-:Y:S01]  /*33bf0*/  IMAD.X R5, R12, 0x1, R27, P3 ;  /* 0x000000010c057824 */ /* 0x000fe200018e061b */
[C---:B------:R-:W-:Y:S01]  /*33c00*/  PRMT R15, R63.reuse, 0x7771, RZ ;  /* 0x000077713f0f7816 */ /* 0x040fe200000000ff */
[----:B-1----:R-:W-:Y:S01]  /*33c10*/  VIADD R6, R2, 0x71 ;  /* 0x0000007102067836 */ /* 0x002fe20000000000 */
[----:B------:R-:W-:Y:S01]  /*33c20*/  PRMT R13, R63, 0x7772, RZ ;  /* 0x000077723f0d7816 */ /* 0x000fe200000000ff */
[----:B------:R-:W-:-:S02]  /*33c30*/  IMAD.X R9, R14, 0x1, R0, P6 ;  /* 0x000000010e097824 */ /* 0x000fc400030e0600 */
[----:B------:R0:W-:Y:S01]  /*33c40*/  @P2 STG.E.U8 desc[UR56][R4.64], R15 ;  /* 0x0000000f04002986 */ /* 0x0001e2000c101138 */
[----:B------:R-:W-:Y:S01]  /*33c50*/  VIADD R7, R2, 0x72 ;  /* 0x0000007202077836 */ /* 0x000fe20000000000 */
[----:B------:R-:W-:Y:S01]  /*33c60*/  ISETP.GE.AND P3, PT, R6, UR4, PT ;  /* 0x0000000406007c0c */ /* 0x000fe2000bf66270 */
[----:B------:R-:W-:Y:S01]  /*33c70*/  ULDC UR4, c[0x0][0x248] ;  /* 0x0000920000047ab9 */ /* 0x000fe20000000800 */
[----:B------:R1:W-:Y:S01]  /*33c80*/  @P1 STG.E.U8 desc[UR56][R8.64], R13 ;  /* 0x0000000d08001986 */ /* 0x0003e2000c101138 */
[----:B------:R-:W-:Y:S01]  /*33c90*/  ISETP.LT.AND P4, PT, R149, UR8, !P4 ;  /* 0x0000000895007c0c */ /* 0x000fe2000e781270 */
[C---:B------:R-:W-:Y:S01]  /*33ca0*/  VIADD R10, R11.reuse, UR4 ;  /* 0x000000040b0a7c36 */ /* 0x040fe20008000000 */
[-C--:B------:R-:W-:Y:S01]  /*33cb0*/  IADD3 R6, P1, R11, R26.reuse, RZ ;  /* 0x0000001a0b067210 */ /* 0x080fe20007f3e0ff */
[----:B------:R-:W-:Y:S01]  /*33cc0*/  ULDC UR4, c[0x0][0x22c] ;  /* 0x00008b0000047ab9 */ /* 0x000fe20000000800 */
[----:B------:R-:W-:Y:S01]  /*33cd0*/  ISETP.LT.AND P6, PT, R151, UR10, !P5 ;  /* 0x0000000a97007c0c */ /* 0x000fe2000efc1270 */
[----:B------:R-:W-:Y:S01]  /*33ce0*/  ULDC UR8, c[0x0][0x228] ;  /* 0x00008a0000087ab9 */ /* 0x000fe20000000800 */
[----:B------:R-:W-:Y:S01]  /*33cf0*/  ISETP.GE.AND P2, PT, R7, UR6, PT ;  /* 0x0000000607007c0c */ /* 0x000fe2000bf46270 */
[----:B------:R-:W-:Y:S01]  /*33d00*/  IMAD.X R7, R14, 0x1, R27, P1 ;  /* 0x000000010e077824 */ /* 0x000fe200008e061b */
[----:B0-----:R-:W-:Y:S01]  /*33d10*/  IADD3 R4, P1, R10, R3, RZ ;  /* 0x000000030a047210 */ /* 0x001fe20007f3e0ff */
[----:B------:R-:W-:Y:S01]  /*33d20*/  ULDC UR6, c[0x0][0x228] ;  /* 0x00008a0000067ab9 */ /* 0x000fe20000000800 */
[----:B------:R-:W-:Y:S01]  /*33d30*/  PRMT R63, R63, 0x7773, RZ ;  /* 0x000077733f3f7816 */ /* 0x000fe200000000ff */
[----:B-1----:R-:W-:Y:S01]  /*33d40*/  VIADD R8, R2, 0x73 ;  /* 0x0000007302087836 */ /* 0x002fe20000000000 */
[----:B------:R-:W-:Y:S01]  /*33d50*/  SHF.R.S32.HI R9, RZ, 0x1f, R10 ;  /* 0x0000001fff097819 */ /* 0x000fe2000001140a */
[----:B------:R-:W-:Y:S01]  /*33d60*/  ULDC UR10, c[0x0][0x228] ;  /* 0x00008a00000a7ab9 */ /* 0x000fe20000000800 */
[----:B------:R-:W-:Y:S01]  /*33d70*/  PRMT R13, R64, 0x7770, RZ ;  /* 0x00007770400d7816 */ /* 0x000fe200000000ff */
[----:B------:R0:W-:Y:S02]  /*33d80*/  @P4 STG.E.U8 desc[UR56][R6.64], R63 ;  /* 0x0000003f06004986 */ /* 0x0001e4000c101138 */
[----:B------:R-:W-:Y:S01]  /*33d90*/  IMAD.X R5, R9, 0x1, R0, P1 ;  /* 0x0000000109057824 */ /* 0x000fe200008e0600 */
[----:B------:R-:W-:Y:S01]  /*33da0*/  ISETP.LT.AND P4, PT, R149, UR6, !P5 ;  /* 0x0000000695007c0c */ /* 0x000fe2000ef81270 */
[----:B------:R-:W-:Y:S01]  /*33db0*/  ULDC UR6, c[0x0][0x22c] ;  /* 0x00008b0000067ab9 */ /* 0x000fe20000000800 */
[----:B------:R-:W-:Y:S01]  /*33dc0*/  ISETP.GE.AND P1, PT, R8, UR4, PT ;  /* 0x0000000408007c0c */ /* 0x000fe2000bf26270 */
[----:B------:R-:W-:Y:S01]  /*33dd0*/  ULDC UR4, c[0x0][0x248] ;  /* 0x0000920000047ab9 */ /* 0x000fe20000000800 */
[----:B------:R1:W-:Y:S01]  /*33de0*/  @P6 STG.E.U8 desc[UR56][R4.64], R13 ;  /* 0x0000000d04006986 */ /* 0x0003e2000c101138 */
[C---:B------:R-:W-:Y:S01]  /*33df0*/  IADD3 R8, P6, R10.reuse, R26, RZ ;  /* 0x0000001a0a087210 */ /* 0x040fe20007fde0ff */
[----:B------:R-:W-:Y:S01]  /*33e00*/  VIADD R11, R10, UR4 ;  /* 0x000000040a0b7c36 */ /* 0x000fe20008000000 */
[----:B------:R-:W-:Y:S01]  /*33e10*/  PRMT R17, R64, 0x7771, RZ ;  /* 0x0000777140117816 */ /* 0x000fe200000000ff */
[----:B------:R-:W-:Y:S01]  /*33e20*/  ULDC UR4, c[0x0][0x248] ;  /* 0x0000920000047ab9 */ /* 0x000fe20000000800 */
[----:B0-----:R-:W-:-:S02]  /*33e30*/  VIADD R6, R2, 0x74 ;  /* 0x0000007402067836 */ /* 0x001fc40000000000 */
[----:B------:R-:W-:Y:S01]  /*33e40*/  IMAD.X R9, R9, 0x1, R27, P6 ;  /* 0x0000000109097824 */ /* 0x000fe200030e061b */
[----:B------:R-:W-:Y:S02]  /*33e50*/  SHF.R.S32.HI R7, RZ, 0x1f, R11 ;  /* 0x0000001fff077819 */ /* 0x000fe4000001140b */
[----:B------:R-:W-:Y:S01]  /*33e60*/  ISETP.LT.AND P5, PT, R151, UR8, !P3 ;  /* 0x0000000897007c0c */ /* 0x000fe2000dfa1270 */
[----:B------:R-:W-:Y:S01]  /*33e70*/  ULDC UR8, c[0x0][0x228] ;  /* 0x00008a0000087ab9 */ /* 0x000fe20000000800 */
[----:B-1----:R-:W-:Y:S01]  /*33e80*/  IADD3 R4, P6, R11, R3, RZ ;  /* 0x000000030b047210 */ /* 0x002fe20007fde0ff */
[----:B------:R0:W-:Y:S01]  /*33e90*/  @P4 STG.E.U8 desc[UR56][R8.64], R17 ;  /* 0x0000001108004986 */ /* 0x0001e2000c101138 */
[----:B------:R-:W-:Y:S02]  /*33ea0*/  ISETP.LT.AND P3, PT, R149, UR10, !P3 ;  /* 0x0000000a95007c0c */ /* 0x000fe4000df61270 */
[----:B------:R-:W-:Y:S01]  /*33eb0*/  ISETP.GE.AND P4, PT, R6, UR6, PT ;  /* 0x0000000606007c0c */ /* 0x000fe2000bf86270 */
[----:B------:R-:W-:Y:S01]  /*33ec0*/  IMAD.X R5, R7, 0x1, R0, P6 ;  /* 0x0000000107057824 */ /* 0x000fe200030e0600 */
[----:B------:R-:W-:-:S02]  /*33ed0*/  IADD3 R6, P6, R11, R26, RZ ;  /* 0x0000001a0b067210 */ /* 0x000fc40007fde0ff */
[C---:B------:R-:W-:Y:S01]  /*33ee0*/  PRMT R15, R64.reuse, 0x7772, RZ ;  /* 0x00007772400f7816 */ /* 0x040fe200000000ff */
[----:B------:R-:W-:Y:S01]  /*33ef0*/  VIADD R11, R11, UR4 ;  /* 0x000000040b0b7c36 */ /* 0x000fe20008000000 */
[----:B------:R-:W-:Y:S01]  /*33f00*/  PRMT R13, R64, 0x7773, RZ ;  /* 0x00007773400d7816 */ /* 0x000fe200000000ff */
[----:B------:R-:W-:Y:S01]  /*33f10*/  IMAD.X R7, R7, 0x1, R27, P6 ;  /* 0x0000000107077824 */ /* 0x000fe200030e061b */
[----:B------:R-:W-:Y:S01]  /*33f20*/  ULDC UR6, c[0x0][0x228] ;  /* 0x00008a0000067ab9 */ /* 0x000fe20000000800 */
[----:B------:R1:W-:Y:S01]  /*33f30*/  @P5 STG.E.U8 desc[UR56][R4.64], R15 ;  /* 0x0000000f04005986 */ /* 0x0003e2000c101138 */
[----:B------:R-:W-:Y:S01]  /*33f40*/  ISETP.LT.AND P5, PT, R151, UR6, !P2 ;  /* 0x0000000697007c0c */ /* 0x000fe2000d7a1270 */
[----:B------:R-:W-:Y:S01]  /*33f50*/  ULDC UR6, c[0x0][0x228] ;  /* 0x00008a0000067ab9 */ /* 0x000fe20000000800 */
[----:B------:R-:W-:Y:S01]  /*33f60*/  SHF.R.S32.HI R12, RZ, 0x1f, R11 ;  /* 0x0000001fff0c7819 */ /* 0x000fe2000001140b */
[----:B------:R2:W-:Y:S01]  /*33f70*/  @P3 STG.E.U8 desc[UR56][R6.64], R13 ;  /* 0x0000000d06003986 */ /* 0x0005e2000c101138 */
[-C--:B0-----:R-:W-:Y:S01]  /*33f80*/  IADD3 R8, P3, R11, R3.reuse, RZ ;  /* 0x000000030b087210 */ /* 0x081fe20007f7e0ff */
[----:B------:R-:W-:Y:S01]  /*33f90*/  ULDC UR4, c[0x0][0x248] ;  /* 0x0000920000047ab9 */ /* 0x000fe20000000800 */
[----:B------:R-:W-:Y:S01]  /*33fa0*/  ISETP.LT.AND P2, PT, R149, UR6, !P2 ;  /* 0x0000000695007c0c */ /* 0x000fe2000d741270 */
[----:B------:R-:W-:Y:S01]  /*33fb0*/  VIADD R10, R11, UR4 ;  /* 0x000000040b0a7c36 */ /* 0x000fe20008000000 */
[----:B------:R-:W-:Y:S01]  /*33fc0*/  PRMT R17, R65, 0x7770, RZ ;  /* 0x0000777041117816 */ /* 0x000fe200000000ff */
[----:B------:R-:W-:Y:S01]  /*33fd0*/  IMAD.X R9, R12, 0x1, R0, P3 ;  /* 0x000000010c097824 */ /* 0x000fe200018e0600 */
[----:B------:R-:W-:Y:S01]  /*33fe0*/  ISETP.LT.AND P6, PT, R151, UR8, !P1 ;  /* 0x0000000897007c0c */ /* 0x000fe2000cfc1270 */
[----:B------:R-:W-:Y:S01]  /*33ff0*/  ULDC UR6, c[0x0][0x228] ;  /* 0x00008a0000067ab9 */ /* 0x000fe20000000800 */
[----:B-1----:R-:W-:Y:S01]  /*34000*/  IADD3 R4, P3, R11, R26, RZ ;  /* 0x0000001a0b047210 */ /* 0x002fe20007f7e0ff */
[----:B------:R-:W-:Y:S01]  /*34010*/  VIADD R11, R2, 0x75 ;  /* 0x00000075020b7836 */ /* 0x000fe20000000000 */
[----:B------:R0:W-:Y:S01]  /*34020*/  @P5 STG.E.U8 desc[UR56][R8.64], R17 ;  /* 0x0000001108005986 */ /* 0x0001e2000c101138 */
[----:B------:R-:W-:Y:S01]  /*34030*/  PRMT R15, R65, 0x7771, RZ ;  /* 0x00007771410f7816 */ /* 0x000fe200000000ff */
[----:B------:R-:W-:Y:S01]  /*34040*/  ULDC UR4, c[0x0][0x248] ;  /* 0x0000920000047ab9 */ /* 0x000fe20000000800 */
[----:B------:R-:W-:Y:S01]  /*34050*/  IMAD.X R5, R12, 0x1, R27, P3 ;  /* 0x000000010c057824 */ /* 0x000fe200018e061b */
[----:B------:R-:W-:Y:S01]  /*34060*/  SHF.R.S32.HI R14, RZ, 0x1f, R10 ;  /* 0x0000001fff0e7819 */ /* 0x000fe2000001140a */
[----:B------:R-:W-:Y:S01]  /*34070*/  ULDC UR8, c[0x0][0x228] ;  /* 0x00008a0000087ab9 */ /* 0x000fe20000000800 */
[----:B--2---:R-:W-:-:S02]  /*34080*/  IADD3 R6, P5, R10, R3, RZ ;  /* 0x000000030a067210 */ /* 0x004fc40007fbe0ff */
[----:B------:R-:W-:Y:S01]  /*34090*/  ISETP.LT.AND P1, PT, R149, UR6, !P1 ;  /* 0x0000000695007c0c */ /* 0x000fe2000cf21270 */
[----:B------:R1:W-:Y:S01]  /*340a0*/  @P2 STG.E.U8 desc[UR56][R4.64], R15 ;  /* 0x0000000f04002986 */ /* 0x0003e2000c101138 */
[----:B------:R-:W-:Y:S01]  /*340b0*/  PRMT R13, R65, 0x7772, RZ ;  /* 0x00007772410d7816 */ /* 0x000fe200000000ff */
[--C-:B------:R-:W-:Y:S01]  /*340c0*/  IMAD.X R7, R14, 0x1, R0.reuse, P5 ;  /* 0x000000010e077824 */ /* 0x100fe200028e0600 */
[----:B------:R-:W-:Y:S01]  /*340d0*/  ISETP.GE.AND P3, PT, R11, UR7, PT ;  /* 0x000000070b007c0c */ /* 0x000fe2000bf66270 */
[C---:B------:R-:W-:Y:S01]  /*340e0*/  VIADD R11, R10.reuse, UR4 ;  /* 0x000000040a0b7c36 */ /* 0x040fe20008000000 */
[-C--:B0-----:R-:W-:Y:S01]  /*340f0*/  IADD3 R8, P2, R10, R26.reuse, RZ ;  /* 0x0000001a0a087210 */ /* 0x081fe20007f5e0ff */
[----:B------:R-:W-:Y:S01]  /*34100*/  ULDC UR7, c[0x0][0x228] ;  /* 0x00008a0000077ab9 */ /* 0x000fe20000000800 */
[----:B------:R-:W-:Y:S01]  /*34110*/  VIADD R12, R2, 0x76 ;  /* 0x00000076020c7836 */ /* 0x000fe20000000000 */
[----:B------:R-:W-:Y:S01]  /*34120*/  ISETP.LT.AND P5, PT, R151, UR7, !P4 ;  /* 0x0000000797007c0c */ /* 0x000fe2000e7a1270 */
[----:B------:R0:W-:Y:S01]  /*34130*/  @P6 STG.E.U8 desc[UR56][R6.64], R13 ;  /* 0x0000000d06006986 */ /* 0x0001e2000c101138 */
[----:B------:R-:W-:Y:S01]  /*34140*/  IMAD.X R9, R14, 0x1, R27, P2 ;  /* 0x000000010e097824 */ /* 0x000fe200010e061b */
[----:B------:R-:W-:Y:S01]  /*34150*/  PRMT R65, R65, 0x7773, RZ ;  /* 0x0000777341417816 */ /* 0x000fe200000000ff */
[----:B------:R-:W-:Y:S01]  /*34160*/  ULDC UR4, c[0x0][0x248] ;  /* 0x0000920000047ab9 */ /* 0x000fe20000000800 */
[----:B------:R-:W-:Y:S01]  /*34170*/  SHF.R.S32.HI R10, RZ, 0x1f, R11 ;  /* 0x0000001fff0a7819 */ /* 0x000fe2000001140b */
[----:B------:R-:W-:Y:S01]  /*34180*/  ULDC UR6, c[0x0][0x228] ;  /* 0x00008a0000067ab9 */ /* 0x000fe20000000800 */
[-C--:B-1----:R-:W-:Y:S01]  /*34190*/  IADD3 R4, P6, R11, R3.reuse, RZ ;  /* 0x000000030b047210 */ /* 0x082fe20007fde0ff */
[----:B------:R-:W-:Y:S01]  /*341a0*/  ULDC UR7, c[0x0][0x228] ;  /* 0x00008a0000077ab9 */ /* 0x000fe20000000800 */
[----:B------:R-:W-:Y:S01]  /*341b0*/  ISETP.GE.AND P2, PT, R12, UR5, PT ;  /* 0x000000050c007c0c */ /* 0x000fe2000bf46270 */
[----:B------:R-:W-:Y:S01]  /*341c0*/  ULDC UR5, c[0x0][0x228] ;  /* 0x00008a0000057ab9 */ /* 0x000fe20000000800 */
[----:B0-----:R-:W-:Y:S01]  /*341d0*/  VIADD R6, R2, 0x77 ;  /* 0x0000007702067836 */ /* 0x001fe20000000000 */
[----:B------:R0:W-:Y:S01]  /*341e0*/  @P1 STG.E.U8 desc[UR56][R8.64], R65 ;  /* 0x0000004108001986 */ /* 0x0001e2000c101138 */
[----:B------:R-:W-:Y:S01]  /*341f0*/  ISETP.LT.AND P4, PT, R149, UR5, !P4 ;  /* 0x0000000595007c0c */ /* 0x000fe2000e781270 */
[----:B------:R-:W-:Y:S01]  /*34200*/  IMAD.X R5, R10, 0x1, R0, P6 ;  /* 0x000000010a057824 */ /* 0x000fe200030e0600 */
[----:B------:R-:W-:Y:S01]  /*34210*/  PRMT R13, R66, 0x7770, RZ ;  /* 0x00007770420d7816 */ /* 0x000fe200000000ff */
[C---:B------:R-:W-:Y:S01]  /*34220*/  VIADD R12, R11.reuse, UR4 ;  /* 0x000000040b0c7c36 */ /* 0x040fe20008000000 */
[----:B------:R-:W-:Y:S01]  /*34230*/  ISETP.GE.AND P1, PT, R6, UR11, PT ;  /* 0x0000000b06007c0c */ /* 0x000fe2000bf26270 */
[----:B------:R-:W-:Y:S01]  /*34240*/  ULDC UR5, c[0x0][0x228] ;  /* 0x00008a0000057ab9 */ /* 0x000fe20000000800 */
[----:B------:R-:W-:Y:S01]  /*34250*/  IADD3 R6, P6, R11, R26, RZ ;  /* 0x0000001a0b067210 */ /* 0x000fe20007fde0ff */
[----:B------:R1:W-:Y:S01]  /*34260*/  @P5 STG.E.U8 desc[UR56][R4.64], R13 ;  /* 0x0000000d04005986 */ /* 0x0003e2000c101138 */
[----:B------:R-:W-:Y:S01]  /*34270*/  SHF.R.S32.HI R11, RZ, 0x1f, R12 ;  /* 0x0000001fff0b7819 */ /* 0x000fe2000001140c */
[----:B------:R-:W-:Y:S01]  /*34280*/  VIADD R14, R2, 0x78 ;  /* 0x00000078020e7836 */ /* 0x000fe20000000000 */
[----:B------:R-:W-:Y:S01]  /*34290*/  PRMT R17, R66, 0x7772, RZ ;  /* 0x0000777242117816 */ /* 0x000fe200000000ff */
[----:B------:R-:W-:Y:S01]  /*342a0*/  IMAD.X R7, R10, 0x1, R27, P6 ;  /* 0x000000010a077824 */ /* 0x000fe200030e061b */
[----:B0-----:R-:W-:Y:S01]  /*342b0*/  IADD3 R8, P6, R12, R3, RZ ;  /* 0x000000030c087210 */ /* 0x001fe20007fde0ff */
[----:B------:R-:W-:Y:S01]  /*342c0*/  ULDC UR4, c[0x0][0x248] ;  /* 0x0000920000047ab9 */ /* 0x000fe20000000800 */
[----:B------:R-:W-:Y:S01]  /*342d0*/  ISETP.LT.AND P5, PT, R151, UR6, !P3 ;  /* 0x0000000697007c0c */ /* 0x000fe2000dfa1270 */
[----:B------:R-:W-:Y:S01]  /*342e0*/  ULDC UR6, c[0x0][0x228] ;  /* 0x00008a0000067ab9 */ /* 0x000fe20000000800 */
[----:B------:R-:W-:-:S02]  /*342f0*/  ISETP.LT.AND P3, PT, R149, UR5, !P3 ;  /* 0x0000000595007c0c */ /* 0x000fc4000df61270 */
[----:B-1----:R-:W-:Y:S01]  /*34300*/  PRMT R5, R66, 0x7771, RZ ;  /* 0x0000777142057816 */ /* 0x002fe200000000ff */
[C---:B------:R-:W-:Y:S01]  /*34310*/  IMAD.X R9, R11.reuse, 0x1, R0, P6 ;  /* 0x000000010b097824 */ /* 0x040fe200030e0600 */
[----:B------:R-:W-:Y:S01]  /*34320*/  IADD3 R10, P6, R12, R26, RZ ;  /* 0x0000001a0c0a7210 */ /* 0x000fe20007fde0ff */
[----:B------:R-:W-:Y:S02]  /*34330*/  ULDC UR5, c[0x0][0x228] ;  /* 0x00008a0000057ab9 */ /* 0x000fe40000000800 */
[----:B------:R-:W-:Y:S04]  /*34340*/  @P4 STG.E.U8 desc[UR56][R6.64], R5 ;  /* 0x0000000506004986 */ /* 0x000fe8000c101138 */
[----:B------:R-:W0:Y:S01]  /*34350*/  LDS.128 R4, [R25] ;  /* 0x0000000019047984 */ /* 0x000e220000000c00 */
[----:B------:R-:W-:Y:S01]  /*34360*/  ISETP.GE.AND P4, PT, R14, UR9, PT ;  /* 0x000000090e007c0c */ /* 0x000fe2000bf86270 */
[----:B------:R-:W-:Y:S01]  /*34370*/  IMAD.X R11, R11, 0x1, R27, P6 ;  /* 0x000000010b0b7824 */ /* 0x000fe200030e061b */
[----:B------:R-:W-:Y:S01]  /*34380*/  PRMT R15, R66, 0x7773, RZ ;  /* 0x00007773420f7816 */ /* 0x000fe200000000ff */
[----:B------:R-:W-:Y:S01]  /*34390*/  VIADD R14, R12, UR4 ;  /* 0x000000040c0e7c36 */ /* 0x000fe20008000000 */
[----:B------:R1:W-:Y:S01]  /*343a0*/  @P5 STG.E.U8 desc[UR56][R8.64], R17 ;  /* 0x0000001108005986 */ /* 0x0003e2000c101138 */
[----:B------:R-:W-:Y:S01]  /*343b0*/  ISETP.LT.AND P5, PT, R151, UR5, !P2 ;  /* 0x0000000597007c0c */ /* 0x000fe2000d7a1270 */
[----:B------:R-:W-:Y:S01]  /*343c0*/  ULDC UR5, c[0x0][0x228] ;  /* 0x00008a0000057ab9 */ /* 0x000fe20000000800 */
[----:B------:R-:W-:Y:S01]  /*343d0*/  ULDC UR4, c[0x0][0x248] ;  /* 0x0000920000047ab9 */ /* 0x000fe20000000800 */
[----:B------:R2:W-:Y:S01]  /*343e0*/  @P3 STG.E.U8 desc[UR56][R10.64], R15 ;  /* 0x0000000f0a003986 */ /* 0x0005e2000c101138 */
[----:B------:R-:W-:-:S02]  /*343f0*/  SHF.R.S32.HI R16, RZ, 0x1f, R14 ;  /* 0x0000001fff107819 */ /* 0x000fc4000001140e */
[-C--:B------:R-:W-:Y:S02]  /*34400*/  IADD3 R12, P3, R14, R3.reuse, RZ ;  /* 0x000000030e0c7210 */ /* 0x080fe40007f7e0ff */
[----:B------:R-:W-:Y:S01]  /*34410*/  ISETP.LT.AND P2, PT, R149, UR5, !P2 ;  /* 0x0000000595007c0c */ /* 0x000fe2000d741270 */
[----:B------:R-:W-:Y:S01]  /*34420*/  ULDC UR5, c[0x0][0x228] ;  /* 0x00008a0000057ab9 */ /* 0x000fe20000000800 */
[----:B------:R-:W-:Y:S01]  /*34430*/  PRMT R21, R67, 0x7770, RZ ;  /* 0x0000777043157816 */ /* 0x000fe200000000ff */
[--C-:B------:R-:W-:Y:S01]  /*34440*/  IMAD.X R13, R16, 0x1, R0.reuse, P3 ;  /* 0x00000001100d7824 */ /* 0x100fe200018e0600 */
[CC--:B-1----:R-:W-:Y:S01]  /*34450*/  IADD3 R8, P3, R14.reuse, R26.reuse, RZ ;  /* 0x0000001a0e087210 */ /* 0x0c2fe20007f7e0ff */
[----:B--2---:R-:W-:Y:S01]  /*34460*/  VIADD R15, R14, UR4 ;  /* 0x000000040e0f7c36 */ /* 0x004fe20008000000 */
[----:B------:R-:W-:Y:S02]  /*34470*/  ISETP.LT.AND P6, PT, R151, UR6, !P1 ;  /* 0x0000000697007c0c */ /* 0x000fe4000cfc1270 */
[----:B------:R1:W-:Y:S01]  /*34480*/  @P5 STG.E.U8 desc[UR56][R12.64], R21 ;  /* 0x000000150c005986 */ /* 0x0003e2000c101138 */
[----:B------:R-:W-:Y:S01]  /*34490*/  IMAD.X R9, R16, 0x1, R27, P3 ;  /* 0x0000000110097824 */ /* 0x000fe200018e061b */
[----:B------:R-:W-:Y:S01]  /*344a0*/  PRMT R19, R67, 0x7771, RZ ;  /* 0x0000777143137816 */ /* 0x000fe200000000ff */
[----:B------:R-:W-:Y:S01]  /*344b0*/  VIADD R14, R2, 0x79 ;  /* 0x00000079020e7836 */ /* 0x000fe20000000000 */
[----:B------:R-:W-:Y:S01]  /*344c0*/  SHF.R.S32.HI R18, RZ, 0x1f, R15 ;  /* 0x0000001fff127819 */ /* 0x000fe2000001140f */
[----:B------:R-:W-:Y:S01]  /*344d0*/  ULDC UR4, c[0x0][0x248] ;  /* 0x0000920000047ab9 */ /* 0x000fe20000000800 */
[-C--:B------:R-:W-:Y:S01]  /*344e0*/  IADD3 R10, P5, R15, R3.reuse, RZ ;  /* 0x000000030f0a7210 */ /* 0x080fe20007fbe0ff */
[----:B------:R-:W-:Y:S01]  /*344f0*/  ULDC UR6, c[0x0][0x228] ;  /* 0x00008a0000067ab9 */ /* 0x000fe20000000800 */
[----:B------:R-:W-:Y:S01]  /*34500*/  ISETP.LT.AND P1, PT, R149, UR5, !P1 ;  /* 0x0000000595007c0c */ /* 0x000fe2000cf21270 */
[----:B------:R2:W-:Y:S01]  /*34510*/  @P2 STG.E.U8 desc[UR56][R8.64], R19 ;  /* 0x0000001308002986 */ /* 0x0005e2000c101138 */
[----:B------:R-:W-:Y:S01]  /*34520*/  PRMT R17, R67, 0x7772, RZ ;  /* 0x0000777243117816 */ /* 0x000fe200000000ff */
[----:B------:R-:W-:Y:S01]  /*34530*/  IMAD.X R11, R18, 0x1, R0, P5 ;  /* 0x00000001120b7824 */ /* 0x000fe200028e0600 */
[----:B------:R-:W-:Y:S01]  /*34540*/  ISETP.GE.AND P3, PT, R14, UR15, PT ;  /* 0x0000000f0e007c0c */ /* 0x000fe2000bf66270 */
[C---:B------:R-:W-:Y:S01]  /*34550*/  VIADD R14, R15.reuse, UR4 ;  /* 0x000000040f0e7c36 */ /* 0x040fe20008000000 */
[-C--:B-1----:R-:W-:Y:S01]  /*34560*/  IADD3 R12, P2, R15, R26.reuse, RZ ;  /* 0x0000001a0f0c7210 */ /* 0x082fe20007f5e0ff */
[----:B------:R-:W-:Y:S01]  /*34570*/  ULDC UR5, c[0x0][0x228] ;  /* 0x00008a0000057ab9 */ /* 0x000fe20000000800 */
[----:B------:R-:W-:Y:S01]  /*34580*/  ISETP.LT.AND P5, PT, R151, UR6, !P4 ;  /* 0x0000000697007c0c */ /* 0x000fe2000e7a1270 */
[----:B------:R1:W-:Y:S01]  /*34590*/  @P6 STG.E.U8 desc[UR56][R10.64], R17 ;  /* 0x000000110a006986 */ /* 0x0003e2000c101138 */
[----:B------:R-:W-:Y:S01]  /*345a0*/  PRMT R67, R67, 0x7773, RZ ;  /* 0x0000777343437816 */ /* 0x000fe200000000ff */
[--C-:B------:R-:W-:Y:S01]  /*345b0*/  IMAD.X R13, R18, 0x1, R27.reuse, P2 ;  /* 0x00000001120d7824 */ /* 0x100fe200010e061b */
[----:B------:R-:W-:Y:S01]  /*345c0*/  SHF.R.S32.HI R16, RZ, 0x1f, R14 ;  /* 0x0000001fff107819 */ /* 0x000fe2000001140e */
[----:B------:R-:W-:Y:S01]  /*345d0*/  VIADD R15, R2, 0x7a ;  /* 0x0000007a020f7836 */ /* 0x000fe20000000000 */
[-C--:B--2---:R-:W-:Y:S01]  /*345e0*/  IADD3 R8, P6, R14, R3.reuse, RZ ;  /* 0x000000030e087210 */ /* 0x084fe20007fde0ff */
[----:B------:R-:W-:Y:S01]  /*345f0*/  ULDC UR4, c[0x0][0x248] ;  /* 0x0000920000047ab9 */ /* 0x000fe20000000800 */
[----:B------:R-:W-:Y:S01]  /*34600*/  ISETP.LT.AND P4, PT, R149, UR5, !P4 ;  /* 0x0000000595007c0c */ /* 0x000fe2000e781270 */
[----:B------:R2:W-:Y:S01]  /*34610*/  @P1 STG.E.U8 desc[UR56][R12.64], R67 ;  /* 0x000000430c001986 */ /* 0x0005e2000c101138 */
[----:B------:R-:W-:Y:S01]  /*34620*/  ULDC UR6, c[0x0][0x228] ;  /* 0x00008a0000067ab9 */ /* 0x000fe20000000800 */
[----:B-1----:R-:W-:Y:S01]  /*34630*/  VIADD R10, R2, 0x7b ;  /* 0x0000007b020a7836 */ /* 0x002fe20000000000 */
[----:B------:R-:W-:Y:S01]  /*34640*/  ISETP.GE.AND P2, PT, R15, UR13, PT ;  /* 0x0000000d0f007c0c */ /* 0x000fe2000bf46270 */
[----:B------:R-:W-:Y:S01]  /*34650*/  IMAD.X R9, R16, 0x1, R0, P6 ;  /* 0x0000000110097824 */ /* 0x000fe200030e0600 */
[----:B0-----:R-:W-:Y:S01]  /*34660*/  PRMT R17, R4, 0x7770, RZ ;  /* 0x0000777004117816 */ /* 0x001fe200000000ff */
[----:B------:R-:W-:Y:S01]  /*34670*/  ULDC UR5, c[0x0][0x228] ;  /* 0x00008a0000057ab9 */ /* 0x000fe20000000800 */
[----:B------:R-:W-:Y:S01]  /*34680*/  ISETP.GE.AND P1, PT, R10, UR19, PT ;  /* 0x000000130a007c0c */ /* 0x000fe2000bf26270 */
[C---:B------:R-:W-:Y:S01]  /*34690*/  VIADD R15, R14.reuse, UR4 ;  /* 0x000000040e0f7c36 */ /* 0x040fe20008000000 */
[----:B------:R-:W-:Y:S01]  /*346a0*/  IADD3 R10, P6, R14, R26, RZ ;  /* 0x0000001a0e0a7210 */ /* 0x000fe20007fde0ff */
[----:B------:R0:W-:Y:S01]  /*346b0*/  @P5 STG.E.U8 desc[UR56][R8.64], R17 ;  /* 0x0000001108005986 */ /* 0x0001e2000c101138 */
[----:B------:R-:W-:Y:S01]  /*346c0*/  PRMT R21, R4, 0x7771, RZ ;  /* 0x0000777104157816 */ /* 0x000fe200000000ff */
[----:B--2---:R-:W-:Y:S01]  /*346d0*/  VIADD R12, R2, 0x7c ;  /* 0x0000007c020c7836 */ /* 0x004fe20000000000 */
[----:B------:R-:W-:Y:S01]  /*346e0*/  ISETP.LT.AND P5, PT, R151, UR6, !P3 ;  /* 0x0000000697007c0c */ /* 0x000fe2000dfa1270 */
[----:B------:R-:W-:Y:S01]  /*346f0*/  IMAD.X R11, R16, 0x1, R27, P6 ;  /* 0x00000001100b7824 */ /* 0x000fe200030e061b */
[----:B------:R-:W-:Y:S01]  /*34700*/  SHF.R.S32.HI R13, RZ, 0x1f, R15 ;  /* 0x0000001fff0d7819 */ /* 0x000fe2000001140f */
[----:B------:R-:W-:Y:S01]  /*34710*/  ULDC UR4, c[0x0][0x248] ;  /* 0x0000920000047ab9 */ /* 0x000fe20000000800 */
[----:B------:R-:W-:Y:S01]  /*34720*/  ISETP.LT.AND P3, PT, R149, UR5, !P3 ;  /* 0x0000000595007c0c */ /* 0x000fe2000df61270 */
[----:B------:R-:W-:Y:S01]  /*34730*/  ULDC UR5, c[0x0][0x228] ;  /* 0x00008a0000057ab9 */ /* 0x000fe20000000800 */
[----:B------:R-:W-:Y:S01]  /*34740*/  PRMT R19, R4, 0x7772, RZ ;  /* 0x0000777204137816 */ /* 0x000fe200000000ff */
[----:B------:R-:W-:Y:S01]  /*34750*/  ULDC UR6, c[0x0][0x228] ;  /* 0x00008a0000067ab9 */ /* 0x000fe20000000800 */
[----:B0-----:R-:W-:Y:S01]  /*34760*/  IADD3 R8, P6, R15, R3, RZ ;  /* 0x000000030f087210 */ /* 0x001fe20007fde0ff */
[----:B------:R0:W-:Y:S01]  /*34770*/  @P4 STG.E.U8 desc[UR56][R10.64], R21 ;  /* 0x000000150a004986 */ /* 0x0001e2000c101138 */
[----:B------:R-:W-:-:S03]  /*34780*/  ISETP.GE.AND P4, PT, R12, UR17, PT ;  /* 0x000000110c007c0c */ /* 0x000fc6000bf86270 */
[--C-:B------:R-:W-:Y:S01]  /*34790*/  IMAD.X R9, R13, 0x1, R0.reuse, P6 ;  /* 0x000000010d097824 */ /* 0x100fe200030e0600 */
[CC--:B------:R-:W-:Y:S01]  /*347a0*/  IADD3 R12, P6, R15.reuse, R26.reuse, RZ ;  /* 0x0000001a0f0c7210 */ /* 0x0c0fe20007fde0ff */
[----:B------:R-:W-:Y:S01]  /*347b0*/  VIADD R15, R15, UR4 ;  /* 0x000000040f0f7c36 */ /* 0x000fe20008000000 */
[----:B------:R-:W-:Y:S01]  /*347c0*/  PRMT R17, R4, 0x7773, RZ ;  /* 0x0000777304117816 */ /* 0x000fe200000000ff */
[----:B------:R-:W-:Y:S02]  /*347d0*/  ULDC UR4, c[0x0][0x248] ;  /* 0x0000920000047ab9 */ /* 0x000fe40000000800 */
[----:B------:R-:W-:Y:S01]  /*347e0*/  IMAD.X R13, R13, 0x1, R27, P6 ;  /* 0x000000010d0d7824 */ /* 0x000fe200030e061b */
[----:B------:R1:W-:Y:S01]  /*347f0*/  @P5 STG.E.U8 desc[UR56][R8.64], R19 ;  /* 0x0000001308005986 */ /* 0x0003e2000c101138 */
[----:B------:R-:W-:Y:S01]  /*34800*/  ISETP.LT.AND P5, PT, R151, UR5, !P2 ;  /* 0x0000000597007c0c */ /* 0x000fe2000d7a1270 */
[----:B------:R-:W-:Y:S01]  /*34810*/  ULDC UR5, c[0x0][0x228] ;  /* 0x00008a0000057ab9 */ /* 0x000fe20000000800 */
[----:B------:R-:W-:Y:S01]  /*34820*/  SHF.R.S32.HI R14, RZ, 0x1f, R15 ;  /* 0x0000001fff0e7819 */ /* 0x000fe2000001140f */
[----:B------:R2:W-:Y:S01]  /*34830*/  @P3 STG.E.U8 desc[UR56][R12.64], R17 ;  /* 0x000000110c003986 */ /* 0x0005e2000c101138 */
[C---:B0-----:R-:W-:Y:S01]  /*34840*/  IADD3 R10, P3, R15.reuse, R3, RZ ;  /* 0x000000030f0a7210 */ /* 0x041fe20007f7e0ff */
[----:B------:R-:W-:Y:S01]  /*34850*/  VIADD R4, R15, UR4 ;  /* 0x000000040f047c36 */ /* 0x000fe20008000000 */
[----:B------:R-:W-:Y:S01]  /*34860*/  ISETP.LT.AND P6, PT, R151, UR6, !P1 ;  /* 0x0000000697007c0c */ /* 0x000fe2000cfc1270 */
[----:B------:R-:W-:Y:S01]  /*34870*/  VIADD R18, R2, 0x7d ;  /* 0x0000007d02127836 */ /* 0x000fe20000000000 */
[----:B------:R-:W-:Y:S01]  /*34880*/  ULDC UR4, c[0x0][0x248] ;  /* 0x0000920000047ab9 */ /* 0x000fe20000000800 */
[----:B------:R-:W-:Y:S01]  /*34890*/  IMAD.X R11, R14, 0x1, R0, P3 ;  /* 0x000000010e0b7824 */ /* 0x000fe200018e0600 */
[----:B------:R-:W-:Y:S01]  /*348a0*/  ISETP.LT.AND P3, PT, R149, UR5, !P2 ;  /* 0x0000000595007c0c */ /* 0x000fe2000d761270 */
[----:B------:R-:W-:Y:S01]  /*348b0*/  ULDC UR5, c[0x0][0x228] ;  /* 0x00008a0000057ab9 */ /* 0x000fe20000000800 */
[----:B-1----:R-:W-:Y:S01]  /*348c0*/  PRMT R19, R5, 0x7770, RZ ;  /* 0x0000777005137816 */ /* 0x002fe200000000ff */
[----:B------:R-:W-:Y:S01]  /*348d0*/  ULDC UR6, c[0x0][0x228] ;  /* 0x00008a0000067ab9 */ /* 0x000fe20000000800 */
[----:B------:R-:W-:-:S02]  /*348e0*/  IADD3 R8, P2, R15, R26, RZ ;  /* 0x0000001a0f087210 */ /* 0x000fc40007f5e0ff */
[----:B------:R-:W-:Y:S01]  /*348f0*/  SHF.R.S32.HI R16, RZ, 0x1f, R4 ;  /* 0x0000001fff107819 */ /* 0x000fe20000011404 */
[----:B------:R0:W-:Y:S01]  /*34900*/  @P5 STG.E.U8 desc[UR56][R10.64], R19 ;  /* 0x000000130a005986 */ /* 0x0001e2000c101138 */
[-C--:B--2---:R-:W-:Y:S01]  /*34910*/  IADD3 R12, P5, R4, R3.reuse, RZ ;  /* 0x00000003040c7210 */ /* 0x084fe20007fbe0ff */
[--C-:B------:R-:W-:Y:S01]  /*34920*/  IMAD.X R9, R14, 0x1, R27.reuse, P2 ;  /* 0x000000010e097824 */ /* 0x100fe200010e061b */
[----:B------:R-:W-:Y:S01]  /*34930*/  ISETP.GE.AND P2, PT, R18, UR23, PT ;  /* 0x0000001712007c0c */ /* 0x000fe2000bf46270 */
[----:B------:R-:W-:Y:S01]  /*34940*/  VIADD R18, R2, 0x7e ;  /* 0x0000007e02127836 */ /* 0x000fe20000000000 */
[C---:B------:R-:W-:Y:S01]  /*34950*/  PRMT R17, R5.reuse, 0x7771, RZ ;  /* 0x0000777105117816 */ /* 0x040fe200000000ff */
[----:B------:R-:W-:Y:S01]  /*34960*/  VIADD R2, R4, UR4 ;  /* 0x0000000404027c36 */ /* 0x000fe20008000000 */
[----:B------:R-:W-:Y:S01]  /*34970*/  PRMT R15, R5, 0x7772, RZ ;  /* 0x00007772050f7816 */ /* 0x000fe200000000ff */
[----:B------:R-:W-:Y:S01]  /*34980*/  IMAD.X R13, R16, 0x1, R0, P5 ;  /* 0x00000001100d7824 */ /* 0x000fe200028e0600 */
[----:B------:R-:W-:Y:S01]  /*34990*/  ISETP.LT.AND P1, PT, R149, UR5, !P1 ;  /* 0x0000000595007c0c */ /* 0x000fe2000cf21270 */
[----:B------:R1:W-:Y:S01]  /*349a0*/  @P3 STG.E.U8 desc[UR56][R8.64], R17 ;  /* 0x0000001108003986 */ /* 0x0003e2000c101138 */
[----:B------:R-:W-:Y:S01]  /*349b0*/  SHF.R.S32.HI R14, RZ, 0x1f, R2 ;  /* 0x0000001fff0e7819 */ /* 0x000fe20000011402 */
[----:B------:R-:W-:Y:S01]  /*349c0*/  ULDC UR4, c[0x0][0x248] ;  /* 0x0000920000047ab9 */ /* 0x000fe20000000800 */
[----:B------:R-:W-:Y:S01]  /*349d0*/  ISETP.LT.AND P5, PT, R151, UR6, !P4 ;  /* 0x0000000697007c0c */ /* 0x000fe2000e7a1270 */
[----:B------:R2:W-:Y:S01]  /*349e0*/  @P6 STG.E.U8 desc[UR56][R12.64], R15 ;  /* 0x0000000f0c006986 */ /* 0x0005e2000c101138 */
[----:B0-----:R-:W-:Y:S01]  /*349f0*/  IADD3 R10, P6, R4, R26, RZ ;  /* 0x0000001a040a7210 */ /* 0x001fe20007fde0ff */
[----:B------:R-:W-:Y:S01]  /*34a00*/  ULDC UR5, c[0x0][0x248] ;  /* 0x0000920000057ab9 */ /* 0x000fe20000000800 */
[----:B------:R-:W-:Y:S01]  /*34a10*/  ISETP.LT.AND P4, PT, R149, UR7, !P4 ;  /* 0x0000000795007c0c */ /* 0x000fe2000e781270 */
[----:B------:R-:W-:Y:S01]  /*34a20*/  ULDC UR6, c[0x0][0x228] ;  /* 0x00008a0000067ab9 */ /* 0x000fe20000000800 */
[----:B------:R-:W-:Y:S01]  /*34a30*/  ULDC UR7, c[0x0][0x228] ;  /* 0x00008a0000077ab9 */ /* 0x000fe20000000800 */
[----:B-1----:R-:W-:Y:S01]  /*34a40*/  IADD3 R8, P3, R2, R3, RZ ;  /* 0x0000000302087210 */ /* 0x002fe20007f7e0ff */
[----:B------:R-:W-:Y:S01]  /*34a50*/  IMAD.X R11, R16, 0x1, R27, P6 ;  /* 0x00000001100b7824 */ /* 0x000fe200030e061b */
[----:B------:R-:W-:-:S03]  /*34a60*/  PRMT R17, R5, 0x7773, RZ ;  /* 0x0000777305117816 */ /* 0x000fc600000000ff */
[----:B------:R-:W-:Y:S01]  /*34a70*/  IMAD.X R9, R14, 0x1, R0, P3 ;  /* 0x000000010e097824 */ /* 0x000fe200018e0600 */
[C---:B------:R-:W-:Y:S01]  /*34a80*/  IADD3 R4, P3, R2.reuse, R26, RZ ;  /* 0x0000001a02047210 */ /* 0x040fe20007f7e0ff */
[----:B------:R-:W-:Y:S01]  /*34a90*/  VIADD R2, R2, UR4 ;  /* 0x0000000402027c36 */ /* 0x000fe20008000000 */
[C---:B--2---:R-:W-:Y:S01]  /*34aa0*/  PRMT R15, R6.reuse, 0x7770, RZ ;  /* 0x00007770060f7816 */ /* 0x044fe200000000ff */
[----:B------:R0:W-:Y:S01]  /*34ab0*/  @P1 STG.E.U8 desc[UR56][R10.64], R17 ;  /* 0x000000110a001986 */ /* 0x0001e2000c101138 */
[----:B------:R-:W-:Y:S01]  /*34ac0*/  PRMT R13, R6, 0x7771, RZ ;  /* 0x00007771060d7816 */ /* 0x000fe200000000ff */
[----:B------:R-:W-:Y:S01]  /*34ad0*/  IMAD.X R5, R14, 0x1, R27, P3 ;  /* 0x000000010e057824 */ /* 0x000fe200018e061b */
[----:B------:R-:W-:Y:S01]  /*34ae0*/  ULDC UR4, c[0x0][0x248] ;  /* 0x0000920000047ab9 */ /* 0x000fe20000000800 */
[----:B------:R-:W-:Y:S01]  /*34af0*/  SHF.R.S32.HI R16, RZ, 0x1f, R2 ;  /* 0x0000001fff107819 */ /* 0x000fe20000011402 */
[----:B------:R-:W-:Y:S01]  /*34b00*/  VIADD R14, R2, UR4 ;  /* 0x00000004020e7c36 */ /* 0x000fe20008000000 */
[----:B------:R1:W-:Y:S01]  /*34b10*/  @P5 STG.E.U8 desc[UR56][R8.64], R15 ;  /* 0x0000000f08005986 */ /* 0x0003e2000c101138 */
[----:B------:R-:W-:Y:S01]  /*34b20*/  ISETP.GE.AND P6, PT, R18, UR21, PT ;  /* 0x0000001512007c0c */ /* 0x000fe2000bfc6270 */
[----:B------:R-:W-:Y:S01]  /*34b30*/  ULDC UR4, c[0x0][0x228] ;  /* 0x00008a0000047ab9 */ /* 0x000fe20000000800 */
[----:B0-----:R-:W-:Y:S01]  /*34b40*/  IADD3 R10, P3, R2, R3, RZ ;  /* 0x00000003020a7210 */ /* 0x001fe20007f7e0ff */
[----:B------:R0:W-:Y:S01]  /*34b50*/  @P4 STG.E.U8 desc[UR56][R4.64], R13 ;  /* 0x0000000d04004986 */ /* 0x0001e2000c101138 */
[----:B------:R-:W-:Y:S01]  /*34b60*/  VIADD R12, R14, UR5 ;  /* 0x000000050e0c7c36 */ /* 0x000fe20008000000 */
[----:B-1----:R-:W-:-:S02]  /*34b70*/  SHF.R.S32.HI R15, RZ, 0x1f, R14 ;  /* 0x0000001fff0f7819 */ /* 0x002fc4000001140e */
[----:B------:R-:W-:Y:S01]  /*34b80*/  IMAD.X R11, R16, 0x1, R0, P3 ;  /* 0x00000001100b7824 */ /* 0x000fe200018e0600 */
[----:B------:R-:W-:Y:S01]  /*34b90*/  ISETP.LT.AND P5, PT, R151, UR6, !P2 ;  /* 0x0000000697007c0c */ /* 0x000fe2000d7a1270 */
[----:B------:R-:W-:Y:S01]  /*34ba0*/  ULDC UR5, c[0x0][0x228] ;  /* 0x00008a0000057ab9 */ /* 0x000fe20000000800 */
[----:B0-----:R-:W-:Y:S02]  /*34bb0*/  IADD3 R4, P4, R2, R26, RZ ;  /* 0x0000001a02047210 */ /* 0x001fe40007f9e0ff */
[----:B------:R-:W-:-:S03]  /*34bc0*/  IADD3 R2, P3, R14, R3, RZ ;  /* 0x000000030e027210 */ /* 0x000fc60007f7e0ff */
[--C-:B------:R-:W-:Y:S01]  /*34bd0*/  IMAD.X R5, R16, 0x1, R27.reuse, P4 ;  /* 0x0000000110057824 */ /* 0x100fe200020e061b */
[C---:B------:R-:W-:Y:S01]  /*34be0*/  IADD3 R8, P4, R12.reuse, R3, RZ ;  /* 0x000000030c087210 */ /* 0x040fe20007f9e0ff */
[----:B------:R-:W-:Y:S01]  /*34bf0*/  IMAD.X R3, R15, 0x1, R0, P3 ;  /* 0x000000010f037824 */ /* 0x000fe200018e0600 */
[----:B------:R-:W-:Y:S02]  /*34c00*/  SHF.R.S32.HI R13, RZ, 0x1f, R12 ;  /* 0x0000001fff0d7819 */ /* 0x000fe4000001140c */
[-C--:B------:R-:W-:Y:S02]  /*34c10*/  IADD3 R12, P3, R12, R26.reuse, RZ ;  /* 0x0000001a0c0c7210 */ /* 0x080fe40007f7e0ff */
[----:B------:R-:W-:Y:S01]  /*34c20*/  ISETP.LT.AND P2, PT, R149, UR4, !P2 ;  /* 0x0000000495007c0c */ /* 0x000fe2000d741270 */
[----:B------:R-:W-:Y:S01]  /*34c30*/  IMAD.X R9, R13, 0x1, R0, P4 ;  /* 0x000000010d097824 */ /* 0x000fe200020e0600 */
[----:B------:R-:W-:Y:S01]  /*34c40*/  ULDC UR4, c[0x0][0x228] ;  /* 0x00008a0000047ab9 */ /* 0x000fe20000000800 */
[----:B------:R-:W-:Y:S01]  /*34c50*/  ISETP.LT.AND P4, PT, R151, UR7, !P6 ;  /* 0x0000000797007c0c */ /* 0x000fe2000f781270 */
[----:B------:R-:W-:Y:S01]  /*34c60*/  IMAD.X R13, R13, 0x1, R27, P3 ;  /* 0x000000010d0d7824 */ /* 0x000fe200018e061b */
[----:B------:R-:W-:-:S02]  /*34c70*/  IADD3 R26, P3, R14, R26, RZ ;  /* 0x0000001a0e1a7210 */ /* 0x000fc40007f7e0ff */
[----:B------:R-:W-:Y:S02]  /*34c80*/  ISETP.LT.AND P6, PT, R149, UR4, !P6 ;  /* 0x0000000495007c0c */ /* 0x000fe4000f7c1270 */
[----:B------:R-:W-:Y:S02]  /*34c90*/  ISETP.LT.AND P1, PT, R151, UR8, !P0 ;  /* 0x0000000897007c0c */ /* 0x000fe4000c721270 */
[----:B------:R-:W-:Y:S01]  /*34ca0*/  ISETP.LT.AND P0, PT, R149, UR5, !P0 ;  /* 0x0000000595007c0c */ /* 0x000fe2000c701270 */
[----:B------:R-:W-:Y:S01]  /*34cb0*/  IMAD.X R27, R15, 0x1, R27, P3 ;  /* 0x000000010f1b7824 */ /* 0x000fe200018e061b */
[C---:B------:R-:W-:Y:S02]  /*34cc0*/  PRMT R23, R6.reuse, 0x7772, RZ ;  /* 0x0000777206177816 */ /* 0x040fe400000000ff */
[----:B------:R-:W-:Y:S02]  /*34cd0*/  PRMT R21, R6, 0x7773, RZ ;  /* 0x0000777306157816 */ /* 0x000fe400000000ff */
[----:B------:R-:W-:-:S02]  /*34ce0*/  PRMT R15, R7, 0x7773, RZ ;  /* 0x00007773070f7816 */ /* 0x000fc400000000ff */
[C---:B------:R-:W-:Y:S02]  /*34cf0*/  PRMT R17, R7.reuse, 0x7772, RZ ;  /* 0x0000777207117816 */ /* 0x040fe400000000ff */
[C---:B------:R-:W-:Y:S02]  /*34d00*/  PRMT R19, R7.reuse, 0x7771, RZ ;  /* 0x0000777107137816 */ /* 0x040fe400000000ff */
[----:B------:R-:W-:Y:S01]  /*34d10*/  PRMT R7, R7, 0x7770, RZ ;  /* 0x0000777007077816 */ /* 0x000fe200000000ff */
[----:B------:R0:W-:Y:S04]  /*34d20*/  @P5 STG.E.U8 desc[UR56][R10.64], R23 ;  /* 0x000000170a005986 */ /* 0x0001e8000c101138 */
[----:B------:R0:W-:Y:S04]  /*34d30*/  @P2 STG.E.U8 desc[UR56][R4.64], R21 ;  /* 0x0000001504002986 */ /* 0x0001e8000c101138 */
[----:B------:R0:W-:Y:S04]  /*34d40*/  @P4 STG.E.U8 desc[UR56][R2.64], R7 ;  /* 0x0000000702004986 */ /* 0x0001e8000c101138 */
[----:B------:R0:W-:Y:S04]  /*34d50*/  @P6 STG.E.U8 desc[UR56][R26.64], R19 ;  /* 0x000000131a006986 */ /* 0x0001e8000c101138 */
[----:B------:R0:W-:Y:S01]  /*34d60*/  @P1 STG.E.U8 desc[UR56][R8.64], R17 ;  /* 0x0000001108001986 */ /* 0x0001e2000c101138 */
[----:B------:R-:W-:Y:S05]  /*34d70*/  @!P0 EXIT ;  /* 0x000000000000894d */ /* 0x000fea0003800000 */
[----:B------:R-:W-:Y:S01]  /*34d80*/  STG.E.U8 desc[UR56][R12.64], R15 ;  /* 0x0000000f0c007986 */ /* 0x000fe2000c101138 */
[----:B------:R-:W-:Y:S05]  /*34d90*/  EXIT ;  /* 0x000000000000794d */ /* 0x000fea0003800000 */
.L_x_3:
[----:B------:R-:W-:-:S00]  /*34da0*/  BRA `(.L_x_3) ;  /* 0xfffffffc00fc7947 */ /* 0x000fc0000383ffff */
[----:B------:R-:W-:-:S00]  /*34db0*/  NOP ;  /* 0x0000000000007918 */ /* 0x000fc00000000000 */
        /* <DEDUP_REMOVED lines=12> */
.L_x_4:


//--------------------- .nv.shared.matmul_kernel  --------------------------
	.section	.nv.shared.matmul_kernel,"aw",@nobits
	.sectionflags	@""
	.align	16
	.zero		1024


//--------------------- .nv.shared.reserved.0     --------------------------
	.section	.nv.shared.reserved.0,"aw",@nobits
	.weak		__nv_reservedSMEM_offset_0_alias
	.size		__nv_reservedSMEM_offset_0_alias, 0, 0
	.other		__nv_reservedSMEM_offset_0_alias,@"STO_CUDA_RESERVED_SHARED STV_DEFAULT"
__nv_reservedSMEM_offset_0_alias:
	.zero		0


//--------------------- .nv.constant0.matmul_kernel --------------------------
	.section	.nv.constant0.matmul_kernel,"a",@progbits
	.sectionflags	@""
	.align	4
.nv.constant0.matmul_kernel:
	.zero		608


//--------------------- SYMBOLS --------------------------

	.type		.nv.reservedSmem.offset0,@object
	.size		.nv.reservedSmem.offset0,0x4
